//
// Generated by NVIDIA NVVM Compiler
//
// Compiler Build ID: CL-36424714
// Cuda compilation tools, release 13.0, V13.0.88
// Based on NVVM 20.0.0
//

.version 9.0
.target sm_100
.address_size 64

	// .globl	_Z11interpolatePdS_
// _ZZN3cub18CUB_300001_SM_10006detail6reduce28DeviceReduceSingleTileKernelINS2_10policy_hubIdjN4cuda3__47maximumIvEEE10Policy1000EPdSB_jS8_ddNS5_3std3__410__identityEEEvT0_T1_T2_T3_T4_T6_E12temp_storage has been demoted
// _ZZN3cub18CUB_300001_SM_10006detail6reduce18DeviceReduceKernelINS2_10policy_hubIdjN4cuda3__47maximumIvEEE10Policy1000EPdjS8_dNS5_3std3__410__identityEEEvT0_PT3_T1_NS0_13GridEvenShareISI_EET2_T4_E12temp_storage has been demoted
// _ZZN3cub18CUB_300001_SM_10006detail6reduce28DeviceReduceSingleTileKernelINS2_10policy_hubIdjN4cuda3__47maximumIvEEE10Policy1000EPdSB_iS8_ddNS5_3std3__410__identityEEEvT0_T1_T2_T3_T4_T6_E12temp_storage has been demoted
.global .align 1 .b8 _ZN34_INTERNAL_e167bdb4_4_k_cu_4f4c1bd14cuda3std3__45__cpo5beginE[1];
.global .align 1 .b8 _ZN34_INTERNAL_e167bdb4_4_k_cu_4f4c1bd14cuda3std3__45__cpo3endE[1];
.global .align 1 .b8 _ZN34_INTERNAL_e167bdb4_4_k_cu_4f4c1bd14cuda3std3__45__cpo6cbeginE[1];
.global .align 1 .b8 _ZN34_INTERNAL_e167bdb4_4_k_cu_4f4c1bd14cuda3std3__45__cpo4cendE[1];
.global .align 1 .b8 _ZN34_INTERNAL_e167bdb4_4_k_cu_4f4c1bd14cuda3std3__45__cpo6rbeginE[1];
.global .align 1 .b8 _ZN34_INTERNAL_e167bdb4_4_k_cu_4f4c1bd14cuda3std3__45__cpo4rendE[1];
.global .align 1 .b8 _ZN34_INTERNAL_e167bdb4_4_k_cu_4f4c1bd14cuda3std3__45__cpo7crbeginE[1];
.global .align 1 .b8 _ZN34_INTERNAL_e167bdb4_4_k_cu_4f4c1bd14cuda3std3__45__cpo5crendE[1];
.global .align 1 .b8 _ZN34_INTERNAL_e167bdb4_4_k_cu_4f4c1bd14cuda3std3__436_GLOBAL__N__e167bdb4_4_k_cu_4f4c1bd16ignoreE[1];
.global .align 1 .b8 _ZN34_INTERNAL_e167bdb4_4_k_cu_4f4c1bd14cuda3std3__419piecewise_constructE[1];
.global .align 1 .b8 _ZN34_INTERNAL_e167bdb4_4_k_cu_4f4c1bd14cuda3std3__48in_placeE[1];
.global .align 1 .b8 _ZN34_INTERNAL_e167bdb4_4_k_cu_4f4c1bd14cuda3std3__420unreachable_sentinelE[1];
.global .align 1 .b8 _ZN34_INTERNAL_e167bdb4_4_k_cu_4f4c1bd14cuda3std3__47nulloptE[1];
.global .align 1 .b8 _ZN34_INTERNAL_e167bdb4_4_k_cu_4f4c1bd14cuda3std3__48unexpectE[1];
.global .align 1 .b8 _ZN34_INTERNAL_e167bdb4_4_k_cu_4f4c1bd14cuda3std6ranges3__45__cpo4swapE[1];
.global .align 1 .b8 _ZN34_INTERNAL_e167bdb4_4_k_cu_4f4c1bd14cuda3std6ranges3__45__cpo9iter_moveE[1];
.global .align 1 .b8 _ZN34_INTERNAL_e167bdb4_4_k_cu_4f4c1bd14cuda3std6ranges3__45__cpo5beginE[1];
.global .align 1 .b8 _ZN34_INTERNAL_e167bdb4_4_k_cu_4f4c1bd14cuda3std6ranges3__45__cpo3endE[1];
.global .align 1 .b8 _ZN34_INTERNAL_e167bdb4_4_k_cu_4f4c1bd14cuda3std6ranges3__45__cpo6cbeginE[1];
.global .align 1 .b8 _ZN34_INTERNAL_e167bdb4_4_k_cu_4f4c1bd14cuda3std6ranges3__45__cpo4cendE[1];
.global .align 1 .b8 _ZN34_INTERNAL_e167bdb4_4_k_cu_4f4c1bd14cuda3std6ranges3__45__cpo7advanceE[1];
.global .align 1 .b8 _ZN34_INTERNAL_e167bdb4_4_k_cu_4f4c1bd14cuda3std6ranges3__45__cpo9iter_swapE[1];
.global .align 1 .b8 _ZN34_INTERNAL_e167bdb4_4_k_cu_4f4c1bd14cuda3std6ranges3__45__cpo4nextE[1];
.global .align 1 .b8 _ZN34_INTERNAL_e167bdb4_4_k_cu_4f4c1bd14cuda3std6ranges3__45__cpo4prevE[1];
.global .align 1 .b8 _ZN34_INTERNAL_e167bdb4_4_k_cu_4f4c1bd14cuda3std6ranges3__45__cpo4dataE[1];
.global .align 1 .b8 _ZN34_INTERNAL_e167bdb4_4_k_cu_4f4c1bd14cuda3std6ranges3__45__cpo5cdataE[1];
.global .align 1 .b8 _ZN34_INTERNAL_e167bdb4_4_k_cu_4f4c1bd14cuda3std6ranges3__45__cpo4sizeE[1];
.global .align 1 .b8 _ZN34_INTERNAL_e167bdb4_4_k_cu_4f4c1bd14cuda3std6ranges3__45__cpo5ssizeE[1];
.global .align 1 .b8 _ZN34_INTERNAL_e167bdb4_4_k_cu_4f4c1bd14cuda3std6ranges3__45__cpo8distanceE[1];
.global .align 1 .b8 _ZN34_INTERNAL_e167bdb4_4_k_cu_4f4c1bd16thrust24THRUST_300001_SM_1000_NS6system6detail10sequential3seqE[1];
.global .align 1 .b8 _ZN34_INTERNAL_e167bdb4_4_k_cu_4f4c1bd16thrust24THRUST_300001_SM_1000_NS12placeholders2_1E[1];
.global .align 1 .b8 _ZN34_INTERNAL_e167bdb4_4_k_cu_4f4c1bd16thrust24THRUST_300001_SM_1000_NS12placeholders2_2E[1];
.global .align 1 .b8 _ZN34_INTERNAL_e167bdb4_4_k_cu_4f4c1bd16thrust24THRUST_300001_SM_1000_NS12placeholders2_3E[1];
.global .align 1 .b8 _ZN34_INTERNAL_e167bdb4_4_k_cu_4f4c1bd16thrust24THRUST_300001_SM_1000_NS12placeholders2_4E[1];
.global .align 1 .b8 _ZN34_INTERNAL_e167bdb4_4_k_cu_4f4c1bd16thrust24THRUST_300001_SM_1000_NS12placeholders2_5E[1];
.global .align 1 .b8 _ZN34_INTERNAL_e167bdb4_4_k_cu_4f4c1bd16thrust24THRUST_300001_SM_1000_NS12placeholders2_6E[1];
.global .align 1 .b8 _ZN34_INTERNAL_e167bdb4_4_k_cu_4f4c1bd16thrust24THRUST_300001_SM_1000_NS12placeholders2_7E[1];
.global .align 1 .b8 _ZN34_INTERNAL_e167bdb4_4_k_cu_4f4c1bd16thrust24THRUST_300001_SM_1000_NS12placeholders2_8E[1];
.global .align 1 .b8 _ZN34_INTERNAL_e167bdb4_4_k_cu_4f4c1bd16thrust24THRUST_300001_SM_1000_NS12placeholders2_9E[1];
.global .align 1 .b8 _ZN34_INTERNAL_e167bdb4_4_k_cu_4f4c1bd16thrust24THRUST_300001_SM_1000_NS12placeholders3_10E[1];

.visible .entry _Z11interpolatePdS_(
	.param .u64 .ptr .align 1 _Z11interpolatePdS__param_0,
	.param .u64 .ptr .align 1 _Z11interpolatePdS__param_1
)
{
	.reg .pred 	%p<6>;
	.reg .b32 	%r<15>;
	.reg .b64 	%rd<12>;
	.reg .b64 	%fd<9>;

	ld.param.u64 	%rd1, [_Z11interpolatePdS__param_0];
	ld.param.u64 	%rd2, [_Z11interpolatePdS__param_1];
	mov.u32 	%r4, %ctaid.x;
	mov.u32 	%r1, %ntid.x;
	mov.u32 	%r5, %tid.x;
	mov.u32 	%r6, %ctaid.y;
	mov.u32 	%r7, %ntid.y;
	mov.u32 	%r8, %tid.y;
	add.s32 	%r9, %r4, %r8;
	mad.lo.s32 	%r10, %r6, %r7, %r9;
	mad.lo.s32 	%r2, %r10, %r1, %r5;
	setp.le.u32 	%p1, %r2, %r1;
	@%p1 bra 	$L__BB0_4;
	add.s32 	%r3, %r1, -1;
	mad.lo.s32 	%r11, %r3, %r1, -1;
	setp.ge.u32 	%p2, %r2, %r11;
	@%p2 bra 	$L__BB0_4;
	rem.u32 	%r12, %r2, %r1;
	setp.eq.s32 	%p3, %r12, 0;
	setp.eq.s32 	%p4, %r12, %r3;
	or.pred  	%p5, %p3, %p4;
	@%p5 bra 	$L__BB0_4;
	cvta.to.global.u64 	%rd3, %rd1;
	mul.wide.s32 	%rd4, %r2, 8;
	add.s64 	%rd5, %rd3, %rd4;
	ld.global.f64 	%fd1, [%rd5+8];
	ld.global.f64 	%fd2, [%rd5+-8];
	add.f64 	%fd3, %fd1, %fd2;
	add.s32 	%r13, %r2, %r1;
	mul.wide.u32 	%rd6, %r13, 8;
	add.s64 	%rd7, %rd3, %rd6;
	ld.global.f64 	%fd4, [%rd7];
	add.f64 	%fd5, %fd3, %fd4;
	sub.s32 	%r14, %r2, %r1;
	mul.wide.u32 	%rd8, %r14, 8;
	add.s64 	%rd9, %rd3, %rd8;
	ld.global.f64 	%fd6, [%rd9];
	add.f64 	%fd7, %fd5, %fd6;
	mul.f64 	%fd8, %fd7, 0d3FD0000000000000;
	cvta.to.global.u64 	%rd10, %rd2;
	add.s64 	%rd11, %rd10, %rd4;
	st.global.f64 	[%rd11], %fd8;
$L__BB0_4:
	ret;

}
	// .globl	_Z8abs_diffPdS_
.visible .entry _Z8abs_diffPdS_(
	.param .u64 .ptr .align 1 _Z8abs_diffPdS__param_0,
	.param .u64 .ptr .align 1 _Z8abs_diffPdS__param_1
)
{
	.reg .pred 	%p<2>;
	.reg .b32 	%r<10>;
	.reg .b64 	%rd<8>;
	.reg .b64 	%fd<6>;

	ld.param.u64 	%rd1, [_Z8abs_diffPdS__param_0];
	ld.param.u64 	%rd2, [_Z8abs_diffPdS__param_1];
	cvta.to.global.u64 	%rd3, %rd2;
	cvta.to.global.u64 	%rd4, %rd1;
	mov.u32 	%r1, %ctaid.x;
	mov.u32 	%r2, %ntid.x;
	mov.u32 	%r3, %tid.x;
	mov.u32 	%r4, %ctaid.y;
	mov.u32 	%r5, %ntid.y;
	mov.u32 	%r6, %tid.y;
	add.s32 	%r7, %r1, %r6;
	mad.lo.s32 	%r8, %r4, %r5, %r7;
	mad.lo.s32 	%r9, %r8, %r2, %r3;
	mul.wide.s32 	%rd5, %r9, 8;
	add.s64 	%rd6, %rd4, %rd5;
	ld.global.f64 	%fd1, [%rd6];
	add.s64 	%rd7, %rd3, %rd5;
	ld.global.f64 	%fd2, [%rd7];
	sub.f64 	%fd3, %fd1, %fd2;
	setp.lt.f64 	%p1, %fd3, 0d0000000000000000;
	neg.f64 	%fd4, %fd3;
	selp.f64 	%fd5, %fd4, %fd3, %p1;
	st.global.f64 	[%rd6], %fd5;
	ret;

}
	// .globl	_ZN3cub18CUB_300001_SM_10006detail11EmptyKernelIvEEvv
.visible .entry _ZN3cub18CUB_300001_SM_10006detail11EmptyKernelIvEEvv()
{


	ret;

}
	// .globl	_ZN3cub18CUB_300001_SM_10006detail6reduce28DeviceReduceSingleTileKernelINS2_10policy_hubIdjN4cuda3__47maximumIvEEE10Policy1000EPdSB_jS8_ddNS5_3std3__410__identityEEEvT0_T1_T2_T3_T4_T6_
.visible .entry _ZN3cub18CUB_300001_SM_10006detail6reduce28DeviceReduceSingleTileKernelINS2_10policy_hubIdjN4cuda3__47maximumIvEEE10Policy1000EPdSB_jS8_ddNS5_3std3__410__identityEEEvT0_T1_T2_T3_T4_T6_(
	.param .u64 .ptr .align 1 _ZN3cub18CUB_300001_SM_10006detail6reduce28DeviceReduceSingleTileKernelINS2_10policy_hubIdjN4cuda3__47maximumIvEEE10Policy1000EPdSB_jS8_ddNS5_3std3__410__identityEEEvT0_T1_T2_T3_T4_T6__param_0,
	.param .u64 .ptr .align 1 _ZN3cub18CUB_300001_SM_10006detail6reduce28DeviceReduceSingleTileKernelINS2_10policy_hubIdjN4cuda3__47maximumIvEEE10Policy1000EPdSB_jS8_ddNS5_3std3__410__identityEEEvT0_T1_T2_T3_T4_T6__param_1,
	.param .u32 _ZN3cub18CUB_300001_SM_10006detail6reduce28DeviceReduceSingleTileKernelINS2_10policy_hubIdjN4cuda3__47maximumIvEEE10Policy1000EPdSB_jS8_ddNS5_3std3__410__identityEEEvT0_T1_T2_T3_T4_T6__param_2,
	.param .align 1 .b8 _ZN3cub18CUB_300001_SM_10006detail6reduce28DeviceReduceSingleTileKernelINS2_10policy_hubIdjN4cuda3__47maximumIvEEE10Policy1000EPdSB_jS8_ddNS5_3std3__410__identityEEEvT0_T1_T2_T3_T4_T6__param_3[1],
	.param .f64 _ZN3cub18CUB_300001_SM_10006detail6reduce28DeviceReduceSingleTileKernelINS2_10policy_hubIdjN4cuda3__47maximumIvEEE10Policy1000EPdSB_jS8_ddNS5_3std3__410__identityEEEvT0_T1_T2_T3_T4_T6__param_4,
	.param .align 1 .b8 _ZN3cub18CUB_300001_SM_10006detail6reduce28DeviceReduceSingleTileKernelINS2_10policy_hubIdjN4cuda3__47maximumIvEEE10Policy1000EPdSB_jS8_ddNS5_3std3__410__identityEEEvT0_T1_T2_T3_T4_T6__param_5[1]
)
.maxntid 256
.minnctapersm 1
{
	.reg .pred 	%p<220>;
	.reg .b32 	%r<482>;
	.reg .b64 	%rd<205>;
	.reg .b64 	%fd<381>;
	// demoted variable
	.shared .align 8 .b8 _ZZN3cub18CUB_300001_SM_10006detail6reduce28DeviceReduceSingleTileKernelINS2_10policy_hubIdjN4cuda3__47maximumIvEEE10Policy1000EPdSB_jS8_ddNS5_3std3__410__identityEEEvT0_T1_T2_T3_T4_T6_E12temp_storage[80];
	ld.param.u64 	%rd16, [_ZN3cub18CUB_300001_SM_10006detail6reduce28DeviceReduceSingleTileKernelINS2_10policy_hubIdjN4cuda3__47maximumIvEEE10Policy1000EPdSB_jS8_ddNS5_3std3__410__identityEEEvT0_T1_T2_T3_T4_T6__param_0];
	ld.param.u64 	%rd17, [_ZN3cub18CUB_300001_SM_10006detail6reduce28DeviceReduceSingleTileKernelINS2_10policy_hubIdjN4cuda3__47maximumIvEEE10Policy1000EPdSB_jS8_ddNS5_3std3__410__identityEEEvT0_T1_T2_T3_T4_T6__param_1];
	ld.param.u32 	%r69, [_ZN3cub18CUB_300001_SM_10006detail6reduce28DeviceReduceSingleTileKernelINS2_10policy_hubIdjN4cuda3__47maximumIvEEE10Policy1000EPdSB_jS8_ddNS5_3std3__410__identityEEEvT0_T1_T2_T3_T4_T6__param_2];
	ld.param.f64 	%fd58, [_ZN3cub18CUB_300001_SM_10006detail6reduce28DeviceReduceSingleTileKernelINS2_10policy_hubIdjN4cuda3__47maximumIvEEE10Policy1000EPdSB_jS8_ddNS5_3std3__410__identityEEEvT0_T1_T2_T3_T4_T6__param_4];
	cvta.to.global.u64 	%rd1, %rd17;
	setp.ne.s32 	%p1, %r69, 0;
	@%p1 bra 	$L__BB3_3;
	mov.u32 	%r455, %tid.x;
	setp.ne.s32 	%p219, %r455, 0;
	@%p219 bra 	$L__BB3_76;
	st.global.f64 	[%rd1], %fd58;
	bra.uni 	$L__BB3_76;
$L__BB3_3:
	and.b64  	%rd18, %rd16, 31;
	setp.ne.s64 	%p2, %rd18, 0;
	@%p2 bra 	$L__BB3_39;
	setp.gt.u32 	%p110, %r69, 2047;
	@%p110 bra 	$L__BB3_23;
	mov.u32 	%r1, %tid.x;
	setp.ge.u32 	%p159, %r1, %r69;
	mov.f64 	%fd359, 0d0000000000000000;
	mov.u32 	%r459, %r1;
	@%p159 bra 	$L__BB3_7;
	mul.wide.u32 	%rd168, %r1, 8;
	add.s64 	%rd167, %rd16, %rd168;
	// begin inline asm
	ld.global.nc.u64 %rd166, [%rd167];
	// end inline asm
	mov.b64 	%fd359, %rd166;
	add.s32 	%r459, %r1, 256;
$L__BB3_7:
	setp.ge.u32 	%p160, %r459, %r69;
	@%p160 bra 	$L__BB3_14;
	not.b32 	%r331, %r459;
	add.s32 	%r4, %r69, %r331;
	and.b32  	%r332, %r4, 768;
	setp.eq.s32 	%p161, %r332, 768;
	@%p161 bra 	$L__BB3_11;
	mul.wide.u32 	%rd169, %r459, 8;
	add.s64 	%rd201, %rd16, %rd169;
	shr.u32 	%r333, %r4, 8;
	add.s32 	%r334, %r333, 1;
	and.b32  	%r335, %r334, 3;
	neg.s32 	%r457, %r335;
$L__BB3_10:
	.pragma "nounroll";
	// begin inline asm
	ld.global.nc.u64 %rd170, [%rd201];
	// end inline asm
	mov.b64 	%fd272, %rd170;
	setp.lt.f64 	%p162, %fd359, %fd272;
	selp.f64 	%fd359, %fd272, %fd359, %p162;
	add.s32 	%r459, %r459, 256;
	add.s64 	%rd201, %rd201, 2048;
	add.s32 	%r457, %r457, 1;
	setp.ne.s32 	%p163, %r457, 0;
	@%p163 bra 	$L__BB3_10;
$L__BB3_11:
	setp.lt.u32 	%p164, %r4, 768;
	@%p164 bra 	$L__BB3_14;
	mul.wide.u32 	%rd172, %r459, 8;
	add.s64 	%rd202, %rd16, %rd172;
$L__BB3_13:
	// begin inline asm
	ld.global.nc.u64 %rd173, [%rd202];
	// end inline asm
	mov.b64 	%fd273, %rd173;
	setp.lt.f64 	%p165, %fd359, %fd273;
	selp.f64 	%fd274, %fd273, %fd359, %p165;
	add.s64 	%rd176, %rd202, 2048;
	// begin inline asm
	ld.global.nc.u64 %rd175, [%rd176];
	// end inline asm
	mov.b64 	%fd275, %rd175;
	setp.lt.f64 	%p166, %fd274, %fd275;
	selp.f64 	%fd276, %fd275, %fd274, %p166;
	add.s64 	%rd178, %rd202, 4096;
	// begin inline asm
	ld.global.nc.u64 %rd177, [%rd178];
	// end inline asm
	mov.b64 	%fd277, %rd177;
	setp.lt.f64 	%p167, %fd276, %fd277;
	selp.f64 	%fd278, %fd277, %fd276, %p167;
	add.s64 	%rd180, %rd202, 6144;
	// begin inline asm
	ld.global.nc.u64 %rd179, [%rd180];
	// end inline asm
	mov.b64 	%fd279, %rd179;
	setp.lt.f64 	%p168, %fd278, %fd279;
	selp.f64 	%fd359, %fd279, %fd278, %p168;
	add.s32 	%r459, %r459, 1024;
	add.s64 	%rd202, %rd202, 8192;
	setp.lt.s32 	%p169, %r459, %r69;
	@%p169 bra 	$L__BB3_13;
$L__BB3_14:
	setp.lt.u32 	%p170, %r69, 256;
	@%p170 bra 	$L__BB3_19;
	// begin inline asm
	mov.u32 %r399, %laneid;
	// end inline asm
	mov.b64 	%rd191, %fd359;
	mov.b64 	{%r401, %r406}, %rd191;
	mov.b32 	%r407, 1;
	mov.b32 	%r448, 31;
	mov.b32 	%r449, -1;
	// begin inline asm
	shfl.sync.down.b32 %r400, %r401, %r407, %r448, %r449;
	// end inline asm
	// begin inline asm
	shfl.sync.down.b32 %r405, %r406, %r407, %r448, %r449;
	// end inline asm
	mov.b64 	%rd192, {%r400, %r405};
	mov.b64 	%fd327, %rd192;
	setp.gt.s32 	%p198, %r399, 30;
	setp.lt.f64 	%p199, %fd359, %fd327;
	selp.f64 	%fd328, %fd327, %fd359, %p199;
	selp.f64 	%fd329, %fd359, %fd328, %p198;
	mov.b64 	%rd193, %fd329;
	mov.b64 	{%r411, %r416}, %rd193;
	mov.b32 	%r417, 2;
	// begin inline asm
	shfl.sync.down.b32 %r410, %r411, %r417, %r448, %r449;
	// end inline asm
	// begin inline asm
	shfl.sync.down.b32 %r415, %r416, %r417, %r448, %r449;
	// end inline asm
	mov.b64 	%rd194, {%r410, %r415};
	mov.b64 	%fd330, %rd194;
	setp.gt.s32 	%p200, %r399, 29;
	setp.lt.f64 	%p201, %fd329, %fd330;
	selp.f64 	%fd331, %fd330, %fd329, %p201;
	selp.f64 	%fd332, %fd329, %fd331, %p200;
	mov.b64 	%rd195, %fd332;
	mov.b64 	{%r421, %r426}, %rd195;
	mov.b32 	%r427, 4;
	// begin inline asm
	shfl.sync.down.b32 %r420, %r421, %r427, %r448, %r449;
	// end inline asm
	// begin inline asm
	shfl.sync.down.b32 %r425, %r426, %r427, %r448, %r449;
	// end inline asm
	mov.b64 	%rd196, {%r420, %r425};
	mov.b64 	%fd333, %rd196;
	setp.gt.s32 	%p202, %r399, 27;
	setp.lt.f64 	%p203, %fd332, %fd333;
	selp.f64 	%fd334, %fd333, %fd332, %p203;
	selp.f64 	%fd335, %fd332, %fd334, %p202;
	mov.b64 	%rd197, %fd335;
	mov.b64 	{%r431, %r436}, %rd197;
	mov.b32 	%r437, 8;
	// begin inline asm
	shfl.sync.down.b32 %r430, %r431, %r437, %r448, %r449;
	// end inline asm
	// begin inline asm
	shfl.sync.down.b32 %r435, %r436, %r437, %r448, %r449;
	// end inline asm
	mov.b64 	%rd198, {%r430, %r435};
	mov.b64 	%fd336, %rd198;
	setp.gt.s32 	%p204, %r399, 23;
	setp.lt.f64 	%p205, %fd335, %fd336;
	selp.f64 	%fd337, %fd336, %fd335, %p205;
	selp.f64 	%fd338, %fd335, %fd337, %p204;
	mov.b64 	%rd199, %fd338;
	mov.b64 	{%r441, %r446}, %rd199;
	mov.b32 	%r447, 16;
	// begin inline asm
	shfl.sync.down.b32 %r440, %r441, %r447, %r448, %r449;
	// end inline asm
	// begin inline asm
	shfl.sync.down.b32 %r445, %r446, %r447, %r448, %r449;
	// end inline asm
	mov.b64 	%rd200, {%r440, %r445};
	mov.b64 	%fd339, %rd200;
	setp.gt.s32 	%p206, %r399, 15;
	setp.lt.f64 	%p207, %fd338, %fd339;
	selp.f64 	%fd10, %fd339, %fd338, %p207;
	selp.f64 	%fd380, %fd338, %fd10, %p206;
	setp.ne.s32 	%p208, %r399, 0;
	@%p208 bra 	$L__BB3_17;
	shr.u32 	%r450, %r1, 2;
	and.b32  	%r451, %r450, 248;
	mov.u32 	%r452, _ZZN3cub18CUB_300001_SM_10006detail6reduce28DeviceReduceSingleTileKernelINS2_10policy_hubIdjN4cuda3__47maximumIvEEE10Policy1000EPdSB_jS8_ddNS5_3std3__410__identityEEEvT0_T1_T2_T3_T4_T6_E12temp_storage;
	add.s32 	%r453, %r452, %r451;
	st.shared.f64 	[%r453+8], %fd10;
$L__BB3_17:
	bar.sync 	0;
	setp.ne.s32 	%p209, %r1, 0;
	@%p209 bra 	$L__BB3_74;
	ld.shared.f64 	%fd340, [_ZZN3cub18CUB_300001_SM_10006detail6reduce28DeviceReduceSingleTileKernelINS2_10policy_hubIdjN4cuda3__47maximumIvEEE10Policy1000EPdSB_jS8_ddNS5_3std3__410__identityEEEvT0_T1_T2_T3_T4_T6_E12temp_storage+16];
	setp.lt.f64 	%p210, %fd380, %fd340;
	selp.f64 	%fd341, %fd340, %fd380, %p210;
	ld.shared.f64 	%fd342, [_ZZN3cub18CUB_300001_SM_10006detail6reduce28DeviceReduceSingleTileKernelINS2_10policy_hubIdjN4cuda3__47maximumIvEEE10Policy1000EPdSB_jS8_ddNS5_3std3__410__identityEEEvT0_T1_T2_T3_T4_T6_E12temp_storage+24];
	setp.lt.f64 	%p211, %fd341, %fd342;
	selp.f64 	%fd343, %fd342, %fd341, %p211;
	ld.shared.f64 	%fd344, [_ZZN3cub18CUB_300001_SM_10006detail6reduce28DeviceReduceSingleTileKernelINS2_10policy_hubIdjN4cuda3__47maximumIvEEE10Policy1000EPdSB_jS8_ddNS5_3std3__410__identityEEEvT0_T1_T2_T3_T4_T6_E12temp_storage+32];
	setp.lt.f64 	%p212, %fd343, %fd344;
	selp.f64 	%fd345, %fd344, %fd343, %p212;
	ld.shared.f64 	%fd346, [_ZZN3cub18CUB_300001_SM_10006detail6reduce28DeviceReduceSingleTileKernelINS2_10policy_hubIdjN4cuda3__47maximumIvEEE10Policy1000EPdSB_jS8_ddNS5_3std3__410__identityEEEvT0_T1_T2_T3_T4_T6_E12temp_storage+40];
	setp.lt.f64 	%p213, %fd345, %fd346;
	selp.f64 	%fd347, %fd346, %fd345, %p213;
	ld.shared.f64 	%fd348, [_ZZN3cub18CUB_300001_SM_10006detail6reduce28DeviceReduceSingleTileKernelINS2_10policy_hubIdjN4cuda3__47maximumIvEEE10Policy1000EPdSB_jS8_ddNS5_3std3__410__identityEEEvT0_T1_T2_T3_T4_T6_E12temp_storage+48];
	setp.lt.f64 	%p214, %fd347, %fd348;
	selp.f64 	%fd349, %fd348, %fd347, %p214;
	ld.shared.f64 	%fd350, [_ZZN3cub18CUB_300001_SM_10006detail6reduce28DeviceReduceSingleTileKernelINS2_10policy_hubIdjN4cuda3__47maximumIvEEE10Policy1000EPdSB_jS8_ddNS5_3std3__410__identityEEEvT0_T1_T2_T3_T4_T6_E12temp_storage+56];
	setp.lt.f64 	%p215, %fd349, %fd350;
	selp.f64 	%fd351, %fd350, %fd349, %p215;
	ld.shared.f64 	%fd352, [_ZZN3cub18CUB_300001_SM_10006detail6reduce28DeviceReduceSingleTileKernelINS2_10policy_hubIdjN4cuda3__47maximumIvEEE10Policy1000EPdSB_jS8_ddNS5_3std3__410__identityEEEvT0_T1_T2_T3_T4_T6_E12temp_storage+64];
	setp.lt.f64 	%p216, %fd351, %fd352;
	selp.f64 	%fd380, %fd352, %fd351, %p216;
	bra.uni 	$L__BB3_74;
$L__BB3_19:
	// begin inline asm
	mov.u32 %r336, %laneid;
	// end inline asm
	and.b32  	%r387, %r1, 992;
	add.s32 	%r388, %r387, 32;
	setp.gt.u32 	%p171, %r388, %r69;
	not.b32 	%r389, %r387;
	add.s32 	%r390, %r69, %r389;
	selp.b32 	%r385, %r390, 31, %p171;
	mov.b64 	%rd181, %fd359;
	mov.b64 	{%r338, %r343}, %rd181;
	mov.b32 	%r344, 1;
	mov.b32 	%r386, -1;
	// begin inline asm
	shfl.sync.down.b32 %r337, %r338, %r344, %r385, %r386;
	// end inline asm
	// begin inline asm
	shfl.sync.down.b32 %r342, %r343, %r344, %r385, %r386;
	// end inline asm
	mov.b64 	%rd182, {%r337, %r342};
	mov.b64 	%fd280, %rd182;
	setp.lt.s32 	%p172, %r336, %r385;
	setp.lt.f64 	%p173, %fd359, %fd280;
	selp.f64 	%fd281, %fd280, %fd359, %p173;
	selp.f64 	%fd282, %fd281, %fd359, %p172;
	mov.b64 	%rd183, %fd282;
	mov.b64 	{%r348, %r353}, %rd183;
	mov.b32 	%r354, 2;
	// begin inline asm
	shfl.sync.down.b32 %r347, %r348, %r354, %r385, %r386;
	// end inline asm
	// begin inline asm
	shfl.sync.down.b32 %r352, %r353, %r354, %r385, %r386;
	// end inline asm
	mov.b64 	%rd184, {%r347, %r352};
	mov.b64 	%fd283, %rd184;
	add.s32 	%r391, %r336, 2;
	setp.gt.s32 	%p174, %r391, %r385;
	setp.lt.f64 	%p175, %fd282, %fd283;
	selp.f64 	%fd284, %fd283, %fd282, %p175;
	selp.f64 	%fd285, %fd282, %fd284, %p174;
	mov.b64 	%rd185, %fd285;
	mov.b64 	{%r358, %r363}, %rd185;
	mov.b32 	%r364, 4;
	// begin inline asm
	shfl.sync.down.b32 %r357, %r358, %r364, %r385, %r386;
	// end inline asm
	// begin inline asm
	shfl.sync.down.b32 %r362, %r363, %r364, %r385, %r386;
	// end inline asm
	mov.b64 	%rd186, {%r357, %r362};
	mov.b64 	%fd286, %rd186;
	add.s32 	%r392, %r336, 4;
	setp.gt.s32 	%p176, %r392, %r385;
	setp.lt.f64 	%p177, %fd285, %fd286;
	selp.f64 	%fd287, %fd286, %fd285, %p177;
	selp.f64 	%fd288, %fd285, %fd287, %p176;
	mov.b64 	%rd187, %fd288;
	mov.b64 	{%r368, %r373}, %rd187;
	mov.b32 	%r374, 8;
	// begin inline asm
	shfl.sync.down.b32 %r367, %r368, %r374, %r385, %r386;
	// end inline asm
	// begin inline asm
	shfl.sync.down.b32 %r372, %r373, %r374, %r385, %r386;
	// end inline asm
	mov.b64 	%rd188, {%r367, %r372};
	mov.b64 	%fd289, %rd188;
	add.s32 	%r393, %r336, 8;
	setp.gt.s32 	%p178, %r393, %r385;
	setp.lt.f64 	%p179, %fd288, %fd289;
	selp.f64 	%fd290, %fd289, %fd288, %p179;
	selp.f64 	%fd291, %fd288, %fd290, %p178;
	mov.b64 	%rd189, %fd291;
	mov.b64 	{%r378, %r383}, %rd189;
	mov.b32 	%r384, 16;
	// begin inline asm
	shfl.sync.down.b32 %r377, %r378, %r384, %r385, %r386;
	// end inline asm
	// begin inline asm
	shfl.sync.down.b32 %r382, %r383, %r384, %r385, %r386;
	// end inline asm
	mov.b64 	%rd190, {%r377, %r382};
	mov.b64 	%fd292, %rd190;
	add.s32 	%r394, %r336, 16;
	setp.gt.s32 	%p180, %r394, %r385;
	setp.lt.f64 	%p181, %fd291, %fd292;
	selp.f64 	%fd293, %fd292, %fd291, %p181;
	selp.f64 	%fd380, %fd291, %fd293, %p180;
	setp.ne.s32 	%p182, %r336, 0;
	@%p182 bra 	$L__BB3_21;
	shr.u32 	%r395, %r1, 2;
	and.b32  	%r396, %r395, 248;
	mov.u32 	%r397, _ZZN3cub18CUB_300001_SM_10006detail6reduce28DeviceReduceSingleTileKernelINS2_10policy_hubIdjN4cuda3__47maximumIvEEE10Policy1000EPdSB_jS8_ddNS5_3std3__410__identityEEEvT0_T1_T2_T3_T4_T6_E12temp_storage;
	add.s32 	%r398, %r397, %r396;
	st.shared.f64 	[%r398+8], %fd380;
$L__BB3_21:
	bar.sync 	0;
	setp.ne.s32 	%p183, %r1, 0;
	@%p183 bra 	$L__BB3_74;
	setp.gt.u32 	%p184, %r69, 32;
	ld.shared.f64 	%fd294, [_ZZN3cub18CUB_300001_SM_10006detail6reduce28DeviceReduceSingleTileKernelINS2_10policy_hubIdjN4cuda3__47maximumIvEEE10Policy1000EPdSB_jS8_ddNS5_3std3__410__identityEEEvT0_T1_T2_T3_T4_T6_E12temp_storage+16];
	setp.lt.f64 	%p185, %fd380, %fd294;
	selp.f64 	%fd296, %fd294, %fd380, %p185;
	selp.f64 	%fd297, %fd296, %fd380, %p184;
	setp.gt.u32 	%p186, %r69, 64;
	ld.shared.f64 	%fd299, [_ZZN3cub18CUB_300001_SM_10006detail6reduce28DeviceReduceSingleTileKernelINS2_10policy_hubIdjN4cuda3__47maximumIvEEE10Policy1000EPdSB_jS8_ddNS5_3std3__410__identityEEEvT0_T1_T2_T3_T4_T6_E12temp_storage+24];
	setp.lt.f64 	%p187, %fd297, %fd299;
	selp.f64 	%fd301, %fd299, %fd297, %p187;
	selp.f64 	%fd302, %fd301, %fd297, %p186;
	setp.gt.u32 	%p188, %r69, 96;
	ld.shared.f64 	%fd304, [_ZZN3cub18CUB_300001_SM_10006detail6reduce28DeviceReduceSingleTileKernelINS2_10policy_hubIdjN4cuda3__47maximumIvEEE10Policy1000EPdSB_jS8_ddNS5_3std3__410__identityEEEvT0_T1_T2_T3_T4_T6_E12temp_storage+32];
	setp.lt.f64 	%p189, %fd302, %fd304;
	selp.f64 	%fd306, %fd304, %fd302, %p189;
	selp.f64 	%fd307, %fd306, %fd302, %p188;
	setp.gt.u32 	%p190, %r69, 128;
	ld.shared.f64 	%fd309, [_ZZN3cub18CUB_300001_SM_10006detail6reduce28DeviceReduceSingleTileKernelINS2_10policy_hubIdjN4cuda3__47maximumIvEEE10Policy1000EPdSB_jS8_ddNS5_3std3__410__identityEEEvT0_T1_T2_T3_T4_T6_E12temp_storage+40];
	setp.lt.f64 	%p191, %fd307, %fd309;
	selp.f64 	%fd311, %fd309, %fd307, %p191;
	selp.f64 	%fd312, %fd311, %fd307, %p190;
	setp.gt.u32 	%p192, %r69, 160;
	ld.shared.f64 	%fd314, [_ZZN3cub18CUB_300001_SM_10006detail6reduce28DeviceReduceSingleTileKernelINS2_10policy_hubIdjN4cuda3__47maximumIvEEE10Policy1000EPdSB_jS8_ddNS5_3std3__410__identityEEEvT0_T1_T2_T3_T4_T6_E12temp_storage+48];
	setp.lt.f64 	%p193, %fd312, %fd314;
	selp.f64 	%fd316, %fd314, %fd312, %p193;
	selp.f64 	%fd317, %fd316, %fd312, %p192;
	setp.gt.u32 	%p194, %r69, 192;
	ld.shared.f64 	%fd319, [_ZZN3cub18CUB_300001_SM_10006detail6reduce28DeviceReduceSingleTileKernelINS2_10policy_hubIdjN4cuda3__47maximumIvEEE10Policy1000EPdSB_jS8_ddNS5_3std3__410__identityEEEvT0_T1_T2_T3_T4_T6_E12temp_storage+56];
	setp.lt.f64 	%p195, %fd317, %fd319;
	selp.f64 	%fd321, %fd319, %fd317, %p195;
	selp.f64 	%fd322, %fd321, %fd317, %p194;
	setp.gt.u32 	%p196, %r69, 224;
	ld.shared.f64 	%fd324, [_ZZN3cub18CUB_300001_SM_10006detail6reduce28DeviceReduceSingleTileKernelINS2_10policy_hubIdjN4cuda3__47maximumIvEEE10Policy1000EPdSB_jS8_ddNS5_3std3__410__identityEEEvT0_T1_T2_T3_T4_T6_E12temp_storage+64];
	setp.lt.f64 	%p197, %fd322, %fd324;
	selp.f64 	%fd326, %fd324, %fd322, %p197;
	selp.f64 	%fd380, %fd326, %fd322, %p196;
	bra.uni 	$L__BB3_74;
$L__BB3_23:
	mov.u32 	%r13, %tid.x;
	shl.b32 	%r263, %r13, 2;
	mul.wide.u32 	%rd127, %r263, 8;
	add.s64 	%rd117, %rd16, %rd127;
	// begin inline asm
	ld.global.nc.v2.u64 {%rd115, %rd116}, [%rd117];
	// end inline asm
	add.s64 	%rd120, %rd117, 16;
	// begin inline asm
	ld.global.nc.v2.u64 {%rd118, %rd119}, [%rd120];
	// end inline asm
	mov.b64 	%fd206, %rd115;
	mov.b64 	%fd207, %rd116;
	mov.b64 	%fd208, %rd118;
	mov.b64 	%fd209, %rd119;
	add.s64 	%rd123, %rd117, 8192;
	// begin inline asm
	ld.global.nc.v2.u64 {%rd121, %rd122}, [%rd123];
	// end inline asm
	add.s64 	%rd126, %rd117, 8208;
	// begin inline asm
	ld.global.nc.v2.u64 {%rd124, %rd125}, [%rd126];
	// end inline asm
	mov.b64 	%fd210, %rd121;
	mov.b64 	%fd211, %rd122;
	mov.b64 	%fd212, %rd124;
	mov.b64 	%fd213, %rd125;
	setp.lt.f64 	%p111, %fd206, %fd207;
	selp.f64 	%fd214, %fd207, %fd206, %p111;
	setp.lt.f64 	%p112, %fd214, %fd208;
	selp.f64 	%fd215, %fd208, %fd214, %p112;
	setp.lt.f64 	%p113, %fd215, %fd209;
	selp.f64 	%fd216, %fd209, %fd215, %p113;
	setp.lt.f64 	%p114, %fd216, %fd210;
	selp.f64 	%fd217, %fd210, %fd216, %p114;
	setp.lt.f64 	%p115, %fd217, %fd211;
	selp.f64 	%fd218, %fd211, %fd217, %p115;
	setp.lt.f64 	%p116, %fd218, %fd212;
	selp.f64 	%fd219, %fd212, %fd218, %p116;
	setp.lt.f64 	%p117, %fd219, %fd213;
	selp.f64 	%fd366, %fd213, %fd219, %p117;
	add.s32 	%r14, %r69, -2048;
	setp.lt.u32 	%p118, %r14, 2048;
	mov.b32 	%r462, 2048;
	@%p118 bra 	$L__BB3_27;
	mov.b32 	%r462, 2048;
$L__BB3_25:
	mul.wide.u32 	%rd140, %r462, 8;
	add.s64 	%rd130, %rd117, %rd140;
	// begin inline asm
	ld.global.nc.v2.u64 {%rd128, %rd129}, [%rd130];
	// end inline asm
	add.s64 	%rd133, %rd130, 16;
	// begin inline asm
	ld.global.nc.v2.u64 {%rd131, %rd132}, [%rd133];
	// end inline asm
	mov.b64 	%fd220, %rd128;
	mov.b64 	%fd221, %rd129;
	mov.b64 	%fd222, %rd131;
	mov.b64 	%fd223, %rd132;
	add.s64 	%rd136, %rd130, 8192;
	// begin inline asm
	ld.global.nc.v2.u64 {%rd134, %rd135}, [%rd136];
	// end inline asm
	add.s64 	%rd139, %rd130, 8208;
	// begin inline asm
	ld.global.nc.v2.u64 {%rd137, %rd138}, [%rd139];
	// end inline asm
	mov.b64 	%fd224, %rd134;
	mov.b64 	%fd225, %rd135;
	mov.b64 	%fd226, %rd137;
	mov.b64 	%fd227, %rd138;
	setp.lt.f64 	%p119, %fd366, %fd220;
	selp.f64 	%fd228, %fd220, %fd366, %p119;
	setp.lt.f64 	%p120, %fd228, %fd221;
	selp.f64 	%fd229, %fd221, %fd228, %p120;
	setp.lt.f64 	%p121, %fd229, %fd222;
	selp.f64 	%fd230, %fd222, %fd229, %p121;
	setp.lt.f64 	%p122, %fd230, %fd223;
	selp.f64 	%fd231, %fd223, %fd230, %p122;
	setp.lt.f64 	%p123, %fd231, %fd224;
	selp.f64 	%fd232, %fd224, %fd231, %p123;
	setp.lt.f64 	%p124, %fd232, %fd225;
	selp.f64 	%fd233, %fd225, %fd232, %p124;
	setp.lt.f64 	%p125, %fd233, %fd226;
	selp.f64 	%fd234, %fd226, %fd233, %p125;
	setp.lt.f64 	%p126, %fd234, %fd227;
	selp.f64 	%fd366, %fd227, %fd234, %p126;
	sub.s32 	%r265, %r69, %r462;
	setp.lt.u32 	%p127, %r265, 2048;
	@%p127 bra 	$L__BB3_35;
	add.s32 	%r462, %r462, 2048;
	setp.le.u32 	%p128, %r462, %r14;
	@%p128 bra 	$L__BB3_25;
$L__BB3_27:
	setp.le.u32 	%p129, %r69, %r462;
	@%p129 bra 	$L__BB3_35;
	sub.s32 	%r18, %r69, %r462;
	setp.ge.s32 	%p130, %r13, %r18;
	@%p130 bra 	$L__BB3_35;
	not.b32 	%r266, %r13;
	add.s32 	%r267, %r69, %r266;
	sub.s32 	%r19, %r267, %r462;
	and.b32  	%r268, %r19, 768;
	setp.eq.s32 	%p131, %r268, 768;
	mov.u32 	%r466, %r13;
	@%p131 bra 	$L__BB3_32;
	add.s32 	%r464, %r13, %r462;
	shr.u32 	%r269, %r19, 8;
	add.s32 	%r270, %r269, 1;
	and.b32  	%r271, %r270, 3;
	neg.s32 	%r463, %r271;
	mov.u32 	%r466, %r13;
$L__BB3_31:
	.pragma "nounroll";
	mul.wide.u32 	%rd143, %r464, 8;
	add.s64 	%rd142, %rd16, %rd143;
	// begin inline asm
	ld.global.nc.u64 %rd141, [%rd142];
	// end inline asm
	mov.b64 	%fd236, %rd141;
	setp.lt.f64 	%p132, %fd366, %fd236;
	selp.f64 	%fd366, %fd236, %fd366, %p132;
	add.s32 	%r466, %r466, 256;
	add.s32 	%r464, %r464, 256;
	add.s32 	%r463, %r463, 1;
	setp.ne.s32 	%p133, %r463, 0;
	@%p133 bra 	$L__BB3_31;
$L__BB3_32:
	setp.lt.u32 	%p134, %r19, 768;
	@%p134 bra 	$L__BB3_35;
	add.s32 	%r468, %r466, 512;
	add.s32 	%r467, %r466, %r462;
$L__BB3_34:
	mul.wide.u32 	%rd152, %r467, 8;
	add.s64 	%rd145, %rd16, %rd152;
	// begin inline asm
	ld.global.nc.u64 %rd144, [%rd145];
	// end inline asm
	mov.b64 	%fd237, %rd144;
	setp.lt.f64 	%p135, %fd366, %fd237;
	selp.f64 	%fd238, %fd237, %fd366, %p135;
	add.s32 	%r272, %r467, 256;
	mul.wide.u32 	%rd153, %r272, 8;
	add.s64 	%rd147, %rd16, %rd153;
	// begin inline asm
	ld.global.nc.u64 %rd146, [%rd147];
	// end inline asm
	mov.b64 	%fd239, %rd146;
	setp.lt.f64 	%p136, %fd238, %fd239;
	selp.f64 	%fd240, %fd239, %fd238, %p136;
	add.s32 	%r273, %r467, 512;
	mul.wide.u32 	%rd154, %r273, 8;
	add.s64 	%rd149, %rd16, %rd154;
	// begin inline asm
	ld.global.nc.u64 %rd148, [%rd149];
	// end inline asm
	mov.b64 	%fd241, %rd148;
	setp.lt.f64 	%p137, %fd240, %fd241;
	selp.f64 	%fd242, %fd241, %fd240, %p137;
	add.s32 	%r274, %r467, 768;
	mul.wide.u32 	%rd155, %r274, 8;
	add.s64 	%rd151, %rd16, %rd155;
	// begin inline asm
	ld.global.nc.u64 %rd150, [%rd151];
	// end inline asm
	mov.b64 	%fd243, %rd150;
	setp.lt.f64 	%p138, %fd242, %fd243;
	selp.f64 	%fd366, %fd243, %fd242, %p138;
	add.s32 	%r33, %r468, 1024;
	add.s32 	%r275, %r468, 512;
	add.s32 	%r467, %r467, 1024;
	setp.lt.s32 	%p139, %r275, %r18;
	mov.u32 	%r468, %r33;
	@%p139 bra 	$L__BB3_34;
$L__BB3_35:
	// begin inline asm
	mov.u32 %r276, %laneid;
	// end inline asm
	mov.b64 	%rd156, %fd366;
	mov.b64 	{%r278, %r283}, %rd156;
	mov.b32 	%r284, 1;
	mov.b32 	%r325, 31;
	mov.b32 	%r326, -1;
	// begin inline asm
	shfl.sync.down.b32 %r277, %r278, %r284, %r325, %r326;
	// end inline asm
	// begin inline asm
	shfl.sync.down.b32 %r282, %r283, %r284, %r325, %r326;
	// end inline asm
	mov.b64 	%rd157, {%r277, %r282};
	mov.b64 	%fd244, %rd157;
	setp.gt.s32 	%p140, %r276, 30;
	setp.lt.f64 	%p141, %fd366, %fd244;
	selp.f64 	%fd245, %fd244, %fd366, %p141;
	selp.f64 	%fd246, %fd366, %fd245, %p140;
	mov.b64 	%rd158, %fd246;
	mov.b64 	{%r288, %r293}, %rd158;
	mov.b32 	%r294, 2;
	// begin inline asm
	shfl.sync.down.b32 %r287, %r288, %r294, %r325, %r326;
	// end inline asm
	// begin inline asm
	shfl.sync.down.b32 %r292, %r293, %r294, %r325, %r326;
	// end inline asm
	mov.b64 	%rd159, {%r287, %r292};
	mov.b64 	%fd247, %rd159;
	setp.gt.s32 	%p142, %r276, 29;
	setp.lt.f64 	%p143, %fd246, %fd247;
	selp.f64 	%fd248, %fd247, %fd246, %p143;
	selp.f64 	%fd249, %fd246, %fd248, %p142;
	mov.b64 	%rd160, %fd249;
	mov.b64 	{%r298, %r303}, %rd160;
	mov.b32 	%r304, 4;
	// begin inline asm
	shfl.sync.down.b32 %r297, %r298, %r304, %r325, %r326;
	// end inline asm
	// begin inline asm
	shfl.sync.down.b32 %r302, %r303, %r304, %r325, %r326;
	// end inline asm
	mov.b64 	%rd161, {%r297, %r302};
	mov.b64 	%fd250, %rd161;
	setp.gt.s32 	%p144, %r276, 27;
	setp.lt.f64 	%p145, %fd249, %fd250;
	selp.f64 	%fd251, %fd250, %fd249, %p145;
	selp.f64 	%fd252, %fd249, %fd251, %p144;
	mov.b64 	%rd162, %fd252;
	mov.b64 	{%r308, %r313}, %rd162;
	mov.b32 	%r314, 8;
	// begin inline asm
	shfl.sync.down.b32 %r307, %r308, %r314, %r325, %r326;
	// end inline asm
	// begin inline asm
	shfl.sync.down.b32 %r312, %r313, %r314, %r325, %r326;
	// end inline asm
	mov.b64 	%rd163, {%r307, %r312};
	mov.b64 	%fd253, %rd163;
	setp.gt.s32 	%p146, %r276, 23;
	setp.lt.f64 	%p147, %fd252, %fd253;
	selp.f64 	%fd254, %fd253, %fd252, %p147;
	selp.f64 	%fd255, %fd252, %fd254, %p146;
	mov.b64 	%rd164, %fd255;
	mov.b64 	{%r318, %r323}, %rd164;
	mov.b32 	%r324, 16;
	// begin inline asm
	shfl.sync.down.b32 %r317, %r318, %r324, %r325, %r326;
	// end inline asm
	// begin inline asm
	shfl.sync.down.b32 %r322, %r323, %r324, %r325, %r326;
	// end inline asm
	mov.b64 	%rd165, {%r317, %r322};
	mov.b64 	%fd256, %rd165;
	setp.gt.s32 	%p148, %r276, 15;
	setp.lt.f64 	%p149, %fd255, %fd256;
	selp.f64 	%fd26, %fd256, %fd255, %p149;
	selp.f64 	%fd380, %fd255, %fd26, %p148;
	setp.ne.s32 	%p150, %r276, 0;
	@%p150 bra 	$L__BB3_37;
	shr.u32 	%r327, %r13, 2;
	and.b32  	%r328, %r327, 248;
	mov.u32 	%r329, _ZZN3cub18CUB_300001_SM_10006detail6reduce28DeviceReduceSingleTileKernelINS2_10policy_hubIdjN4cuda3__47maximumIvEEE10Policy1000EPdSB_jS8_ddNS5_3std3__410__identityEEEvT0_T1_T2_T3_T4_T6_E12temp_storage;
	add.s32 	%r330, %r329, %r328;
	st.shared.f64 	[%r330+8], %fd26;
$L__BB3_37:
	bar.sync 	0;
	setp.ne.s32 	%p151, %r13, 0;
	@%p151 bra 	$L__BB3_74;
	ld.shared.f64 	%fd257, [_ZZN3cub18CUB_300001_SM_10006detail6reduce28DeviceReduceSingleTileKernelINS2_10policy_hubIdjN4cuda3__47maximumIvEEE10Policy1000EPdSB_jS8_ddNS5_3std3__410__identityEEEvT0_T1_T2_T3_T4_T6_E12temp_storage+16];
	setp.lt.f64 	%p152, %fd380, %fd257;
	selp.f64 	%fd258, %fd257, %fd380, %p152;
	ld.shared.f64 	%fd259, [_ZZN3cub18CUB_300001_SM_10006detail6reduce28DeviceReduceSingleTileKernelINS2_10policy_hubIdjN4cuda3__47maximumIvEEE10Policy1000EPdSB_jS8_ddNS5_3std3__410__identityEEEvT0_T1_T2_T3_T4_T6_E12temp_storage+24];
	setp.lt.f64 	%p153, %fd258, %fd259;
	selp.f64 	%fd260, %fd259, %fd258, %p153;
	ld.shared.f64 	%fd261, [_ZZN3cub18CUB_300001_SM_10006detail6reduce28DeviceReduceSingleTileKernelINS2_10policy_hubIdjN4cuda3__47maximumIvEEE10Policy1000EPdSB_jS8_ddNS5_3std3__410__identityEEEvT0_T1_T2_T3_T4_T6_E12temp_storage+32];
	setp.lt.f64 	%p154, %fd260, %fd261;
	selp.f64 	%fd262, %fd261, %fd260, %p154;
	ld.shared.f64 	%fd263, [_ZZN3cub18CUB_300001_SM_10006detail6reduce28DeviceReduceSingleTileKernelINS2_10policy_hubIdjN4cuda3__47maximumIvEEE10Policy1000EPdSB_jS8_ddNS5_3std3__410__identityEEEvT0_T1_T2_T3_T4_T6_E12temp_storage+40];
	setp.lt.f64 	%p155, %fd262, %fd263;
	selp.f64 	%fd264, %fd263, %fd262, %p155;
	ld.shared.f64 	%fd265, [_ZZN3cub18CUB_300001_SM_10006detail6reduce28DeviceReduceSingleTileKernelINS2_10policy_hubIdjN4cuda3__47maximumIvEEE10Policy1000EPdSB_jS8_ddNS5_3std3__410__identityEEEvT0_T1_T2_T3_T4_T6_E12temp_storage+48];
	setp.lt.f64 	%p156, %fd264, %fd265;
	selp.f64 	%fd266, %fd265, %fd264, %p156;
	ld.shared.f64 	%fd267, [_ZZN3cub18CUB_300001_SM_10006detail6reduce28DeviceReduceSingleTileKernelINS2_10policy_hubIdjN4cuda3__47maximumIvEEE10Policy1000EPdSB_jS8_ddNS5_3std3__410__identityEEEvT0_T1_T2_T3_T4_T6_E12temp_storage+56];
	setp.lt.f64 	%p157, %fd266, %fd267;
	selp.f64 	%fd268, %fd267, %fd266, %p157;
	ld.shared.f64 	%fd269, [_ZZN3cub18CUB_300001_SM_10006detail6reduce28DeviceReduceSingleTileKernelINS2_10policy_hubIdjN4cuda3__47maximumIvEEE10Policy1000EPdSB_jS8_ddNS5_3std3__410__identityEEEvT0_T1_T2_T3_T4_T6_E12temp_storage+64];
	setp.lt.f64 	%p158, %fd268, %fd269;
	selp.f64 	%fd380, %fd269, %fd268, %p158;
	bra.uni 	$L__BB3_74;
$L__BB3_39:
	setp.gt.u32 	%p3, %r69, 2047;
	@%p3 bra 	$L__BB3_58;
	mov.u32 	%r35, %tid.x;
	setp.ge.u32 	%p52, %r35, %r69;
	mov.f64 	%fd372, 0d0000000000000000;
	mov.u32 	%r472, %r35;
	@%p52 bra 	$L__BB3_42;
	mul.wide.u32 	%rd82, %r35, 8;
	add.s64 	%rd81, %rd16, %rd82;
	// begin inline asm
	ld.global.nc.u64 %rd80, [%rd81];
	// end inline asm
	mov.b64 	%fd372, %rd80;
	add.s32 	%r472, %r35, 256;
$L__BB3_42:
	setp.ge.u32 	%p53, %r472, %r69;
	@%p53 bra 	$L__BB3_49;
	not.b32 	%r139, %r472;
	add.s32 	%r38, %r69, %r139;
	and.b32  	%r140, %r38, 768;
	setp.eq.s32 	%p54, %r140, 768;
	@%p54 bra 	$L__BB3_46;
	mul.wide.u32 	%rd83, %r472, 8;
	add.s64 	%rd203, %rd16, %rd83;
	shr.u32 	%r141, %r38, 8;
	add.s32 	%r142, %r141, 1;
	and.b32  	%r143, %r142, 3;
	neg.s32 	%r470, %r143;
$L__BB3_45:
	.pragma "nounroll";
	// begin inline asm
	ld.global.nc.u64 %rd84, [%rd203];
	// end inline asm
	mov.b64 	%fd125, %rd84;
	setp.lt.f64 	%p55, %fd372, %fd125;
	selp.f64 	%fd372, %fd125, %fd372, %p55;
	add.s32 	%r472, %r472, 256;
	add.s64 	%rd203, %rd203, 2048;
	add.s32 	%r470, %r470, 1;
	setp.ne.s32 	%p56, %r470, 0;
	@%p56 bra 	$L__BB3_45;
$L__BB3_46:
	setp.lt.u32 	%p57, %r38, 768;
	@%p57 bra 	$L__BB3_49;
	mul.wide.u32 	%rd86, %r472, 8;
	add.s64 	%rd204, %rd16, %rd86;
$L__BB3_48:
	// begin inline asm
	ld.global.nc.u64 %rd87, [%rd204];
	// end inline asm
	mov.b64 	%fd126, %rd87;
	setp.lt.f64 	%p58, %fd372, %fd126;
	selp.f64 	%fd127, %fd126, %fd372, %p58;
	add.s64 	%rd90, %rd204, 2048;
	// begin inline asm
	ld.global.nc.u64 %rd89, [%rd90];
	// end inline asm
	mov.b64 	%fd128, %rd89;
	setp.lt.f64 	%p59, %fd127, %fd128;
	selp.f64 	%fd129, %fd128, %fd127, %p59;
	add.s64 	%rd92, %rd204, 4096;
	// begin inline asm
	ld.global.nc.u64 %rd91, [%rd92];
	// end inline asm
	mov.b64 	%fd130, %rd91;
	setp.lt.f64 	%p60, %fd129, %fd130;
	selp.f64 	%fd131, %fd130, %fd129, %p60;
	add.s64 	%rd94, %rd204, 6144;
	// begin inline asm
	ld.global.nc.u64 %rd93, [%rd94];
	// end inline asm
	mov.b64 	%fd132, %rd93;
	setp.lt.f64 	%p61, %fd131, %fd132;
	selp.f64 	%fd372, %fd132, %fd131, %p61;
	add.s32 	%r472, %r472, 1024;
	add.s64 	%rd204, %rd204, 8192;
	setp.lt.s32 	%p62, %r472, %r69;
	@%p62 bra 	$L__BB3_48;
$L__BB3_49:
	setp.lt.u32 	%p63, %r69, 256;
	@%p63 bra 	$L__BB3_54;
	// begin inline asm
	mov.u32 %r207, %laneid;
	// end inline asm
	mov.b64 	%rd105, %fd372;
	mov.b64 	{%r209, %r214}, %rd105;
	mov.b32 	%r215, 1;
	mov.b32 	%r256, 31;
	mov.b32 	%r257, -1;
	// begin inline asm
	shfl.sync.down.b32 %r208, %r209, %r215, %r256, %r257;
	// end inline asm
	// begin inline asm
	shfl.sync.down.b32 %r213, %r214, %r215, %r256, %r257;
	// end inline asm
	mov.b64 	%rd106, {%r208, %r213};
	mov.b64 	%fd180, %rd106;
	setp.gt.s32 	%p91, %r207, 30;
	setp.lt.f64 	%p92, %fd372, %fd180;
	selp.f64 	%fd181, %fd180, %fd372, %p92;
	selp.f64 	%fd182, %fd372, %fd181, %p91;
	mov.b64 	%rd107, %fd182;
	mov.b64 	{%r219, %r224}, %rd107;
	mov.b32 	%r225, 2;
	// begin inline asm
	shfl.sync.down.b32 %r218, %r219, %r225, %r256, %r257;
	// end inline asm
	// begin inline asm
	shfl.sync.down.b32 %r223, %r224, %r225, %r256, %r257;
	// end inline asm
	mov.b64 	%rd108, {%r218, %r223};
	mov.b64 	%fd183, %rd108;
	setp.gt.s32 	%p93, %r207, 29;
	setp.lt.f64 	%p94, %fd182, %fd183;
	selp.f64 	%fd184, %fd183, %fd182, %p94;
	selp.f64 	%fd185, %fd182, %fd184, %p93;
	mov.b64 	%rd109, %fd185;
	mov.b64 	{%r229, %r234}, %rd109;
	mov.b32 	%r235, 4;
	// begin inline asm
	shfl.sync.down.b32 %r228, %r229, %r235, %r256, %r257;
	// end inline asm
	// begin inline asm
	shfl.sync.down.b32 %r233, %r234, %r235, %r256, %r257;
	// end inline asm
	mov.b64 	%rd110, {%r228, %r233};
	mov.b64 	%fd186, %rd110;
	setp.gt.s32 	%p95, %r207, 27;
	setp.lt.f64 	%p96, %fd185, %fd186;
	selp.f64 	%fd187, %fd186, %fd185, %p96;
	selp.f64 	%fd188, %fd185, %fd187, %p95;
	mov.b64 	%rd111, %fd188;
	mov.b64 	{%r239, %r244}, %rd111;
	mov.b32 	%r245, 8;
	// begin inline asm
	shfl.sync.down.b32 %r238, %r239, %r245, %r256, %r257;
	// end inline asm
	// begin inline asm
	shfl.sync.down.b32 %r243, %r244, %r245, %r256, %r257;
	// end inline asm
	mov.b64 	%rd112, {%r238, %r243};
	mov.b64 	%fd189, %rd112;
	setp.gt.s32 	%p97, %r207, 23;
	setp.lt.f64 	%p98, %fd188, %fd189;
	selp.f64 	%fd190, %fd189, %fd188, %p98;
	selp.f64 	%fd191, %fd188, %fd190, %p97;
	mov.b64 	%rd113, %fd191;
	mov.b64 	{%r249, %r254}, %rd113;
	mov.b32 	%r255, 16;
	// begin inline asm
	shfl.sync.down.b32 %r248, %r249, %r255, %r256, %r257;
	// end inline asm
	// begin inline asm
	shfl.sync.down.b32 %r253, %r254, %r255, %r256, %r257;
	// end inline asm
	mov.b64 	%rd114, {%r248, %r253};
	mov.b64 	%fd192, %rd114;
	setp.gt.s32 	%p99, %r207, 15;
	setp.lt.f64 	%p100, %fd191, %fd192;
	selp.f64 	%fd38, %fd192, %fd191, %p100;
	selp.f64 	%fd380, %fd191, %fd38, %p99;
	setp.ne.s32 	%p101, %r207, 0;
	@%p101 bra 	$L__BB3_52;
	shr.u32 	%r258, %r35, 2;
	and.b32  	%r259, %r258, 248;
	mov.u32 	%r260, _ZZN3cub18CUB_300001_SM_10006detail6reduce28DeviceReduceSingleTileKernelINS2_10policy_hubIdjN4cuda3__47maximumIvEEE10Policy1000EPdSB_jS8_ddNS5_3std3__410__identityEEEvT0_T1_T2_T3_T4_T6_E12temp_storage;
	add.s32 	%r261, %r260, %r259;
	st.shared.f64 	[%r261+8], %fd38;
$L__BB3_52:
	bar.sync 	0;
	setp.ne.s32 	%p102, %r35, 0;
	@%p102 bra 	$L__BB3_74;
	ld.shared.f64 	%fd193, [_ZZN3cub18CUB_300001_SM_10006detail6reduce28DeviceReduceSingleTileKernelINS2_10policy_hubIdjN4cuda3__47maximumIvEEE10Policy1000EPdSB_jS8_ddNS5_3std3__410__identityEEEvT0_T1_T2_T3_T4_T6_E12temp_storage+16];
	setp.lt.f64 	%p103, %fd380, %fd193;
	selp.f64 	%fd194, %fd193, %fd380, %p103;
	ld.shared.f64 	%fd195, [_ZZN3cub18CUB_300001_SM_10006detail6reduce28DeviceReduceSingleTileKernelINS2_10policy_hubIdjN4cuda3__47maximumIvEEE10Policy1000EPdSB_jS8_ddNS5_3std3__410__identityEEEvT0_T1_T2_T3_T4_T6_E12temp_storage+24];
	setp.lt.f64 	%p104, %fd194, %fd195;
	selp.f64 	%fd196, %fd195, %fd194, %p104;
	ld.shared.f64 	%fd197, [_ZZN3cub18CUB_300001_SM_10006detail6reduce28DeviceReduceSingleTileKernelINS2_10policy_hubIdjN4cuda3__47maximumIvEEE10Policy1000EPdSB_jS8_ddNS5_3std3__410__identityEEEvT0_T1_T2_T3_T4_T6_E12temp_storage+32];
	setp.lt.f64 	%p105, %fd196, %fd197;
	selp.f64 	%fd198, %fd197, %fd196, %p105;
	ld.shared.f64 	%fd199, [_ZZN3cub18CUB_300001_SM_10006detail6reduce28DeviceReduceSingleTileKernelINS2_10policy_hubIdjN4cuda3__47maximumIvEEE10Policy1000EPdSB_jS8_ddNS5_3std3__410__identityEEEvT0_T1_T2_T3_T4_T6_E12temp_storage+40];
	setp.lt.f64 	%p106, %fd198, %fd199;
	selp.f64 	%fd200, %fd199, %fd198, %p106;
	ld.shared.f64 	%fd201, [_ZZN3cub18CUB_300001_SM_10006detail6reduce28DeviceReduceSingleTileKernelINS2_10policy_hubIdjN4cuda3__47maximumIvEEE10Policy1000EPdSB_jS8_ddNS5_3std3__410__identityEEEvT0_T1_T2_T3_T4_T6_E12temp_storage+48];
	setp.lt.f64 	%p107, %fd200, %fd201;
	selp.f64 	%fd202, %fd201, %fd200, %p107;
	ld.shared.f64 	%fd203, [_ZZN3cub18CUB_300001_SM_10006detail6reduce28DeviceReduceSingleTileKernelINS2_10policy_hubIdjN4cuda3__47maximumIvEEE10Policy1000EPdSB_jS8_ddNS5_3std3__410__identityEEEvT0_T1_T2_T3_T4_T6_E12temp_storage+56];
	setp.lt.f64 	%p108, %fd202, %fd203;
	selp.f64 	%fd204, %fd203, %fd202, %p108;
	ld.shared.f64 	%fd205, [_ZZN3cub18CUB_300001_SM_10006detail6reduce28DeviceReduceSingleTileKernelINS2_10policy_hubIdjN4cuda3__47maximumIvEEE10Policy1000EPdSB_jS8_ddNS5_3std3__410__identityEEEvT0_T1_T2_T3_T4_T6_E12temp_storage+64];
	setp.lt.f64 	%p109, %fd204, %fd205;
	selp.f64 	%fd380, %fd205, %fd204, %p109;
	bra.uni 	$L__BB3_74;
$L__BB3_54:
	// begin inline asm
	mov.u32 %r144, %laneid;
	// end inline asm
	and.b32  	%r195, %r35, 992;
	add.s32 	%r196, %r195, 32;
	setp.gt.u32 	%p64, %r196, %r69;
	not.b32 	%r197, %r195;
	add.s32 	%r198, %r69, %r197;
	selp.b32 	%r193, %r198, 31, %p64;
	mov.b64 	%rd95, %fd372;
	mov.b64 	{%r146, %r151}, %rd95;
	mov.b32 	%r152, 1;
	mov.b32 	%r194, -1;
	// begin inline asm
	shfl.sync.down.b32 %r145, %r146, %r152, %r193, %r194;
	// end inline asm
	// begin inline asm
	shfl.sync.down.b32 %r150, %r151, %r152, %r193, %r194;
	// end inline asm
	mov.b64 	%rd96, {%r145, %r150};
	mov.b64 	%fd133, %rd96;
	setp.lt.s32 	%p65, %r144, %r193;
	setp.lt.f64 	%p66, %fd372, %fd133;
	selp.f64 	%fd134, %fd133, %fd372, %p66;
	selp.f64 	%fd135, %fd134, %fd372, %p65;
	mov.b64 	%rd97, %fd135;
	mov.b64 	{%r156, %r161}, %rd97;
	mov.b32 	%r162, 2;
	// begin inline asm
	shfl.sync.down.b32 %r155, %r156, %r162, %r193, %r194;
	// end inline asm
	// begin inline asm
	shfl.sync.down.b32 %r160, %r161, %r162, %r193, %r194;
	// end inline asm
	mov.b64 	%rd98, {%r155, %r160};
	mov.b64 	%fd136, %rd98;
	add.s32 	%r199, %r144, 2;
	setp.gt.s32 	%p67, %r199, %r193;
	setp.lt.f64 	%p68, %fd135, %fd136;
	selp.f64 	%fd137, %fd136, %fd135, %p68;
	selp.f64 	%fd138, %fd135, %fd137, %p67;
	mov.b64 	%rd99, %fd138;
	mov.b64 	{%r166, %r171}, %rd99;
	mov.b32 	%r172, 4;
	// begin inline asm
	shfl.sync.down.b32 %r165, %r166, %r172, %r193, %r194;
	// end inline asm
	// begin inline asm
	shfl.sync.down.b32 %r170, %r171, %r172, %r193, %r194;
	// end inline asm
	mov.b64 	%rd100, {%r165, %r170};
	mov.b64 	%fd139, %rd100;
	add.s32 	%r200, %r144, 4;
	setp.gt.s32 	%p69, %r200, %r193;
	setp.lt.f64 	%p70, %fd138, %fd139;
	selp.f64 	%fd140, %fd139, %fd138, %p70;
	selp.f64 	%fd141, %fd138, %fd140, %p69;
	mov.b64 	%rd101, %fd141;
	mov.b64 	{%r176, %r181}, %rd101;
	mov.b32 	%r182, 8;
	// begin inline asm
	shfl.sync.down.b32 %r175, %r176, %r182, %r193, %r194;
	// end inline asm
	// begin inline asm
	shfl.sync.down.b32 %r180, %r181, %r182, %r193, %r194;
	// end inline asm
	mov.b64 	%rd102, {%r175, %r180};
	mov.b64 	%fd142, %rd102;
	add.s32 	%r201, %r144, 8;
	setp.gt.s32 	%p71, %r201, %r193;
	setp.lt.f64 	%p72, %fd141, %fd142;
	selp.f64 	%fd143, %fd142, %fd141, %p72;
	selp.f64 	%fd144, %fd141, %fd143, %p71;
	mov.b64 	%rd103, %fd144;
	mov.b64 	{%r186, %r191}, %rd103;
	mov.b32 	%r192, 16;
	// begin inline asm
	shfl.sync.down.b32 %r185, %r186, %r192, %r193, %r194;
	// end inline asm
	// begin inline asm
	shfl.sync.down.b32 %r190, %r191, %r192, %r193, %r194;
	// end inline asm
	mov.b64 	%rd104, {%r185, %r190};
	mov.b64 	%fd145, %rd104;
	add.s32 	%r202, %r144, 16;
	setp.gt.s32 	%p73, %r202, %r193;
	setp.lt.f64 	%p74, %fd144, %fd145;
	selp.f64 	%fd146, %fd145, %fd144, %p74;
	selp.f64 	%fd380, %fd144, %fd146, %p73;
	setp.ne.s32 	%p75, %r144, 0;
	@%p75 bra 	$L__BB3_56;
	shr.u32 	%r203, %r35, 2;
	and.b32  	%r204, %r203, 248;
	mov.u32 	%r205, _ZZN3cub18CUB_300001_SM_10006detail6reduce28DeviceReduceSingleTileKernelINS2_10policy_hubIdjN4cuda3__47maximumIvEEE10Policy1000EPdSB_jS8_ddNS5_3std3__410__identityEEEvT0_T1_T2_T3_T4_T6_E12temp_storage;
	add.s32 	%r206, %r205, %r204;
	st.shared.f64 	[%r206+8], %fd380;
$L__BB3_56:
	bar.sync 	0;
	setp.ne.s32 	%p76, %r35, 0;
	@%p76 bra 	$L__BB3_74;
	setp.gt.u32 	%p77, %r69, 32;
	ld.shared.f64 	%fd147, [_ZZN3cub18CUB_300001_SM_10006detail6reduce28DeviceReduceSingleTileKernelINS2_10policy_hubIdjN4cuda3__47maximumIvEEE10Policy1000EPdSB_jS8_ddNS5_3std3__410__identityEEEvT0_T1_T2_T3_T4_T6_E12temp_storage+16];
	setp.lt.f64 	%p78, %fd380, %fd147;
	selp.f64 	%fd149, %fd147, %fd380, %p78;
	selp.f64 	%fd150, %fd149, %fd380, %p77;
	setp.gt.u32 	%p79, %r69, 64;
	ld.shared.f64 	%fd152, [_ZZN3cub18CUB_300001_SM_10006detail6reduce28DeviceReduceSingleTileKernelINS2_10policy_hubIdjN4cuda3__47maximumIvEEE10Policy1000EPdSB_jS8_ddNS5_3std3__410__identityEEEvT0_T1_T2_T3_T4_T6_E12temp_storage+24];
	setp.lt.f64 	%p80, %fd150, %fd152;
	selp.f64 	%fd154, %fd152, %fd150, %p80;
	selp.f64 	%fd155, %fd154, %fd150, %p79;
	setp.gt.u32 	%p81, %r69, 96;
	ld.shared.f64 	%fd157, [_ZZN3cub18CUB_300001_SM_10006detail6reduce28DeviceReduceSingleTileKernelINS2_10policy_hubIdjN4cuda3__47maximumIvEEE10Policy1000EPdSB_jS8_ddNS5_3std3__410__identityEEEvT0_T1_T2_T3_T4_T6_E12temp_storage+32];
	setp.lt.f64 	%p82, %fd155, %fd157;
	selp.f64 	%fd159, %fd157, %fd155, %p82;
	selp.f64 	%fd160, %fd159, %fd155, %p81;
	setp.gt.u32 	%p83, %r69, 128;
	ld.shared.f64 	%fd162, [_ZZN3cub18CUB_300001_SM_10006detail6reduce28DeviceReduceSingleTileKernelINS2_10policy_hubIdjN4cuda3__47maximumIvEEE10Policy1000EPdSB_jS8_ddNS5_3std3__410__identityEEEvT0_T1_T2_T3_T4_T6_E12temp_storage+40];
	setp.lt.f64 	%p84, %fd160, %fd162;
	selp.f64 	%fd164, %fd162, %fd160, %p84;
	selp.f64 	%fd165, %fd164, %fd160, %p83;
	setp.gt.u32 	%p85, %r69, 160;
	ld.shared.f64 	%fd167, [_ZZN3cub18CUB_300001_SM_10006detail6reduce28DeviceReduceSingleTileKernelINS2_10policy_hubIdjN4cuda3__47maximumIvEEE10Policy1000EPdSB_jS8_ddNS5_3std3__410__identityEEEvT0_T1_T2_T3_T4_T6_E12temp_storage+48];
	setp.lt.f64 	%p86, %fd165, %fd167;
	selp.f64 	%fd169, %fd167, %fd165, %p86;
	selp.f64 	%fd170, %fd169, %fd165, %p85;
	setp.gt.u32 	%p87, %r69, 192;
	ld.shared.f64 	%fd172, [_ZZN3cub18CUB_300001_SM_10006detail6reduce28DeviceReduceSingleTileKernelINS2_10policy_hubIdjN4cuda3__47maximumIvEEE10Policy1000EPdSB_jS8_ddNS5_3std3__410__identityEEEvT0_T1_T2_T3_T4_T6_E12temp_storage+56];
	setp.lt.f64 	%p88, %fd170, %fd172;
	selp.f64 	%fd174, %fd172, %fd170, %p88;
	selp.f64 	%fd175, %fd174, %fd170, %p87;
	setp.gt.u32 	%p89, %r69, 224;
	ld.shared.f64 	%fd177, [_ZZN3cub18CUB_300001_SM_10006detail6reduce28DeviceReduceSingleTileKernelINS2_10policy_hubIdjN4cuda3__47maximumIvEEE10Policy1000EPdSB_jS8_ddNS5_3std3__410__identityEEEvT0_T1_T2_T3_T4_T6_E12temp_storage+64];
	setp.lt.f64 	%p90, %fd175, %fd177;
	selp.f64 	%fd179, %fd177, %fd175, %p90;
	selp.f64 	%fd380, %fd179, %fd175, %p89;
	bra.uni 	$L__BB3_74;
$L__BB3_58:
	mov.u32 	%r47, %tid.x;
	mul.wide.u32 	%rd35, %r47, 8;
	add.s64 	%rd20, %rd16, %rd35;
	// begin inline asm
	ld.global.nc.u64 %rd19, [%rd20];
	// end inline asm
	mov.b64 	%fd59, %rd19;
	add.s64 	%rd22, %rd20, 2048;
	// begin inline asm
	ld.global.nc.u64 %rd21, [%rd22];
	// end inline asm
	mov.b64 	%fd60, %rd21;
	add.s64 	%rd24, %rd20, 4096;
	// begin inline asm
	ld.global.nc.u64 %rd23, [%rd24];
	// end inline asm
	mov.b64 	%fd61, %rd23;
	add.s64 	%rd26, %rd20, 6144;
	// begin inline asm
	ld.global.nc.u64 %rd25, [%rd26];
	// end inline asm
	mov.b64 	%fd62, %rd25;
	add.s64 	%rd28, %rd20, 8192;
	// begin inline asm
	ld.global.nc.u64 %rd27, [%rd28];
	// end inline asm
	mov.b64 	%fd63, %rd27;
	add.s64 	%rd30, %rd20, 10240;
	// begin inline asm
	ld.global.nc.u64 %rd29, [%rd30];
	// end inline asm
	mov.b64 	%fd64, %rd29;
	add.s64 	%rd32, %rd20, 12288;
	// begin inline asm
	ld.global.nc.u64 %rd31, [%rd32];
	// end inline asm
	mov.b64 	%fd65, %rd31;
	add.s64 	%rd34, %rd20, 14336;
	// begin inline asm
	ld.global.nc.u64 %rd33, [%rd34];
	// end inline asm
	mov.b64 	%fd66, %rd33;
	setp.lt.f64 	%p4, %fd59, %fd60;
	selp.f64 	%fd67, %fd60, %fd59, %p4;
	setp.lt.f64 	%p5, %fd67, %fd61;
	selp.f64 	%fd68, %fd61, %fd67, %p5;
	setp.lt.f64 	%p6, %fd68, %fd62;
	selp.f64 	%fd69, %fd62, %fd68, %p6;
	setp.lt.f64 	%p7, %fd69, %fd63;
	selp.f64 	%fd70, %fd63, %fd69, %p7;
	setp.lt.f64 	%p8, %fd70, %fd64;
	selp.f64 	%fd71, %fd64, %fd70, %p8;
	setp.lt.f64 	%p9, %fd71, %fd65;
	selp.f64 	%fd72, %fd65, %fd71, %p9;
	setp.lt.f64 	%p10, %fd72, %fd66;
	selp.f64 	%fd379, %fd66, %fd72, %p10;
	add.s32 	%r48, %r69, -2048;
	setp.lt.u32 	%p11, %r48, 2048;
	mov.b32 	%r475, 2048;
	@%p11 bra 	$L__BB3_62;
	mov.b32 	%r475, 2048;
$L__BB3_60:
	add.s32 	%r72, %r47, %r475;
	mul.wide.u32 	%rd52, %r72, 8;
	add.s64 	%rd37, %rd16, %rd52;
	// begin inline asm
	ld.global.nc.u64 %rd36, [%rd37];
	// end inline asm
	mov.b64 	%fd73, %rd36;
	mul.wide.u32 	%rd53, %r475, 8;
	add.s64 	%rd54, %rd20, %rd53;
	add.s64 	%rd39, %rd54, 2048;
	// begin inline asm
	ld.global.nc.u64 %rd38, [%rd39];
	// end inline asm
	mov.b64 	%fd74, %rd38;
	add.s64 	%rd41, %rd54, 4096;
	// begin inline asm
	ld.global.nc.u64 %rd40, [%rd41];
	// end inline asm
	mov.b64 	%fd75, %rd40;
	add.s64 	%rd43, %rd54, 6144;
	// begin inline asm
	ld.global.nc.u64 %rd42, [%rd43];
	// end inline asm
	mov.b64 	%fd76, %rd42;
	add.s64 	%rd45, %rd54, 8192;
	// begin inline asm
	ld.global.nc.u64 %rd44, [%rd45];
	// end inline asm
	mov.b64 	%fd77, %rd44;
	add.s64 	%rd47, %rd54, 10240;
	// begin inline asm
	ld.global.nc.u64 %rd46, [%rd47];
	// end inline asm
	mov.b64 	%fd78, %rd46;
	add.s64 	%rd49, %rd54, 12288;
	// begin inline asm
	ld.global.nc.u64 %rd48, [%rd49];
	// end inline asm
	mov.b64 	%fd79, %rd48;
	add.s64 	%rd51, %rd54, 14336;
	// begin inline asm
	ld.global.nc.u64 %rd50, [%rd51];
	// end inline asm
	mov.b64 	%fd80, %rd50;
	setp.lt.f64 	%p12, %fd379, %fd73;
	selp.f64 	%fd81, %fd73, %fd379, %p12;
	setp.lt.f64 	%p13, %fd81, %fd74;
	selp.f64 	%fd82, %fd74, %fd81, %p13;
	setp.lt.f64 	%p14, %fd82, %fd75;
	selp.f64 	%fd83, %fd75, %fd82, %p14;
	setp.lt.f64 	%p15, %fd83, %fd76;
	selp.f64 	%fd84, %fd76, %fd83, %p15;
	setp.lt.f64 	%p16, %fd84, %fd77;
	selp.f64 	%fd85, %fd77, %fd84, %p16;
	setp.lt.f64 	%p17, %fd85, %fd78;
	selp.f64 	%fd86, %fd78, %fd85, %p17;
	setp.lt.f64 	%p18, %fd86, %fd79;
	selp.f64 	%fd87, %fd79, %fd86, %p18;
	setp.lt.f64 	%p19, %fd87, %fd80;
	selp.f64 	%fd379, %fd80, %fd87, %p19;
	sub.s32 	%r73, %r69, %r475;
	setp.lt.u32 	%p20, %r73, 2048;
	@%p20 bra 	$L__BB3_70;
	add.s32 	%r475, %r475, 2048;
	setp.le.u32 	%p21, %r475, %r48;
	@%p21 bra 	$L__BB3_60;
$L__BB3_62:
	setp.le.u32 	%p22, %r69, %r475;
	@%p22 bra 	$L__BB3_70;
	sub.s32 	%r52, %r69, %r475;
	setp.ge.s32 	%p23, %r47, %r52;
	@%p23 bra 	$L__BB3_70;
	not.b32 	%r74, %r47;
	add.s32 	%r75, %r69, %r74;
	sub.s32 	%r53, %r75, %r475;
	and.b32  	%r76, %r53, 768;
	setp.eq.s32 	%p24, %r76, 768;
	mov.u32 	%r479, %r47;
	@%p24 bra 	$L__BB3_67;
	add.s32 	%r477, %r47, %r475;
	shr.u32 	%r77, %r53, 8;
	add.s32 	%r78, %r77, 1;
	and.b32  	%r79, %r78, 3;
	neg.s32 	%r476, %r79;
	mov.u32 	%r479, %r47;
$L__BB3_66:
	.pragma "nounroll";
	mul.wide.u32 	%rd57, %r477, 8;
	add.s64 	%rd56, %rd16, %rd57;
	// begin inline asm
	ld.global.nc.u64 %rd55, [%rd56];
	// end inline asm
	mov.b64 	%fd89, %rd55;
	setp.lt.f64 	%p25, %fd379, %fd89;
	selp.f64 	%fd379, %fd89, %fd379, %p25;
	add.s32 	%r479, %r479, 256;
	add.s32 	%r477, %r477, 256;
	add.s32 	%r476, %r476, 1;
	setp.ne.s32 	%p26, %r476, 0;
	@%p26 bra 	$L__BB3_66;
$L__BB3_67:
	setp.lt.u32 	%p27, %r53, 768;
	@%p27 bra 	$L__BB3_70;
	add.s32 	%r481, %r479, 512;
	add.s32 	%r480, %r479, %r475;
$L__BB3_69:
	mul.wide.u32 	%rd66, %r480, 8;
	add.s64 	%rd59, %rd16, %rd66;
	// begin inline asm
	ld.global.nc.u64 %rd58, [%rd59];
	// end inline asm
	mov.b64 	%fd90, %rd58;
	setp.lt.f64 	%p28, %fd379, %fd90;
	selp.f64 	%fd91, %fd90, %fd379, %p28;
	add.s32 	%r80, %r480, 256;
	mul.wide.u32 	%rd67, %r80, 8;
	add.s64 	%rd61, %rd16, %rd67;
	// begin inline asm
	ld.global.nc.u64 %rd60, [%rd61];
	// end inline asm
	mov.b64 	%fd92, %rd60;
	setp.lt.f64 	%p29, %fd91, %fd92;
	selp.f64 	%fd93, %fd92, %fd91, %p29;
	add.s32 	%r81, %r480, 512;
	mul.wide.u32 	%rd68, %r81, 8;
	add.s64 	%rd63, %rd16, %rd68;
	// begin inline asm
	ld.global.nc.u64 %rd62, [%rd63];
	// end inline asm
	mov.b64 	%fd94, %rd62;
	setp.lt.f64 	%p30, %fd93, %fd94;
	selp.f64 	%fd95, %fd94, %fd93, %p30;
	add.s32 	%r82, %r480, 768;
	mul.wide.u32 	%rd69, %r82, 8;
	add.s64 	%rd65, %rd16, %rd69;
	// begin inline asm
	ld.global.nc.u64 %rd64, [%rd65];
	// end inline asm
	mov.b64 	%fd96, %rd64;
	setp.lt.f64 	%p31, %fd95, %fd96;
	selp.f64 	%fd379, %fd96, %fd95, %p31;
	add.s32 	%r67, %r481, 1024;
	add.s32 	%r83, %r481, 512;
	add.s32 	%r480, %r480, 1024;
	setp.lt.s32 	%p32, %r83, %r52;
	mov.u32 	%r481, %r67;
	@%p32 bra 	$L__BB3_69;
$L__BB3_70:
	// begin inline asm
	mov.u32 %r84, %laneid;
	// end inline asm
	mov.b64 	%rd70, %fd379;
	mov.b64 	{%r86, %r91}, %rd70;
	mov.b32 	%r92, 1;
	mov.b32 	%r133, 31;
	mov.b32 	%r134, -1;
	// begin inline asm
	shfl.sync.down.b32 %r85, %r86, %r92, %r133, %r134;
	// end inline asm
	// begin inline asm
	shfl.sync.down.b32 %r90, %r91, %r92, %r133, %r134;
	// end inline asm
	mov.b64 	%rd71, {%r85, %r90};
	mov.b64 	%fd97, %rd71;
	setp.gt.s32 	%p33, %r84, 30;
	setp.lt.f64 	%p34, %fd379, %fd97;
	selp.f64 	%fd98, %fd97, %fd379, %p34;
	selp.f64 	%fd99, %fd379, %fd98, %p33;
	mov.b64 	%rd72, %fd99;
	mov.b64 	{%r96, %r101}, %rd72;
	mov.b32 	%r102, 2;
	// begin inline asm
	shfl.sync.down.b32 %r95, %r96, %r102, %r133, %r134;
	// end inline asm
	// begin inline asm
	shfl.sync.down.b32 %r100, %r101, %r102, %r133, %r134;
	// end inline asm
	mov.b64 	%rd73, {%r95, %r100};
	mov.b64 	%fd100, %rd73;
	setp.gt.s32 	%p35, %r84, 29;
	setp.lt.f64 	%p36, %fd99, %fd100;
	selp.f64 	%fd101, %fd100, %fd99, %p36;
	selp.f64 	%fd102, %fd99, %fd101, %p35;
	mov.b64 	%rd74, %fd102;
	mov.b64 	{%r106, %r111}, %rd74;
	mov.b32 	%r112, 4;
	// begin inline asm
	shfl.sync.down.b32 %r105, %r106, %r112, %r133, %r134;
	// end inline asm
	// begin inline asm
	shfl.sync.down.b32 %r110, %r111, %r112, %r133, %r134;
	// end inline asm
	mov.b64 	%rd75, {%r105, %r110};
	mov.b64 	%fd103, %rd75;
	setp.gt.s32 	%p37, %r84, 27;
	setp.lt.f64 	%p38, %fd102, %fd103;
	selp.f64 	%fd104, %fd103, %fd102, %p38;
	selp.f64 	%fd105, %fd102, %fd104, %p37;
	mov.b64 	%rd76, %fd105;
	mov.b64 	{%r116, %r121}, %rd76;
	mov.b32 	%r122, 8;
	// begin inline asm
	shfl.sync.down.b32 %r115, %r116, %r122, %r133, %r134;
	// end inline asm
	// begin inline asm
	shfl.sync.down.b32 %r120, %r121, %r122, %r133, %r134;
	// end inline asm
	mov.b64 	%rd77, {%r115, %r120};
	mov.b64 	%fd106, %rd77;
	setp.gt.s32 	%p39, %r84, 23;
	setp.lt.f64 	%p40, %fd105, %fd106;
	selp.f64 	%fd107, %fd106, %fd105, %p40;
	selp.f64 	%fd108, %fd105, %fd107, %p39;
	mov.b64 	%rd78, %fd108;
	mov.b64 	{%r126, %r131}, %rd78;
	mov.b32 	%r132, 16;
	// begin inline asm
	shfl.sync.down.b32 %r125, %r126, %r132, %r133, %r134;
	// end inline asm
	// begin inline asm
	shfl.sync.down.b32 %r130, %r131, %r132, %r133, %r134;
	// end inline asm
	mov.b64 	%rd79, {%r125, %r130};
	mov.b64 	%fd109, %rd79;
	setp.gt.s32 	%p41, %r84, 15;
	setp.lt.f64 	%p42, %fd108, %fd109;
	selp.f64 	%fd54, %fd109, %fd108, %p42;
	selp.f64 	%fd380, %fd108, %fd54, %p41;
	setp.ne.s32 	%p43, %r84, 0;
	@%p43 bra 	$L__BB3_72;
	shr.u32 	%r135, %r47, 2;
	and.b32  	%r136, %r135, 248;
	mov.u32 	%r137, _ZZN3cub18CUB_300001_SM_10006detail6reduce28DeviceReduceSingleTileKernelINS2_10policy_hubIdjN4cuda3__47maximumIvEEE10Policy1000EPdSB_jS8_ddNS5_3std3__410__identityEEEvT0_T1_T2_T3_T4_T6_E12temp_storage;
	add.s32 	%r138, %r137, %r136;
	st.shared.f64 	[%r138+8], %fd54;
$L__BB3_72:
	bar.sync 	0;
	setp.ne.s32 	%p44, %r47, 0;
	@%p44 bra 	$L__BB3_74;
	ld.shared.f64 	%fd110, [_ZZN3cub18CUB_300001_SM_10006detail6reduce28DeviceReduceSingleTileKernelINS2_10policy_hubIdjN4cuda3__47maximumIvEEE10Policy1000EPdSB_jS8_ddNS5_3std3__410__identityEEEvT0_T1_T2_T3_T4_T6_E12temp_storage+16];
	setp.lt.f64 	%p45, %fd380, %fd110;
	selp.f64 	%fd111, %fd110, %fd380, %p45;
	ld.shared.f64 	%fd112, [_ZZN3cub18CUB_300001_SM_10006detail6reduce28DeviceReduceSingleTileKernelINS2_10policy_hubIdjN4cuda3__47maximumIvEEE10Policy1000EPdSB_jS8_ddNS5_3std3__410__identityEEEvT0_T1_T2_T3_T4_T6_E12temp_storage+24];
	setp.lt.f64 	%p46, %fd111, %fd112;
	selp.f64 	%fd113, %fd112, %fd111, %p46;
	ld.shared.f64 	%fd114, [_ZZN3cub18CUB_300001_SM_10006detail6reduce28DeviceReduceSingleTileKernelINS2_10policy_hubIdjN4cuda3__47maximumIvEEE10Policy1000EPdSB_jS8_ddNS5_3std3__410__identityEEEvT0_T1_T2_T3_T4_T6_E12temp_storage+32];
	setp.lt.f64 	%p47, %fd113, %fd114;
	selp.f64 	%fd115, %fd114, %fd113, %p47;
	ld.shared.f64 	%fd116, [_ZZN3cub18CUB_300001_SM_10006detail6reduce28DeviceReduceSingleTileKernelINS2_10policy_hubIdjN4cuda3__47maximumIvEEE10Policy1000EPdSB_jS8_ddNS5_3std3__410__identityEEEvT0_T1_T2_T3_T4_T6_E12temp_storage+40];
	setp.lt.f64 	%p48, %fd115, %fd116;
	selp.f64 	%fd117, %fd116, %fd115, %p48;
	ld.shared.f64 	%fd118, [_ZZN3cub18CUB_300001_SM_10006detail6reduce28DeviceReduceSingleTileKernelINS2_10policy_hubIdjN4cuda3__47maximumIvEEE10Policy1000EPdSB_jS8_ddNS5_3std3__410__identityEEEvT0_T1_T2_T3_T4_T6_E12temp_storage+48];
	setp.lt.f64 	%p49, %fd117, %fd118;
	selp.f64 	%fd119, %fd118, %fd117, %p49;
	ld.shared.f64 	%fd120, [_ZZN3cub18CUB_300001_SM_10006detail6reduce28DeviceReduceSingleTileKernelINS2_10policy_hubIdjN4cuda3__47maximumIvEEE10Policy1000EPdSB_jS8_ddNS5_3std3__410__identityEEEvT0_T1_T2_T3_T4_T6_E12temp_storage+56];
	setp.lt.f64 	%p50, %fd119, %fd120;
	selp.f64 	%fd121, %fd120, %fd119, %p50;
	ld.shared.f64 	%fd122, [_ZZN3cub18CUB_300001_SM_10006detail6reduce28DeviceReduceSingleTileKernelINS2_10policy_hubIdjN4cuda3__47maximumIvEEE10Policy1000EPdSB_jS8_ddNS5_3std3__410__identityEEEvT0_T1_T2_T3_T4_T6_E12temp_storage+64];
	setp.lt.f64 	%p51, %fd121, %fd122;
	selp.f64 	%fd380, %fd122, %fd121, %p51;
$L__BB3_74:
	mov.u32 	%r454, %tid.x;
	setp.ne.s32 	%p217, %r454, 0;
	@%p217 bra 	$L__BB3_76;
	setp.lt.f64 	%p218, %fd58, %fd380;
	selp.f64 	%fd353, %fd380, %fd58, %p218;
	st.global.f64 	[%rd1], %fd353;
$L__BB3_76:
	ret;

}
	// .globl	_ZN3cub18CUB_300001_SM_10006detail6reduce18DeviceReduceKernelINS2_10policy_hubIdjN4cuda3__47maximumIvEEE10Policy1000EPdjS8_dNS5_3std3__410__identityEEEvT0_PT3_T1_NS0_13GridEvenShareISI_EET2_T4_
.visible .entry _ZN3cub18CUB_300001_SM_10006detail6reduce18DeviceReduceKernelINS2_10policy_hubIdjN4cuda3__47maximumIvEEE10Policy1000EPdjS8_dNS5_3std3__410__identityEEEvT0_PT3_T1_NS0_13GridEvenShareISI_EET2_T4_(
	.param .u64 .ptr .align 1 _ZN3cub18CUB_300001_SM_10006detail6reduce18DeviceReduceKernelINS2_10policy_hubIdjN4cuda3__47maximumIvEEE10Policy1000EPdjS8_dNS5_3std3__410__identityEEEvT0_PT3_T1_NS0_13GridEvenShareISI_EET2_T4__param_0,
	.param .u64 .ptr .align 1 _ZN3cub18CUB_300001_SM_10006detail6reduce18DeviceReduceKernelINS2_10policy_hubIdjN4cuda3__47maximumIvEEE10Policy1000EPdjS8_dNS5_3std3__410__identityEEEvT0_PT3_T1_NS0_13GridEvenShareISI_EET2_T4__param_1,
	.param .u32 _ZN3cub18CUB_300001_SM_10006detail6reduce18DeviceReduceKernelINS2_10policy_hubIdjN4cuda3__47maximumIvEEE10Policy1000EPdjS8_dNS5_3std3__410__identityEEEvT0_PT3_T1_NS0_13GridEvenShareISI_EET2_T4__param_2,
	.param .align 4 .b8 _ZN3cub18CUB_300001_SM_10006detail6reduce18DeviceReduceKernelINS2_10policy_hubIdjN4cuda3__47maximumIvEEE10Policy1000EPdjS8_dNS5_3std3__410__identityEEEvT0_PT3_T1_NS0_13GridEvenShareISI_EET2_T4__param_3[40],
	.param .align 1 .b8 _ZN3cub18CUB_300001_SM_10006detail6reduce18DeviceReduceKernelINS2_10policy_hubIdjN4cuda3__47maximumIvEEE10Policy1000EPdjS8_dNS5_3std3__410__identityEEEvT0_PT3_T1_NS0_13GridEvenShareISI_EET2_T4__param_4[1],
	.param .align 1 .b8 _ZN3cub18CUB_300001_SM_10006detail6reduce18DeviceReduceKernelINS2_10policy_hubIdjN4cuda3__47maximumIvEEE10Policy1000EPdjS8_dNS5_3std3__410__identityEEEvT0_PT3_T1_NS0_13GridEvenShareISI_EET2_T4__param_5[1]
)
.maxntid 256
{
	.reg .pred 	%p<217>;
	.reg .b32 	%r<542>;
	.reg .b64 	%rd<197>;
	.reg .b64 	%fd<375>;
	// demoted variable
	.shared .align 8 .b8 _ZZN3cub18CUB_300001_SM_10006detail6reduce18DeviceReduceKernelINS2_10policy_hubIdjN4cuda3__47maximumIvEEE10Policy1000EPdjS8_dNS5_3std3__410__identityEEEvT0_PT3_T1_NS0_13GridEvenShareISI_EET2_T4_E12temp_storage[80];
	ld.param.u32 	%r1, [_ZN3cub18CUB_300001_SM_10006detail6reduce18DeviceReduceKernelINS2_10policy_hubIdjN4cuda3__47maximumIvEEE10Policy1000EPdjS8_dNS5_3std3__410__identityEEEvT0_PT3_T1_NS0_13GridEvenShareISI_EET2_T4__param_3+20];
	ld.param.u64 	%rd1, [_ZN3cub18CUB_300001_SM_10006detail6reduce18DeviceReduceKernelINS2_10policy_hubIdjN4cuda3__47maximumIvEEE10Policy1000EPdjS8_dNS5_3std3__410__identityEEEvT0_PT3_T1_NS0_13GridEvenShareISI_EET2_T4__param_0];
	ld.param.u32 	%r2, [_ZN3cub18CUB_300001_SM_10006detail6reduce18DeviceReduceKernelINS2_10policy_hubIdjN4cuda3__47maximumIvEEE10Policy1000EPdjS8_dNS5_3std3__410__identityEEEvT0_PT3_T1_NS0_13GridEvenShareISI_EET2_T4__param_3+24];
	mov.u32 	%r3, %ctaid.x;
	shl.b32 	%r4, %r2, 11;
	shl.b32 	%r5, %r3, 11;
	and.b64  	%rd3, %rd1, 31;
	setp.ne.s64 	%p1, %rd3, 0;
	@%p1 bra 	$L__BB4_36;
	sub.s32 	%r6, %r1, %r5;
	setp.gt.u32 	%p109, %r6, 2047;
	@%p109 bra 	$L__BB4_20;
	mov.u32 	%r7, %tid.x;
	setp.ge.u32 	%p158, %r7, %r6;
	mov.f64 	%fd355, 0d0000000000000000;
	mov.u32 	%r512, %r7;
	@%p158 bra 	$L__BB4_4;
	add.s32 	%r378, %r5, %r7;
	mul.wide.u32 	%rd157, %r378, 8;
	add.s64 	%rd156, %rd1, %rd157;
	// begin inline asm
	ld.global.nc.u64 %rd155, [%rd156];
	// end inline asm
	mov.b64 	%fd355, %rd155;
	add.s32 	%r512, %r7, 256;
$L__BB4_4:
	setp.ge.u32 	%p159, %r512, %r6;
	@%p159 bra 	$L__BB4_11;
	not.b32 	%r379, %r512;
	add.s32 	%r10, %r1, %r379;
	and.b32  	%r380, %r10, 768;
	setp.eq.s32 	%p160, %r380, 768;
	@%p160 bra 	$L__BB4_8;
	add.s32 	%r510, %r512, %r5;
	shr.u32 	%r381, %r10, 8;
	add.s32 	%r382, %r381, 1;
	and.b32  	%r383, %r382, 3;
	neg.s32 	%r509, %r383;
$L__BB4_7:
	.pragma "nounroll";
	mul.wide.u32 	%rd160, %r510, 8;
	add.s64 	%rd159, %rd1, %rd160;
	// begin inline asm
	ld.global.nc.u64 %rd158, [%rd159];
	// end inline asm
	mov.b64 	%fd269, %rd158;
	setp.lt.f64 	%p161, %fd355, %fd269;
	selp.f64 	%fd355, %fd269, %fd355, %p161;
	add.s32 	%r512, %r512, 256;
	add.s32 	%r510, %r510, 256;
	add.s32 	%r509, %r509, 1;
	setp.ne.s32 	%p162, %r509, 0;
	@%p162 bra 	$L__BB4_7;
$L__BB4_8:
	sub.s32 	%r384, %r10, %r5;
	setp.lt.u32 	%p163, %r384, 768;
	@%p163 bra 	$L__BB4_11;
	add.s32 	%r514, %r512, 512;
	add.s32 	%r513, %r512, %r5;
$L__BB4_10:
	mul.wide.u32 	%rd169, %r513, 8;
	add.s64 	%rd162, %rd1, %rd169;
	// begin inline asm
	ld.global.nc.u64 %rd161, [%rd162];
	// end inline asm
	mov.b64 	%fd270, %rd161;
	setp.lt.f64 	%p164, %fd355, %fd270;
	selp.f64 	%fd271, %fd270, %fd355, %p164;
	add.s32 	%r385, %r513, 256;
	mul.wide.u32 	%rd170, %r385, 8;
	add.s64 	%rd164, %rd1, %rd170;
	// begin inline asm
	ld.global.nc.u64 %rd163, [%rd164];
	// end inline asm
	mov.b64 	%fd272, %rd163;
	setp.lt.f64 	%p165, %fd271, %fd272;
	selp.f64 	%fd273, %fd272, %fd271, %p165;
	add.s32 	%r386, %r513, 512;
	mul.wide.u32 	%rd171, %r386, 8;
	add.s64 	%rd166, %rd1, %rd171;
	// begin inline asm
	ld.global.nc.u64 %rd165, [%rd166];
	// end inline asm
	mov.b64 	%fd274, %rd165;
	setp.lt.f64 	%p166, %fd273, %fd274;
	selp.f64 	%fd275, %fd274, %fd273, %p166;
	add.s32 	%r387, %r513, 768;
	mul.wide.u32 	%rd172, %r387, 8;
	add.s64 	%rd168, %rd1, %rd172;
	// begin inline asm
	ld.global.nc.u64 %rd167, [%rd168];
	// end inline asm
	mov.b64 	%fd276, %rd167;
	setp.lt.f64 	%p167, %fd275, %fd276;
	selp.f64 	%fd355, %fd276, %fd275, %p167;
	add.s32 	%r24, %r514, 1024;
	add.s32 	%r388, %r514, 512;
	add.s32 	%r513, %r513, 1024;
	setp.lt.s32 	%p168, %r388, %r6;
	mov.u32 	%r514, %r24;
	@%p168 bra 	$L__BB4_10;
$L__BB4_11:
	setp.lt.u32 	%p169, %r6, 256;
	@%p169 bra 	$L__BB4_16;
	// begin inline asm
	mov.u32 %r452, %laneid;
	// end inline asm
	mov.b64 	%rd183, %fd355;
	mov.b64 	{%r454, %r459}, %rd183;
	mov.b32 	%r460, 1;
	mov.b32 	%r501, 31;
	mov.b32 	%r502, -1;
	// begin inline asm
	shfl.sync.down.b32 %r453, %r454, %r460, %r501, %r502;
	// end inline asm
	// begin inline asm
	shfl.sync.down.b32 %r458, %r459, %r460, %r501, %r502;
	// end inline asm
	mov.b64 	%rd184, {%r453, %r458};
	mov.b64 	%fd324, %rd184;
	setp.gt.s32 	%p197, %r452, 30;
	setp.lt.f64 	%p198, %fd355, %fd324;
	selp.f64 	%fd325, %fd324, %fd355, %p198;
	selp.f64 	%fd326, %fd355, %fd325, %p197;
	mov.b64 	%rd185, %fd326;
	mov.b64 	{%r464, %r469}, %rd185;
	mov.b32 	%r470, 2;
	// begin inline asm
	shfl.sync.down.b32 %r463, %r464, %r470, %r501, %r502;
	// end inline asm
	// begin inline asm
	shfl.sync.down.b32 %r468, %r469, %r470, %r501, %r502;
	// end inline asm
	mov.b64 	%rd186, {%r463, %r468};
	mov.b64 	%fd327, %rd186;
	setp.gt.s32 	%p199, %r452, 29;
	setp.lt.f64 	%p200, %fd326, %fd327;
	selp.f64 	%fd328, %fd327, %fd326, %p200;
	selp.f64 	%fd329, %fd326, %fd328, %p199;
	mov.b64 	%rd187, %fd329;
	mov.b64 	{%r474, %r479}, %rd187;
	mov.b32 	%r480, 4;
	// begin inline asm
	shfl.sync.down.b32 %r473, %r474, %r480, %r501, %r502;
	// end inline asm
	// begin inline asm
	shfl.sync.down.b32 %r478, %r479, %r480, %r501, %r502;
	// end inline asm
	mov.b64 	%rd188, {%r473, %r478};
	mov.b64 	%fd330, %rd188;
	setp.gt.s32 	%p201, %r452, 27;
	setp.lt.f64 	%p202, %fd329, %fd330;
	selp.f64 	%fd331, %fd330, %fd329, %p202;
	selp.f64 	%fd332, %fd329, %fd331, %p201;
	mov.b64 	%rd189, %fd332;
	mov.b64 	{%r484, %r489}, %rd189;
	mov.b32 	%r490, 8;
	// begin inline asm
	shfl.sync.down.b32 %r483, %r484, %r490, %r501, %r502;
	// end inline asm
	// begin inline asm
	shfl.sync.down.b32 %r488, %r489, %r490, %r501, %r502;
	// end inline asm
	mov.b64 	%rd190, {%r483, %r488};
	mov.b64 	%fd333, %rd190;
	setp.gt.s32 	%p203, %r452, 23;
	setp.lt.f64 	%p204, %fd332, %fd333;
	selp.f64 	%fd334, %fd333, %fd332, %p204;
	selp.f64 	%fd335, %fd332, %fd334, %p203;
	mov.b64 	%rd191, %fd335;
	mov.b64 	{%r494, %r499}, %rd191;
	mov.b32 	%r500, 16;
	// begin inline asm
	shfl.sync.down.b32 %r493, %r494, %r500, %r501, %r502;
	// end inline asm
	// begin inline asm
	shfl.sync.down.b32 %r498, %r499, %r500, %r501, %r502;
	// end inline asm
	mov.b64 	%rd192, {%r493, %r498};
	mov.b64 	%fd336, %rd192;
	setp.gt.s32 	%p205, %r452, 15;
	setp.lt.f64 	%p206, %fd335, %fd336;
	selp.f64 	%fd10, %fd336, %fd335, %p206;
	selp.f64 	%fd374, %fd335, %fd10, %p205;
	setp.ne.s32 	%p207, %r452, 0;
	@%p207 bra 	$L__BB4_14;
	shr.u32 	%r503, %r7, 2;
	and.b32  	%r504, %r503, 248;
	mov.u32 	%r505, _ZZN3cub18CUB_300001_SM_10006detail6reduce18DeviceReduceKernelINS2_10policy_hubIdjN4cuda3__47maximumIvEEE10Policy1000EPdjS8_dNS5_3std3__410__identityEEEvT0_PT3_T1_NS0_13GridEvenShareISI_EET2_T4_E12temp_storage;
	add.s32 	%r506, %r505, %r504;
	st.shared.f64 	[%r506+8], %fd10;
$L__BB4_14:
	bar.sync 	0;
	setp.ne.s32 	%p208, %r7, 0;
	@%p208 bra 	$L__BB4_71;
	ld.shared.f64 	%fd337, [_ZZN3cub18CUB_300001_SM_10006detail6reduce18DeviceReduceKernelINS2_10policy_hubIdjN4cuda3__47maximumIvEEE10Policy1000EPdjS8_dNS5_3std3__410__identityEEEvT0_PT3_T1_NS0_13GridEvenShareISI_EET2_T4_E12temp_storage+16];
	setp.lt.f64 	%p209, %fd374, %fd337;
	selp.f64 	%fd338, %fd337, %fd374, %p209;
	ld.shared.f64 	%fd339, [_ZZN3cub18CUB_300001_SM_10006detail6reduce18DeviceReduceKernelINS2_10policy_hubIdjN4cuda3__47maximumIvEEE10Policy1000EPdjS8_dNS5_3std3__410__identityEEEvT0_PT3_T1_NS0_13GridEvenShareISI_EET2_T4_E12temp_storage+24];
	setp.lt.f64 	%p210, %fd338, %fd339;
	selp.f64 	%fd340, %fd339, %fd338, %p210;
	ld.shared.f64 	%fd341, [_ZZN3cub18CUB_300001_SM_10006detail6reduce18DeviceReduceKernelINS2_10policy_hubIdjN4cuda3__47maximumIvEEE10Policy1000EPdjS8_dNS5_3std3__410__identityEEEvT0_PT3_T1_NS0_13GridEvenShareISI_EET2_T4_E12temp_storage+32];
	setp.lt.f64 	%p211, %fd340, %fd341;
	selp.f64 	%fd342, %fd341, %fd340, %p211;
	ld.shared.f64 	%fd343, [_ZZN3cub18CUB_300001_SM_10006detail6reduce18DeviceReduceKernelINS2_10policy_hubIdjN4cuda3__47maximumIvEEE10Policy1000EPdjS8_dNS5_3std3__410__identityEEEvT0_PT3_T1_NS0_13GridEvenShareISI_EET2_T4_E12temp_storage+40];
	setp.lt.f64 	%p212, %fd342, %fd343;
	selp.f64 	%fd344, %fd343, %fd342, %p212;
	ld.shared.f64 	%fd345, [_ZZN3cub18CUB_300001_SM_10006detail6reduce18DeviceReduceKernelINS2_10policy_hubIdjN4cuda3__47maximumIvEEE10Policy1000EPdjS8_dNS5_3std3__410__identityEEEvT0_PT3_T1_NS0_13GridEvenShareISI_EET2_T4_E12temp_storage+48];
	setp.lt.f64 	%p213, %fd344, %fd345;
	selp.f64 	%fd346, %fd345, %fd344, %p213;
	ld.shared.f64 	%fd347, [_ZZN3cub18CUB_300001_SM_10006detail6reduce18DeviceReduceKernelINS2_10policy_hubIdjN4cuda3__47maximumIvEEE10Policy1000EPdjS8_dNS5_3std3__410__identityEEEvT0_PT3_T1_NS0_13GridEvenShareISI_EET2_T4_E12temp_storage+56];
	setp.lt.f64 	%p214, %fd346, %fd347;
	selp.f64 	%fd348, %fd347, %fd346, %p214;
	ld.shared.f64 	%fd349, [_ZZN3cub18CUB_300001_SM_10006detail6reduce18DeviceReduceKernelINS2_10policy_hubIdjN4cuda3__47maximumIvEEE10Policy1000EPdjS8_dNS5_3std3__410__identityEEEvT0_PT3_T1_NS0_13GridEvenShareISI_EET2_T4_E12temp_storage+64];
	setp.lt.f64 	%p215, %fd348, %fd349;
	selp.f64 	%fd374, %fd349, %fd348, %p215;
	bra.uni 	$L__BB4_71;
$L__BB4_16:
	// begin inline asm
	mov.u32 %r389, %laneid;
	// end inline asm
	and.b32  	%r440, %r7, 992;
	add.s32 	%r441, %r440, 32;
	setp.gt.u32 	%p170, %r441, %r6;
	not.b32 	%r442, %r440;
	add.s32 	%r443, %r6, %r442;
	selp.b32 	%r438, %r443, 31, %p170;
	mov.b64 	%rd173, %fd355;
	mov.b64 	{%r391, %r396}, %rd173;
	mov.b32 	%r397, 1;
	mov.b32 	%r439, -1;
	// begin inline asm
	shfl.sync.down.b32 %r390, %r391, %r397, %r438, %r439;
	// end inline asm
	// begin inline asm
	shfl.sync.down.b32 %r395, %r396, %r397, %r438, %r439;
	// end inline asm
	mov.b64 	%rd174, {%r390, %r395};
	mov.b64 	%fd277, %rd174;
	setp.lt.s32 	%p171, %r389, %r438;
	setp.lt.f64 	%p172, %fd355, %fd277;
	selp.f64 	%fd278, %fd277, %fd355, %p172;
	selp.f64 	%fd279, %fd278, %fd355, %p171;
	mov.b64 	%rd175, %fd279;
	mov.b64 	{%r401, %r406}, %rd175;
	mov.b32 	%r407, 2;
	// begin inline asm
	shfl.sync.down.b32 %r400, %r401, %r407, %r438, %r439;
	// end inline asm
	// begin inline asm
	shfl.sync.down.b32 %r405, %r406, %r407, %r438, %r439;
	// end inline asm
	mov.b64 	%rd176, {%r400, %r405};
	mov.b64 	%fd280, %rd176;
	add.s32 	%r444, %r389, 2;
	setp.gt.s32 	%p173, %r444, %r438;
	setp.lt.f64 	%p174, %fd279, %fd280;
	selp.f64 	%fd281, %fd280, %fd279, %p174;
	selp.f64 	%fd282, %fd279, %fd281, %p173;
	mov.b64 	%rd177, %fd282;
	mov.b64 	{%r411, %r416}, %rd177;
	mov.b32 	%r417, 4;
	// begin inline asm
	shfl.sync.down.b32 %r410, %r411, %r417, %r438, %r439;
	// end inline asm
	// begin inline asm
	shfl.sync.down.b32 %r415, %r416, %r417, %r438, %r439;
	// end inline asm
	mov.b64 	%rd178, {%r410, %r415};
	mov.b64 	%fd283, %rd178;
	add.s32 	%r445, %r389, 4;
	setp.gt.s32 	%p175, %r445, %r438;
	setp.lt.f64 	%p176, %fd282, %fd283;
	selp.f64 	%fd284, %fd283, %fd282, %p176;
	selp.f64 	%fd285, %fd282, %fd284, %p175;
	mov.b64 	%rd179, %fd285;
	mov.b64 	{%r421, %r426}, %rd179;
	mov.b32 	%r427, 8;
	// begin inline asm
	shfl.sync.down.b32 %r420, %r421, %r427, %r438, %r439;
	// end inline asm
	// begin inline asm
	shfl.sync.down.b32 %r425, %r426, %r427, %r438, %r439;
	// end inline asm
	mov.b64 	%rd180, {%r420, %r425};
	mov.b64 	%fd286, %rd180;
	add.s32 	%r446, %r389, 8;
	setp.gt.s32 	%p177, %r446, %r438;
	setp.lt.f64 	%p178, %fd285, %fd286;
	selp.f64 	%fd287, %fd286, %fd285, %p178;
	selp.f64 	%fd288, %fd285, %fd287, %p177;
	mov.b64 	%rd181, %fd288;
	mov.b64 	{%r431, %r436}, %rd181;
	mov.b32 	%r437, 16;
	// begin inline asm
	shfl.sync.down.b32 %r430, %r431, %r437, %r438, %r439;
	// end inline asm
	// begin inline asm
	shfl.sync.down.b32 %r435, %r436, %r437, %r438, %r439;
	// end inline asm
	mov.b64 	%rd182, {%r430, %r435};
	mov.b64 	%fd289, %rd182;
	add.s32 	%r447, %r389, 16;
	setp.gt.s32 	%p179, %r447, %r438;
	setp.lt.f64 	%p180, %fd288, %fd289;
	selp.f64 	%fd290, %fd289, %fd288, %p180;
	selp.f64 	%fd374, %fd288, %fd290, %p179;
	setp.ne.s32 	%p181, %r389, 0;
	@%p181 bra 	$L__BB4_18;
	shr.u32 	%r448, %r7, 2;
	and.b32  	%r449, %r448, 248;
	mov.u32 	%r450, _ZZN3cub18CUB_300001_SM_10006detail6reduce18DeviceReduceKernelINS2_10policy_hubIdjN4cuda3__47maximumIvEEE10Policy1000EPdjS8_dNS5_3std3__410__identityEEEvT0_PT3_T1_NS0_13GridEvenShareISI_EET2_T4_E12temp_storage;
	add.s32 	%r451, %r450, %r449;
	st.shared.f64 	[%r451+8], %fd374;
$L__BB4_18:
	bar.sync 	0;
	setp.ne.s32 	%p182, %r7, 0;
	@%p182 bra 	$L__BB4_71;
	setp.gt.u32 	%p183, %r6, 32;
	ld.shared.f64 	%fd291, [_ZZN3cub18CUB_300001_SM_10006detail6reduce18DeviceReduceKernelINS2_10policy_hubIdjN4cuda3__47maximumIvEEE10Policy1000EPdjS8_dNS5_3std3__410__identityEEEvT0_PT3_T1_NS0_13GridEvenShareISI_EET2_T4_E12temp_storage+16];
	setp.lt.f64 	%p184, %fd374, %fd291;
	selp.f64 	%fd293, %fd291, %fd374, %p184;
	selp.f64 	%fd294, %fd293, %fd374, %p183;
	setp.gt.u32 	%p185, %r6, 64;
	ld.shared.f64 	%fd296, [_ZZN3cub18CUB_300001_SM_10006detail6reduce18DeviceReduceKernelINS2_10policy_hubIdjN4cuda3__47maximumIvEEE10Policy1000EPdjS8_dNS5_3std3__410__identityEEEvT0_PT3_T1_NS0_13GridEvenShareISI_EET2_T4_E12temp_storage+24];
	setp.lt.f64 	%p186, %fd294, %fd296;
	selp.f64 	%fd298, %fd296, %fd294, %p186;
	selp.f64 	%fd299, %fd298, %fd294, %p185;
	setp.gt.u32 	%p187, %r6, 96;
	ld.shared.f64 	%fd301, [_ZZN3cub18CUB_300001_SM_10006detail6reduce18DeviceReduceKernelINS2_10policy_hubIdjN4cuda3__47maximumIvEEE10Policy1000EPdjS8_dNS5_3std3__410__identityEEEvT0_PT3_T1_NS0_13GridEvenShareISI_EET2_T4_E12temp_storage+32];
	setp.lt.f64 	%p188, %fd299, %fd301;
	selp.f64 	%fd303, %fd301, %fd299, %p188;
	selp.f64 	%fd304, %fd303, %fd299, %p187;
	setp.gt.u32 	%p189, %r6, 128;
	ld.shared.f64 	%fd306, [_ZZN3cub18CUB_300001_SM_10006detail6reduce18DeviceReduceKernelINS2_10policy_hubIdjN4cuda3__47maximumIvEEE10Policy1000EPdjS8_dNS5_3std3__410__identityEEEvT0_PT3_T1_NS0_13GridEvenShareISI_EET2_T4_E12temp_storage+40];
	setp.lt.f64 	%p190, %fd304, %fd306;
	selp.f64 	%fd308, %fd306, %fd304, %p190;
	selp.f64 	%fd309, %fd308, %fd304, %p189;
	setp.gt.u32 	%p191, %r6, 160;
	ld.shared.f64 	%fd311, [_ZZN3cub18CUB_300001_SM_10006detail6reduce18DeviceReduceKernelINS2_10policy_hubIdjN4cuda3__47maximumIvEEE10Policy1000EPdjS8_dNS5_3std3__410__identityEEEvT0_PT3_T1_NS0_13GridEvenShareISI_EET2_T4_E12temp_storage+48];
	setp.lt.f64 	%p192, %fd309, %fd311;
	selp.f64 	%fd313, %fd311, %fd309, %p192;
	selp.f64 	%fd314, %fd313, %fd309, %p191;
	setp.gt.u32 	%p193, %r6, 192;
	ld.shared.f64 	%fd316, [_ZZN3cub18CUB_300001_SM_10006detail6reduce18DeviceReduceKernelINS2_10policy_hubIdjN4cuda3__47maximumIvEEE10Policy1000EPdjS8_dNS5_3std3__410__identityEEEvT0_PT3_T1_NS0_13GridEvenShareISI_EET2_T4_E12temp_storage+56];
	setp.lt.f64 	%p194, %fd314, %fd316;
	selp.f64 	%fd318, %fd316, %fd314, %p194;
	selp.f64 	%fd319, %fd318, %fd314, %p193;
	setp.gt.u32 	%p195, %r6, 224;
	ld.shared.f64 	%fd321, [_ZZN3cub18CUB_300001_SM_10006detail6reduce18DeviceReduceKernelINS2_10policy_hubIdjN4cuda3__47maximumIvEEE10Policy1000EPdjS8_dNS5_3std3__410__identityEEEvT0_PT3_T1_NS0_13GridEvenShareISI_EET2_T4_E12temp_storage+64];
	setp.lt.f64 	%p196, %fd319, %fd321;
	selp.f64 	%fd323, %fd321, %fd319, %p196;
	selp.f64 	%fd374, %fd323, %fd319, %p195;
	bra.uni 	$L__BB4_71;
$L__BB4_20:
	mov.u32 	%r26, %tid.x;
	shl.b32 	%r305, %r26, 2;
	add.s32 	%r306, %r5, %r305;
	mul.wide.u32 	%rd113, %r306, 8;
	add.s64 	%rd103, %rd1, %rd113;
	// begin inline asm
	ld.global.nc.v2.u64 {%rd101, %rd102}, [%rd103];
	// end inline asm
	add.s64 	%rd106, %rd103, 16;
	// begin inline asm
	ld.global.nc.v2.u64 {%rd104, %rd105}, [%rd106];
	// end inline asm
	mov.b64 	%fd203, %rd101;
	mov.b64 	%fd204, %rd102;
	mov.b64 	%fd205, %rd104;
	mov.b64 	%fd206, %rd105;
	add.s64 	%rd109, %rd103, 8192;
	// begin inline asm
	ld.global.nc.v2.u64 {%rd107, %rd108}, [%rd109];
	// end inline asm
	add.s64 	%rd112, %rd103, 8208;
	// begin inline asm
	ld.global.nc.v2.u64 {%rd110, %rd111}, [%rd112];
	// end inline asm
	mov.b64 	%fd207, %rd107;
	mov.b64 	%fd208, %rd108;
	mov.b64 	%fd209, %rd110;
	mov.b64 	%fd210, %rd111;
	setp.lt.f64 	%p110, %fd203, %fd204;
	selp.f64 	%fd211, %fd204, %fd203, %p110;
	setp.lt.f64 	%p111, %fd211, %fd205;
	selp.f64 	%fd212, %fd205, %fd211, %p111;
	setp.lt.f64 	%p112, %fd212, %fd206;
	selp.f64 	%fd213, %fd206, %fd212, %p112;
	setp.lt.f64 	%p113, %fd213, %fd207;
	selp.f64 	%fd214, %fd207, %fd213, %p113;
	setp.lt.f64 	%p114, %fd214, %fd208;
	selp.f64 	%fd215, %fd208, %fd214, %p114;
	setp.lt.f64 	%p115, %fd215, %fd209;
	selp.f64 	%fd216, %fd209, %fd215, %p115;
	setp.lt.f64 	%p116, %fd216, %fd210;
	selp.f64 	%fd361, %fd210, %fd216, %p116;
	setp.lt.u32 	%p117, %r6, %r4;
	@%p117 bra 	$L__BB4_32;
	add.s32 	%r27, %r4, %r5;
	add.s32 	%r516, %r27, 256;
	add.s32 	%r515, %r27, %r26;
	mov.b32 	%r517, 0;
$L__BB4_22:
	add.s32 	%r5, %r5, %r4;
	add.s32 	%r308, %r1, -2048;
	setp.gt.u32 	%p118, %r5, %r308;
	@%p118 bra 	$L__BB4_24;
	cvt.u64.u32 	%rd126, %r5;
	cvt.u64.u32 	%rd127, %r305;
	add.s64 	%rd128, %rd126, %rd127;
	shl.b64 	%rd129, %rd128, 3;
	add.s64 	%rd116, %rd1, %rd129;
	// begin inline asm
	ld.global.nc.v2.u64 {%rd114, %rd115}, [%rd116];
	// end inline asm
	add.s64 	%rd119, %rd116, 16;
	// begin inline asm
	ld.global.nc.v2.u64 {%rd117, %rd118}, [%rd119];
	// end inline asm
	mov.b64 	%fd217, %rd114;
	mov.b64 	%fd218, %rd115;
	mov.b64 	%fd219, %rd117;
	mov.b64 	%fd220, %rd118;
	add.s64 	%rd122, %rd116, 8192;
	// begin inline asm
	ld.global.nc.v2.u64 {%rd120, %rd121}, [%rd122];
	// end inline asm
	add.s64 	%rd125, %rd116, 8208;
	// begin inline asm
	ld.global.nc.v2.u64 {%rd123, %rd124}, [%rd125];
	// end inline asm
	mov.b64 	%fd221, %rd120;
	mov.b64 	%fd222, %rd121;
	mov.b64 	%fd223, %rd123;
	mov.b64 	%fd224, %rd124;
	setp.lt.f64 	%p119, %fd361, %fd217;
	selp.f64 	%fd225, %fd217, %fd361, %p119;
	setp.lt.f64 	%p120, %fd225, %fd218;
	selp.f64 	%fd226, %fd218, %fd225, %p120;
	setp.lt.f64 	%p121, %fd226, %fd219;
	selp.f64 	%fd227, %fd219, %fd226, %p121;
	setp.lt.f64 	%p122, %fd227, %fd220;
	selp.f64 	%fd228, %fd220, %fd227, %p122;
	setp.lt.f64 	%p123, %fd228, %fd221;
	selp.f64 	%fd229, %fd221, %fd228, %p123;
	setp.lt.f64 	%p124, %fd229, %fd222;
	selp.f64 	%fd230, %fd222, %fd229, %p124;
	setp.lt.f64 	%p125, %fd230, %fd223;
	selp.f64 	%fd231, %fd223, %fd230, %p125;
	setp.lt.f64 	%p126, %fd231, %fd224;
	selp.f64 	%fd361, %fd224, %fd231, %p126;
	sub.s32 	%r310, %r1, %r5;
	setp.lt.u32 	%p127, %r310, %r4;
	add.s32 	%r517, %r517, 1;
	add.s32 	%r516, %r516, %r4;
	add.s32 	%r515, %r515, %r4;
	@%p127 bra 	$L__BB4_32;
	bra.uni 	$L__BB4_22;
$L__BB4_24:
	setp.le.u32 	%p128, %r1, %r5;
	@%p128 bra 	$L__BB4_32;
	sub.s32 	%r38, %r1, %r5;
	setp.ge.s32 	%p129, %r26, %r38;
	@%p129 bra 	$L__BB4_32;
	not.b32 	%r311, %r26;
	add.s32 	%r312, %r1, %r311;
	sub.s32 	%r313, %r312, %r27;
	mul.lo.s32 	%r314, %r2, %r517;
	shl.b32 	%r315, %r314, 11;
	sub.s32 	%r39, %r313, %r315;
	shr.u32 	%r316, %r312, 8;
	add.s32 	%r40, %r316, 1;
	and.b32  	%r317, %r312, 768;
	setp.eq.s32 	%p130, %r317, 768;
	mov.u32 	%r522, %r26;
	@%p130 bra 	$L__BB4_29;
	and.b32  	%r318, %r40, 3;
	neg.s32 	%r519, %r318;
	mov.u32 	%r522, %r26;
$L__BB4_28:
	.pragma "nounroll";
	mul.wide.u32 	%rd132, %r515, 8;
	add.s64 	%rd131, %rd1, %rd132;
	// begin inline asm
	ld.global.nc.u64 %rd130, [%rd131];
	// end inline asm
	mov.b64 	%fd233, %rd130;
	setp.lt.f64 	%p131, %fd361, %fd233;
	selp.f64 	%fd361, %fd233, %fd361, %p131;
	add.s32 	%r522, %r522, 256;
	add.s32 	%r515, %r515, 256;
	add.s32 	%r519, %r519, 1;
	setp.ne.s32 	%p132, %r519, 0;
	@%p132 bra 	$L__BB4_28;
$L__BB4_29:
	setp.lt.u32 	%p133, %r39, 768;
	@%p133 bra 	$L__BB4_32;
	add.s32 	%r524, %r522, 512;
	add.s32 	%r523, %r522, %r516;
$L__BB4_31:
	add.s32 	%r319, %r523, -256;
	mul.wide.u32 	%rd141, %r319, 8;
	add.s64 	%rd134, %rd1, %rd141;
	// begin inline asm
	ld.global.nc.u64 %rd133, [%rd134];
	// end inline asm
	mov.b64 	%fd234, %rd133;
	setp.lt.f64 	%p134, %fd361, %fd234;
	selp.f64 	%fd235, %fd234, %fd361, %p134;
	mul.wide.u32 	%rd142, %r523, 8;
	add.s64 	%rd136, %rd1, %rd142;
	// begin inline asm
	ld.global.nc.u64 %rd135, [%rd136];
	// end inline asm
	mov.b64 	%fd236, %rd135;
	setp.lt.f64 	%p135, %fd235, %fd236;
	selp.f64 	%fd237, %fd236, %fd235, %p135;
	add.s32 	%r320, %r523, 256;
	mul.wide.u32 	%rd143, %r320, 8;
	add.s64 	%rd138, %rd1, %rd143;
	// begin inline asm
	ld.global.nc.u64 %rd137, [%rd138];
	// end inline asm
	mov.b64 	%fd238, %rd137;
	setp.lt.f64 	%p136, %fd237, %fd238;
	selp.f64 	%fd239, %fd238, %fd237, %p136;
	add.s32 	%r321, %r523, 512;
	mul.wide.u32 	%rd144, %r321, 8;
	add.s64 	%rd140, %rd1, %rd144;
	// begin inline asm
	ld.global.nc.u64 %rd139, [%rd140];
	// end inline asm
	mov.b64 	%fd240, %rd139;
	setp.lt.f64 	%p137, %fd239, %fd240;
	selp.f64 	%fd361, %fd240, %fd239, %p137;
	add.s32 	%r53, %r524, 1024;
	add.s32 	%r322, %r524, 512;
	add.s32 	%r523, %r523, 1024;
	setp.lt.s32 	%p138, %r322, %r38;
	mov.u32 	%r524, %r53;
	@%p138 bra 	$L__BB4_31;
$L__BB4_32:
	// begin inline asm
	mov.u32 %r323, %laneid;
	// end inline asm
	mov.b64 	%rd145, %fd361;
	mov.b64 	{%r325, %r330}, %rd145;
	mov.b32 	%r331, 1;
	mov.b32 	%r372, 31;
	mov.b32 	%r373, -1;
	// begin inline asm
	shfl.sync.down.b32 %r324, %r325, %r331, %r372, %r373;
	// end inline asm
	// begin inline asm
	shfl.sync.down.b32 %r329, %r330, %r331, %r372, %r373;
	// end inline asm
	mov.b64 	%rd146, {%r324, %r329};
	mov.b64 	%fd241, %rd146;
	setp.gt.s32 	%p139, %r323, 30;
	setp.lt.f64 	%p140, %fd361, %fd241;
	selp.f64 	%fd242, %fd241, %fd361, %p140;
	selp.f64 	%fd243, %fd361, %fd242, %p139;
	mov.b64 	%rd147, %fd243;
	mov.b64 	{%r335, %r340}, %rd147;
	mov.b32 	%r341, 2;
	// begin inline asm
	shfl.sync.down.b32 %r334, %r335, %r341, %r372, %r373;
	// end inline asm
	// begin inline asm
	shfl.sync.down.b32 %r339, %r340, %r341, %r372, %r373;
	// end inline asm
	mov.b64 	%rd148, {%r334, %r339};
	mov.b64 	%fd244, %rd148;
	setp.gt.s32 	%p141, %r323, 29;
	setp.lt.f64 	%p142, %fd243, %fd244;
	selp.f64 	%fd245, %fd244, %fd243, %p142;
	selp.f64 	%fd246, %fd243, %fd245, %p141;
	mov.b64 	%rd149, %fd246;
	mov.b64 	{%r345, %r350}, %rd149;
	mov.b32 	%r351, 4;
	// begin inline asm
	shfl.sync.down.b32 %r344, %r345, %r351, %r372, %r373;
	// end inline asm
	// begin inline asm
	shfl.sync.down.b32 %r349, %r350, %r351, %r372, %r373;
	// end inline asm
	mov.b64 	%rd150, {%r344, %r349};
	mov.b64 	%fd247, %rd150;
	setp.gt.s32 	%p143, %r323, 27;
	setp.lt.f64 	%p144, %fd246, %fd247;
	selp.f64 	%fd248, %fd247, %fd246, %p144;
	selp.f64 	%fd249, %fd246, %fd248, %p143;
	mov.b64 	%rd151, %fd249;
	mov.b64 	{%r355, %r360}, %rd151;
	mov.b32 	%r361, 8;
	// begin inline asm
	shfl.sync.down.b32 %r354, %r355, %r361, %r372, %r373;
	// end inline asm
	// begin inline asm
	shfl.sync.down.b32 %r359, %r360, %r361, %r372, %r373;
	// end inline asm
	mov.b64 	%rd152, {%r354, %r359};
	mov.b64 	%fd250, %rd152;
	setp.gt.s32 	%p145, %r323, 23;
	setp.lt.f64 	%p146, %fd249, %fd250;
	selp.f64 	%fd251, %fd250, %fd249, %p146;
	selp.f64 	%fd252, %fd249, %fd251, %p145;
	mov.b64 	%rd153, %fd252;
	mov.b64 	{%r365, %r370}, %rd153;
	mov.b32 	%r371, 16;
	// begin inline asm
	shfl.sync.down.b32 %r364, %r365, %r371, %r372, %r373;
	// end inline asm
	// begin inline asm
	shfl.sync.down.b32 %r369, %r370, %r371, %r372, %r373;
	// end inline asm
	mov.b64 	%rd154, {%r364, %r369};
	mov.b64 	%fd253, %rd154;
	setp.gt.s32 	%p147, %r323, 15;
	setp.lt.f64 	%p148, %fd252, %fd253;
	selp.f64 	%fd25, %fd253, %fd252, %p148;
	selp.f64 	%fd374, %fd252, %fd25, %p147;
	setp.ne.s32 	%p149, %r323, 0;
	@%p149 bra 	$L__BB4_34;
	shr.u32 	%r374, %r26, 2;
	and.b32  	%r375, %r374, 248;
	mov.u32 	%r376, _ZZN3cub18CUB_300001_SM_10006detail6reduce18DeviceReduceKernelINS2_10policy_hubIdjN4cuda3__47maximumIvEEE10Policy1000EPdjS8_dNS5_3std3__410__identityEEEvT0_PT3_T1_NS0_13GridEvenShareISI_EET2_T4_E12temp_storage;
	add.s32 	%r377, %r376, %r375;
	st.shared.f64 	[%r377+8], %fd25;
$L__BB4_34:
	bar.sync 	0;
	setp.ne.s32 	%p150, %r26, 0;
	@%p150 bra 	$L__BB4_71;
	ld.shared.f64 	%fd254, [_ZZN3cub18CUB_300001_SM_10006detail6reduce18DeviceReduceKernelINS2_10policy_hubIdjN4cuda3__47maximumIvEEE10Policy1000EPdjS8_dNS5_3std3__410__identityEEEvT0_PT3_T1_NS0_13GridEvenShareISI_EET2_T4_E12temp_storage+16];
	setp.lt.f64 	%p151, %fd374, %fd254;
	selp.f64 	%fd255, %fd254, %fd374, %p151;
	ld.shared.f64 	%fd256, [_ZZN3cub18CUB_300001_SM_10006detail6reduce18DeviceReduceKernelINS2_10policy_hubIdjN4cuda3__47maximumIvEEE10Policy1000EPdjS8_dNS5_3std3__410__identityEEEvT0_PT3_T1_NS0_13GridEvenShareISI_EET2_T4_E12temp_storage+24];
	setp.lt.f64 	%p152, %fd255, %fd256;
	selp.f64 	%fd257, %fd256, %fd255, %p152;
	ld.shared.f64 	%fd258, [_ZZN3cub18CUB_300001_SM_10006detail6reduce18DeviceReduceKernelINS2_10policy_hubIdjN4cuda3__47maximumIvEEE10Policy1000EPdjS8_dNS5_3std3__410__identityEEEvT0_PT3_T1_NS0_13GridEvenShareISI_EET2_T4_E12temp_storage+32];
	setp.lt.f64 	%p153, %fd257, %fd258;
	selp.f64 	%fd259, %fd258, %fd257, %p153;
	ld.shared.f64 	%fd260, [_ZZN3cub18CUB_300001_SM_10006detail6reduce18DeviceReduceKernelINS2_10policy_hubIdjN4cuda3__47maximumIvEEE10Policy1000EPdjS8_dNS5_3std3__410__identityEEEvT0_PT3_T1_NS0_13GridEvenShareISI_EET2_T4_E12temp_storage+40];
	setp.lt.f64 	%p154, %fd259, %fd260;
	selp.f64 	%fd261, %fd260, %fd259, %p154;
	ld.shared.f64 	%fd262, [_ZZN3cub18CUB_300001_SM_10006detail6reduce18DeviceReduceKernelINS2_10policy_hubIdjN4cuda3__47maximumIvEEE10Policy1000EPdjS8_dNS5_3std3__410__identityEEEvT0_PT3_T1_NS0_13GridEvenShareISI_EET2_T4_E12temp_storage+48];
	setp.lt.f64 	%p155, %fd261, %fd262;
	selp.f64 	%fd263, %fd262, %fd261, %p155;
	ld.shared.f64 	%fd264, [_ZZN3cub18CUB_300001_SM_10006detail6reduce18DeviceReduceKernelINS2_10policy_hubIdjN4cuda3__47maximumIvEEE10Policy1000EPdjS8_dNS5_3std3__410__identityEEEvT0_PT3_T1_NS0_13GridEvenShareISI_EET2_T4_E12temp_storage+56];
	setp.lt.f64 	%p156, %fd263, %fd264;
	selp.f64 	%fd265, %fd264, %fd263, %p156;
	ld.shared.f64 	%fd266, [_ZZN3cub18CUB_300001_SM_10006detail6reduce18DeviceReduceKernelINS2_10policy_hubIdjN4cuda3__47maximumIvEEE10Policy1000EPdjS8_dNS5_3std3__410__identityEEEvT0_PT3_T1_NS0_13GridEvenShareISI_EET2_T4_E12temp_storage+64];
	setp.lt.f64 	%p157, %fd265, %fd266;
	selp.f64 	%fd374, %fd266, %fd265, %p157;
	bra.uni 	$L__BB4_71;
$L__BB4_36:
	sub.s32 	%r55, %r1, %r5;
	setp.gt.u32 	%p2, %r55, 2047;
	@%p2 bra 	$L__BB4_55;
	mov.u32 	%r56, %tid.x;
	setp.ge.u32 	%p51, %r56, %r55;
	mov.f64 	%fd367, 0d0000000000000000;
	mov.u32 	%r529, %r56;
	@%p51 bra 	$L__BB4_39;
	add.s32 	%r176, %r5, %r56;
	mul.wide.u32 	%rd65, %r176, 8;
	add.s64 	%rd64, %rd1, %rd65;
	// begin inline asm
	ld.global.nc.u64 %rd63, [%rd64];
	// end inline asm
	mov.b64 	%fd367, %rd63;
	add.s32 	%r529, %r56, 256;
$L__BB4_39:
	setp.ge.u32 	%p52, %r529, %r55;
	@%p52 bra 	$L__BB4_46;
	not.b32 	%r177, %r529;
	add.s32 	%r59, %r1, %r177;
	and.b32  	%r178, %r59, 768;
	setp.eq.s32 	%p53, %r178, 768;
	@%p53 bra 	$L__BB4_43;
	add.s32 	%r527, %r529, %r5;
	shr.u32 	%r179, %r59, 8;
	add.s32 	%r180, %r179, 1;
	and.b32  	%r181, %r180, 3;
	neg.s32 	%r526, %r181;
$L__BB4_42:
	.pragma "nounroll";
	mul.wide.u32 	%rd68, %r527, 8;
	add.s64 	%rd67, %rd1, %rd68;
	// begin inline asm
	ld.global.nc.u64 %rd66, [%rd67];
	// end inline asm
	mov.b64 	%fd122, %rd66;
	setp.lt.f64 	%p54, %fd367, %fd122;
	selp.f64 	%fd367, %fd122, %fd367, %p54;
	add.s32 	%r529, %r529, 256;
	add.s32 	%r527, %r527, 256;
	add.s32 	%r526, %r526, 1;
	setp.ne.s32 	%p55, %r526, 0;
	@%p55 bra 	$L__BB4_42;
$L__BB4_43:
	sub.s32 	%r182, %r59, %r5;
	setp.lt.u32 	%p56, %r182, 768;
	@%p56 bra 	$L__BB4_46;
	add.s32 	%r531, %r529, 512;
	add.s32 	%r530, %r529, %r5;
$L__BB4_45:
	mul.wide.u32 	%rd77, %r530, 8;
	add.s64 	%rd70, %rd1, %rd77;
	// begin inline asm
	ld.global.nc.u64 %rd69, [%rd70];
	// end inline asm
	mov.b64 	%fd123, %rd69;
	setp.lt.f64 	%p57, %fd367, %fd123;
	selp.f64 	%fd124, %fd123, %fd367, %p57;
	add.s32 	%r183, %r530, 256;
	mul.wide.u32 	%rd78, %r183, 8;
	add.s64 	%rd72, %rd1, %rd78;
	// begin inline asm
	ld.global.nc.u64 %rd71, [%rd72];
	// end inline asm
	mov.b64 	%fd125, %rd71;
	setp.lt.f64 	%p58, %fd124, %fd125;
	selp.f64 	%fd126, %fd125, %fd124, %p58;
	add.s32 	%r184, %r530, 512;
	mul.wide.u32 	%rd79, %r184, 8;
	add.s64 	%rd74, %rd1, %rd79;
	// begin inline asm
	ld.global.nc.u64 %rd73, [%rd74];
	// end inline asm
	mov.b64 	%fd127, %rd73;
	setp.lt.f64 	%p59, %fd126, %fd127;
	selp.f64 	%fd128, %fd127, %fd126, %p59;
	add.s32 	%r185, %r530, 768;
	mul.wide.u32 	%rd80, %r185, 8;
	add.s64 	%rd76, %rd1, %rd80;
	// begin inline asm
	ld.global.nc.u64 %rd75, [%rd76];
	// end inline asm
	mov.b64 	%fd129, %rd75;
	setp.lt.f64 	%p60, %fd128, %fd129;
	selp.f64 	%fd367, %fd129, %fd128, %p60;
	add.s32 	%r73, %r531, 1024;
	add.s32 	%r186, %r531, 512;
	add.s32 	%r530, %r530, 1024;
	setp.lt.s32 	%p61, %r186, %r55;
	mov.u32 	%r531, %r73;
	@%p61 bra 	$L__BB4_45;
$L__BB4_46:
	setp.lt.u32 	%p62, %r55, 256;
	@%p62 bra 	$L__BB4_51;
	// begin inline asm
	mov.u32 %r250, %laneid;
	// end inline asm
	mov.b64 	%rd91, %fd367;
	mov.b64 	{%r252, %r257}, %rd91;
	mov.b32 	%r258, 1;
	mov.b32 	%r299, 31;
	mov.b32 	%r300, -1;
	// begin inline asm
	shfl.sync.down.b32 %r251, %r252, %r258, %r299, %r300;
	// end inline asm
	// begin inline asm
	shfl.sync.down.b32 %r256, %r257, %r258, %r299, %r300;
	// end inline asm
	mov.b64 	%rd92, {%r251, %r256};
	mov.b64 	%fd177, %rd92;
	setp.gt.s32 	%p90, %r250, 30;
	setp.lt.f64 	%p91, %fd367, %fd177;
	selp.f64 	%fd178, %fd177, %fd367, %p91;
	selp.f64 	%fd179, %fd367, %fd178, %p90;
	mov.b64 	%rd93, %fd179;
	mov.b64 	{%r262, %r267}, %rd93;
	mov.b32 	%r268, 2;
	// begin inline asm
	shfl.sync.down.b32 %r261, %r262, %r268, %r299, %r300;
	// end inline asm
	// begin inline asm
	shfl.sync.down.b32 %r266, %r267, %r268, %r299, %r300;
	// end inline asm
	mov.b64 	%rd94, {%r261, %r266};
	mov.b64 	%fd180, %rd94;
	setp.gt.s32 	%p92, %r250, 29;
	setp.lt.f64 	%p93, %fd179, %fd180;
	selp.f64 	%fd181, %fd180, %fd179, %p93;
	selp.f64 	%fd182, %fd179, %fd181, %p92;
	mov.b64 	%rd95, %fd182;
	mov.b64 	{%r272, %r277}, %rd95;
	mov.b32 	%r278, 4;
	// begin inline asm
	shfl.sync.down.b32 %r271, %r272, %r278, %r299, %r300;
	// end inline asm
	// begin inline asm
	shfl.sync.down.b32 %r276, %r277, %r278, %r299, %r300;
	// end inline asm
	mov.b64 	%rd96, {%r271, %r276};
	mov.b64 	%fd183, %rd96;
	setp.gt.s32 	%p94, %r250, 27;
	setp.lt.f64 	%p95, %fd182, %fd183;
	selp.f64 	%fd184, %fd183, %fd182, %p95;
	selp.f64 	%fd185, %fd182, %fd184, %p94;
	mov.b64 	%rd97, %fd185;
	mov.b64 	{%r282, %r287}, %rd97;
	mov.b32 	%r288, 8;
	// begin inline asm
	shfl.sync.down.b32 %r281, %r282, %r288, %r299, %r300;
	// end inline asm
	// begin inline asm
	shfl.sync.down.b32 %r286, %r287, %r288, %r299, %r300;
	// end inline asm
	mov.b64 	%rd98, {%r281, %r286};
	mov.b64 	%fd186, %rd98;
	setp.gt.s32 	%p96, %r250, 23;
	setp.lt.f64 	%p97, %fd185, %fd186;
	selp.f64 	%fd187, %fd186, %fd185, %p97;
	selp.f64 	%fd188, %fd185, %fd187, %p96;
	mov.b64 	%rd99, %fd188;
	mov.b64 	{%r292, %r297}, %rd99;
	mov.b32 	%r298, 16;
	// begin inline asm
	shfl.sync.down.b32 %r291, %r292, %r298, %r299, %r300;
	// end inline asm
	// begin inline asm
	shfl.sync.down.b32 %r296, %r297, %r298, %r299, %r300;
	// end inline asm
	mov.b64 	%rd100, {%r291, %r296};
	mov.b64 	%fd189, %rd100;
	setp.gt.s32 	%p98, %r250, 15;
	setp.lt.f64 	%p99, %fd188, %fd189;
	selp.f64 	%fd37, %fd189, %fd188, %p99;
	selp.f64 	%fd374, %fd188, %fd37, %p98;
	setp.ne.s32 	%p100, %r250, 0;
	@%p100 bra 	$L__BB4_49;
	shr.u32 	%r301, %r56, 2;
	and.b32  	%r302, %r301, 248;
	mov.u32 	%r303, _ZZN3cub18CUB_300001_SM_10006detail6reduce18DeviceReduceKernelINS2_10policy_hubIdjN4cuda3__47maximumIvEEE10Policy1000EPdjS8_dNS5_3std3__410__identityEEEvT0_PT3_T1_NS0_13GridEvenShareISI_EET2_T4_E12temp_storage;
	add.s32 	%r304, %r303, %r302;
	st.shared.f64 	[%r304+8], %fd37;
$L__BB4_49:
	bar.sync 	0;
	setp.ne.s32 	%p101, %r56, 0;
	@%p101 bra 	$L__BB4_71;
	ld.shared.f64 	%fd190, [_ZZN3cub18CUB_300001_SM_10006detail6reduce18DeviceReduceKernelINS2_10policy_hubIdjN4cuda3__47maximumIvEEE10Policy1000EPdjS8_dNS5_3std3__410__identityEEEvT0_PT3_T1_NS0_13GridEvenShareISI_EET2_T4_E12temp_storage+16];
	setp.lt.f64 	%p102, %fd374, %fd190;
	selp.f64 	%fd191, %fd190, %fd374, %p102;
	ld.shared.f64 	%fd192, [_ZZN3cub18CUB_300001_SM_10006detail6reduce18DeviceReduceKernelINS2_10policy_hubIdjN4cuda3__47maximumIvEEE10Policy1000EPdjS8_dNS5_3std3__410__identityEEEvT0_PT3_T1_NS0_13GridEvenShareISI_EET2_T4_E12temp_storage+24];
	setp.lt.f64 	%p103, %fd191, %fd192;
	selp.f64 	%fd193, %fd192, %fd191, %p103;
	ld.shared.f64 	%fd194, [_ZZN3cub18CUB_300001_SM_10006detail6reduce18DeviceReduceKernelINS2_10policy_hubIdjN4cuda3__47maximumIvEEE10Policy1000EPdjS8_dNS5_3std3__410__identityEEEvT0_PT3_T1_NS0_13GridEvenShareISI_EET2_T4_E12temp_storage+32];
	setp.lt.f64 	%p104, %fd193, %fd194;
	selp.f64 	%fd195, %fd194, %fd193, %p104;
	ld.shared.f64 	%fd196, [_ZZN3cub18CUB_300001_SM_10006detail6reduce18DeviceReduceKernelINS2_10policy_hubIdjN4cuda3__47maximumIvEEE10Policy1000EPdjS8_dNS5_3std3__410__identityEEEvT0_PT3_T1_NS0_13GridEvenShareISI_EET2_T4_E12temp_storage+40];
	setp.lt.f64 	%p105, %fd195, %fd196;
	selp.f64 	%fd197, %fd196, %fd195, %p105;
	ld.shared.f64 	%fd198, [_ZZN3cub18CUB_300001_SM_10006detail6reduce18DeviceReduceKernelINS2_10policy_hubIdjN4cuda3__47maximumIvEEE10Policy1000EPdjS8_dNS5_3std3__410__identityEEEvT0_PT3_T1_NS0_13GridEvenShareISI_EET2_T4_E12temp_storage+48];
	setp.lt.f64 	%p106, %fd197, %fd198;
	selp.f64 	%fd199, %fd198, %fd197, %p106;
	ld.shared.f64 	%fd200, [_ZZN3cub18CUB_300001_SM_10006detail6reduce18DeviceReduceKernelINS2_10policy_hubIdjN4cuda3__47maximumIvEEE10Policy1000EPdjS8_dNS5_3std3__410__identityEEEvT0_PT3_T1_NS0_13GridEvenShareISI_EET2_T4_E12temp_storage+56];
	setp.lt.f64 	%p107, %fd199, %fd200;
	selp.f64 	%fd201, %fd200, %fd199, %p107;
	ld.shared.f64 	%fd202, [_ZZN3cub18CUB_300001_SM_10006detail6reduce18DeviceReduceKernelINS2_10policy_hubIdjN4cuda3__47maximumIvEEE10Policy1000EPdjS8_dNS5_3std3__410__identityEEEvT0_PT3_T1_NS0_13GridEvenShareISI_EET2_T4_E12temp_storage+64];
	setp.lt.f64 	%p108, %fd201, %fd202;
	selp.f64 	%fd374, %fd202, %fd201, %p108;
	bra.uni 	$L__BB4_71;
$L__BB4_51:
	// begin inline asm
	mov.u32 %r187, %laneid;
	// end inline asm
	and.b32  	%r238, %r56, 992;
	add.s32 	%r239, %r238, 32;
	setp.gt.u32 	%p63, %r239, %r55;
	not.b32 	%r240, %r238;
	add.s32 	%r241, %r55, %r240;
	selp.b32 	%r236, %r241, 31, %p63;
	mov.b64 	%rd81, %fd367;
	mov.b64 	{%r189, %r194}, %rd81;
	mov.b32 	%r195, 1;
	mov.b32 	%r237, -1;
	// begin inline asm
	shfl.sync.down.b32 %r188, %r189, %r195, %r236, %r237;
	// end inline asm
	// begin inline asm
	shfl.sync.down.b32 %r193, %r194, %r195, %r236, %r237;
	// end inline asm
	mov.b64 	%rd82, {%r188, %r193};
	mov.b64 	%fd130, %rd82;
	setp.lt.s32 	%p64, %r187, %r236;
	setp.lt.f64 	%p65, %fd367, %fd130;
	selp.f64 	%fd131, %fd130, %fd367, %p65;
	selp.f64 	%fd132, %fd131, %fd367, %p64;
	mov.b64 	%rd83, %fd132;
	mov.b64 	{%r199, %r204}, %rd83;
	mov.b32 	%r205, 2;
	// begin inline asm
	shfl.sync.down.b32 %r198, %r199, %r205, %r236, %r237;
	// end inline asm
	// begin inline asm
	shfl.sync.down.b32 %r203, %r204, %r205, %r236, %r237;
	// end inline asm
	mov.b64 	%rd84, {%r198, %r203};
	mov.b64 	%fd133, %rd84;
	add.s32 	%r242, %r187, 2;
	setp.gt.s32 	%p66, %r242, %r236;
	setp.lt.f64 	%p67, %fd132, %fd133;
	selp.f64 	%fd134, %fd133, %fd132, %p67;
	selp.f64 	%fd135, %fd132, %fd134, %p66;
	mov.b64 	%rd85, %fd135;
	mov.b64 	{%r209, %r214}, %rd85;
	mov.b32 	%r215, 4;
	// begin inline asm
	shfl.sync.down.b32 %r208, %r209, %r215, %r236, %r237;
	// end inline asm
	// begin inline asm
	shfl.sync.down.b32 %r213, %r214, %r215, %r236, %r237;
	// end inline asm
	mov.b64 	%rd86, {%r208, %r213};
	mov.b64 	%fd136, %rd86;
	add.s32 	%r243, %r187, 4;
	setp.gt.s32 	%p68, %r243, %r236;
	setp.lt.f64 	%p69, %fd135, %fd136;
	selp.f64 	%fd137, %fd136, %fd135, %p69;
	selp.f64 	%fd138, %fd135, %fd137, %p68;
	mov.b64 	%rd87, %fd138;
	mov.b64 	{%r219, %r224}, %rd87;
	mov.b32 	%r225, 8;
	// begin inline asm
	shfl.sync.down.b32 %r218, %r219, %r225, %r236, %r237;
	// end inline asm
	// begin inline asm
	shfl.sync.down.b32 %r223, %r224, %r225, %r236, %r237;
	// end inline asm
	mov.b64 	%rd88, {%r218, %r223};
	mov.b64 	%fd139, %rd88;
	add.s32 	%r244, %r187, 8;
	setp.gt.s32 	%p70, %r244, %r236;
	setp.lt.f64 	%p71, %fd138, %fd139;
	selp.f64 	%fd140, %fd139, %fd138, %p71;
	selp.f64 	%fd141, %fd138, %fd140, %p70;
	mov.b64 	%rd89, %fd141;
	mov.b64 	{%r229, %r234}, %rd89;
	mov.b32 	%r235, 16;
	// begin inline asm
	shfl.sync.down.b32 %r228, %r229, %r235, %r236, %r237;
	// end inline asm
	// begin inline asm
	shfl.sync.down.b32 %r233, %r234, %r235, %r236, %r237;
	// end inline asm
	mov.b64 	%rd90, {%r228, %r233};
	mov.b64 	%fd142, %rd90;
	add.s32 	%r245, %r187, 16;
	setp.gt.s32 	%p72, %r245, %r236;
	setp.lt.f64 	%p73, %fd141, %fd142;
	selp.f64 	%fd143, %fd142, %fd141, %p73;
	selp.f64 	%fd374, %fd141, %fd143, %p72;
	setp.ne.s32 	%p74, %r187, 0;
	@%p74 bra 	$L__BB4_53;
	shr.u32 	%r246, %r56, 2;
	and.b32  	%r247, %r246, 248;
	mov.u32 	%r248, _ZZN3cub18CUB_300001_SM_10006detail6reduce18DeviceReduceKernelINS2_10policy_hubIdjN4cuda3__47maximumIvEEE10Policy1000EPdjS8_dNS5_3std3__410__identityEEEvT0_PT3_T1_NS0_13GridEvenShareISI_EET2_T4_E12temp_storage;
	add.s32 	%r249, %r248, %r247;
	st.shared.f64 	[%r249+8], %fd374;
$L__BB4_53:
	bar.sync 	0;
	setp.ne.s32 	%p75, %r56, 0;
	@%p75 bra 	$L__BB4_71;
	setp.gt.u32 	%p76, %r55, 32;
	ld.shared.f64 	%fd144, [_ZZN3cub18CUB_300001_SM_10006detail6reduce18DeviceReduceKernelINS2_10policy_hubIdjN4cuda3__47maximumIvEEE10Policy1000EPdjS8_dNS5_3std3__410__identityEEEvT0_PT3_T1_NS0_13GridEvenShareISI_EET2_T4_E12temp_storage+16];
	setp.lt.f64 	%p77, %fd374, %fd144;
	selp.f64 	%fd146, %fd144, %fd374, %p77;
	selp.f64 	%fd147, %fd146, %fd374, %p76;
	setp.gt.u32 	%p78, %r55, 64;
	ld.shared.f64 	%fd149, [_ZZN3cub18CUB_300001_SM_10006detail6reduce18DeviceReduceKernelINS2_10policy_hubIdjN4cuda3__47maximumIvEEE10Policy1000EPdjS8_dNS5_3std3__410__identityEEEvT0_PT3_T1_NS0_13GridEvenShareISI_EET2_T4_E12temp_storage+24];
	setp.lt.f64 	%p79, %fd147, %fd149;
	selp.f64 	%fd151, %fd149, %fd147, %p79;
	selp.f64 	%fd152, %fd151, %fd147, %p78;
	setp.gt.u32 	%p80, %r55, 96;
	ld.shared.f64 	%fd154, [_ZZN3cub18CUB_300001_SM_10006detail6reduce18DeviceReduceKernelINS2_10policy_hubIdjN4cuda3__47maximumIvEEE10Policy1000EPdjS8_dNS5_3std3__410__identityEEEvT0_PT3_T1_NS0_13GridEvenShareISI_EET2_T4_E12temp_storage+32];
	setp.lt.f64 	%p81, %fd152, %fd154;
	selp.f64 	%fd156, %fd154, %fd152, %p81;
	selp.f64 	%fd157, %fd156, %fd152, %p80;
	setp.gt.u32 	%p82, %r55, 128;
	ld.shared.f64 	%fd159, [_ZZN3cub18CUB_300001_SM_10006detail6reduce18DeviceReduceKernelINS2_10policy_hubIdjN4cuda3__47maximumIvEEE10Policy1000EPdjS8_dNS5_3std3__410__identityEEEvT0_PT3_T1_NS0_13GridEvenShareISI_EET2_T4_E12temp_storage+40];
	setp.lt.f64 	%p83, %fd157, %fd159;
	selp.f64 	%fd161, %fd159, %fd157, %p83;
	selp.f64 	%fd162, %fd161, %fd157, %p82;
	setp.gt.u32 	%p84, %r55, 160;
	ld.shared.f64 	%fd164, [_ZZN3cub18CUB_300001_SM_10006detail6reduce18DeviceReduceKernelINS2_10policy_hubIdjN4cuda3__47maximumIvEEE10Policy1000EPdjS8_dNS5_3std3__410__identityEEEvT0_PT3_T1_NS0_13GridEvenShareISI_EET2_T4_E12temp_storage+48];
	setp.lt.f64 	%p85, %fd162, %fd164;
	selp.f64 	%fd166, %fd164, %fd162, %p85;
	selp.f64 	%fd167, %fd166, %fd162, %p84;
	setp.gt.u32 	%p86, %r55, 192;
	ld.shared.f64 	%fd169, [_ZZN3cub18CUB_300001_SM_10006detail6reduce18DeviceReduceKernelINS2_10policy_hubIdjN4cuda3__47maximumIvEEE10Policy1000EPdjS8_dNS5_3std3__410__identityEEEvT0_PT3_T1_NS0_13GridEvenShareISI_EET2_T4_E12temp_storage+56];
	setp.lt.f64 	%p87, %fd167, %fd169;
	selp.f64 	%fd171, %fd169, %fd167, %p87;
	selp.f64 	%fd172, %fd171, %fd167, %p86;
	setp.gt.u32 	%p88, %r55, 224;
	ld.shared.f64 	%fd174, [_ZZN3cub18CUB_300001_SM_10006detail6reduce18DeviceReduceKernelINS2_10policy_hubIdjN4cuda3__47maximumIvEEE10Policy1000EPdjS8_dNS5_3std3__410__identityEEEvT0_PT3_T1_NS0_13GridEvenShareISI_EET2_T4_E12temp_storage+64];
	setp.lt.f64 	%p89, %fd172, %fd174;
	selp.f64 	%fd176, %fd174, %fd172, %p89;
	selp.f64 	%fd374, %fd176, %fd172, %p88;
	bra.uni 	$L__BB4_71;
$L__BB4_55:
	mov.u32 	%r75, %tid.x;
	add.s32 	%r104, %r75, %r5;
	mul.wide.u32 	%rd20, %r104, 8;
	add.s64 	%rd5, %rd1, %rd20;
	// begin inline asm
	ld.global.nc.u64 %rd4, [%rd5];
	// end inline asm
	mov.b64 	%fd56, %rd4;
	add.s64 	%rd7, %rd5, 2048;
	// begin inline asm
	ld.global.nc.u64 %rd6, [%rd7];
	// end inline asm
	mov.b64 	%fd57, %rd6;
	add.s64 	%rd9, %rd5, 4096;
	// begin inline asm
	ld.global.nc.u64 %rd8, [%rd9];
	// end inline asm
	mov.b64 	%fd58, %rd8;
	add.s64 	%rd11, %rd5, 6144;
	// begin inline asm
	ld.global.nc.u64 %rd10, [%rd11];
	// end inline asm
	mov.b64 	%fd59, %rd10;
	add.s64 	%rd13, %rd5, 8192;
	// begin inline asm
	ld.global.nc.u64 %rd12, [%rd13];
	// end inline asm
	mov.b64 	%fd60, %rd12;
	add.s64 	%rd15, %rd5, 10240;
	// begin inline asm
	ld.global.nc.u64 %rd14, [%rd15];
	// end inline asm
	mov.b64 	%fd61, %rd14;
	add.s64 	%rd17, %rd5, 12288;
	// begin inline asm
	ld.global.nc.u64 %rd16, [%rd17];
	// end inline asm
	mov.b64 	%fd62, %rd16;
	add.s64 	%rd19, %rd5, 14336;
	// begin inline asm
	ld.global.nc.u64 %rd18, [%rd19];
	// end inline asm
	mov.b64 	%fd63, %rd18;
	setp.lt.f64 	%p3, %fd56, %fd57;
	selp.f64 	%fd64, %fd57, %fd56, %p3;
	setp.lt.f64 	%p4, %fd64, %fd58;
	selp.f64 	%fd65, %fd58, %fd64, %p4;
	setp.lt.f64 	%p5, %fd65, %fd59;
	selp.f64 	%fd66, %fd59, %fd65, %p5;
	setp.lt.f64 	%p6, %fd66, %fd60;
	selp.f64 	%fd67, %fd60, %fd66, %p6;
	setp.lt.f64 	%p7, %fd67, %fd61;
	selp.f64 	%fd68, %fd61, %fd67, %p7;
	setp.lt.f64 	%p8, %fd68, %fd62;
	selp.f64 	%fd69, %fd62, %fd68, %p8;
	setp.lt.f64 	%p9, %fd69, %fd63;
	selp.f64 	%fd373, %fd63, %fd69, %p9;
	setp.lt.u32 	%p10, %r55, %r4;
	@%p10 bra 	$L__BB4_67;
	add.s32 	%r76, %r4, %r5;
	add.s32 	%r533, %r76, 256;
	add.s32 	%r532, %r76, %r75;
	mov.b32 	%r534, 0;
$L__BB4_57:
	add.s32 	%r5, %r5, %r4;
	add.s32 	%r106, %r1, -2048;
	setp.gt.u32 	%p11, %r5, %r106;
	@%p11 bra 	$L__BB4_59;
	add.s32 	%r107, %r75, %r5;
	mul.wide.u32 	%rd37, %r107, 8;
	add.s64 	%rd22, %rd1, %rd37;
	// begin inline asm
	ld.global.nc.u64 %rd21, [%rd22];
	// end inline asm
	mov.b64 	%fd70, %rd21;
	add.s64 	%rd24, %rd22, 2048;
	// begin inline asm
	ld.global.nc.u64 %rd23, [%rd24];
	// end inline asm
	mov.b64 	%fd71, %rd23;
	add.s64 	%rd26, %rd22, 4096;
	// begin inline asm
	ld.global.nc.u64 %rd25, [%rd26];
	// end inline asm
	mov.b64 	%fd72, %rd25;
	add.s64 	%rd28, %rd22, 6144;
	// begin inline asm
	ld.global.nc.u64 %rd27, [%rd28];
	// end inline asm
	mov.b64 	%fd73, %rd27;
	add.s64 	%rd30, %rd22, 8192;
	// begin inline asm
	ld.global.nc.u64 %rd29, [%rd30];
	// end inline asm
	mov.b64 	%fd74, %rd29;
	add.s64 	%rd32, %rd22, 10240;
	// begin inline asm
	ld.global.nc.u64 %rd31, [%rd32];
	// end inline asm
	mov.b64 	%fd75, %rd31;
	add.s64 	%rd34, %rd22, 12288;
	// begin inline asm
	ld.global.nc.u64 %rd33, [%rd34];
	// end inline asm
	mov.b64 	%fd76, %rd33;
	add.s64 	%rd36, %rd22, 14336;
	// begin inline asm
	ld.global.nc.u64 %rd35, [%rd36];
	// end inline asm
	mov.b64 	%fd77, %rd35;
	setp.lt.f64 	%p12, %fd373, %fd70;
	selp.f64 	%fd78, %fd70, %fd373, %p12;
	setp.lt.f64 	%p13, %fd78, %fd71;
	selp.f64 	%fd79, %fd71, %fd78, %p13;
	setp.lt.f64 	%p14, %fd79, %fd72;
	selp.f64 	%fd80, %fd72, %fd79, %p14;
	setp.lt.f64 	%p15, %fd80, %fd73;
	selp.f64 	%fd81, %fd73, %fd80, %p15;
	setp.lt.f64 	%p16, %fd81, %fd74;
	selp.f64 	%fd82, %fd74, %fd81, %p16;
	setp.lt.f64 	%p17, %fd82, %fd75;
	selp.f64 	%fd83, %fd75, %fd82, %p17;
	setp.lt.f64 	%p18, %fd83, %fd76;
	selp.f64 	%fd84, %fd76, %fd83, %p18;
	setp.lt.f64 	%p19, %fd84, %fd77;
	selp.f64 	%fd373, %fd77, %fd84, %p19;
	sub.s32 	%r108, %r1, %r5;
	setp.lt.u32 	%p20, %r108, %r4;
	add.s32 	%r534, %r534, 1;
	add.s32 	%r533, %r533, %r4;
	add.s32 	%r532, %r532, %r4;
	@%p20 bra 	$L__BB4_67;
	bra.uni 	$L__BB4_57;
$L__BB4_59:
	setp.le.u32 	%p21, %r1, %r5;
	@%p21 bra 	$L__BB4_67;
	sub.s32 	%r87, %r1, %r5;
	setp.ge.s32 	%p22, %r75, %r87;
	@%p22 bra 	$L__BB4_67;
	not.b32 	%r109, %r75;
	add.s32 	%r110, %r1, %r109;
	sub.s32 	%r111, %r110, %r76;
	mul.lo.s32 	%r112, %r2, %r534;
	shl.b32 	%r113, %r112, 11;
	sub.s32 	%r88, %r111, %r113;
	shr.u32 	%r114, %r110, 8;
	add.s32 	%r89, %r114, 1;
	and.b32  	%r115, %r110, 768;
	setp.eq.s32 	%p23, %r115, 768;
	mov.u32 	%r539, %r75;
	@%p23 bra 	$L__BB4_64;
	and.b32  	%r116, %r89, 3;
	neg.s32 	%r536, %r116;
	mov.u32 	%r539, %r75;
$L__BB4_63:
	.pragma "nounroll";
	mul.wide.u32 	%rd40, %r532, 8;
	add.s64 	%rd39, %rd1, %rd40;
	// begin inline asm
	ld.global.nc.u64 %rd38, [%rd39];
	// end inline asm
	mov.b64 	%fd86, %rd38;
	setp.lt.f64 	%p24, %fd373, %fd86;
	selp.f64 	%fd373, %fd86, %fd373, %p24;
	add.s32 	%r539, %r539, 256;
	add.s32 	%r532, %r532, 256;
	add.s32 	%r536, %r536, 1;
	setp.ne.s32 	%p25, %r536, 0;
	@%p25 bra 	$L__BB4_63;
$L__BB4_64:
	setp.lt.u32 	%p26, %r88, 768;
	@%p26 bra 	$L__BB4_67;
	add.s32 	%r541, %r539, 512;
	add.s32 	%r540, %r539, %r533;
$L__BB4_66:
	add.s32 	%r117, %r540, -256;
	mul.wide.u32 	%rd49, %r117, 8;
	add.s64 	%rd42, %rd1, %rd49;
	// begin inline asm
	ld.global.nc.u64 %rd41, [%rd42];
	// end inline asm
	mov.b64 	%fd87, %rd41;
	setp.lt.f64 	%p27, %fd373, %fd87;
	selp.f64 	%fd88, %fd87, %fd373, %p27;
	mul.wide.u32 	%rd50, %r540, 8;
	add.s64 	%rd44, %rd1, %rd50;
	// begin inline asm
	ld.global.nc.u64 %rd43, [%rd44];
	// end inline asm
	mov.b64 	%fd89, %rd43;
	setp.lt.f64 	%p28, %fd88, %fd89;
	selp.f64 	%fd90, %fd89, %fd88, %p28;
	add.s32 	%r118, %r540, 256;
	mul.wide.u32 	%rd51, %r118, 8;
	add.s64 	%rd46, %rd1, %rd51;
	// begin inline asm
	ld.global.nc.u64 %rd45, [%rd46];
	// end inline asm
	mov.b64 	%fd91, %rd45;
	setp.lt.f64 	%p29, %fd90, %fd91;
	selp.f64 	%fd92, %fd91, %fd90, %p29;
	add.s32 	%r119, %r540, 512;
	mul.wide.u32 	%rd52, %r119, 8;
	add.s64 	%rd48, %rd1, %rd52;
	// begin inline asm
	ld.global.nc.u64 %rd47, [%rd48];
	// end inline asm
	mov.b64 	%fd93, %rd47;
	setp.lt.f64 	%p30, %fd92, %fd93;
	selp.f64 	%fd373, %fd93, %fd92, %p30;
	add.s32 	%r102, %r541, 1024;
	add.s32 	%r120, %r541, 512;
	add.s32 	%r540, %r540, 1024;
	setp.lt.s32 	%p31, %r120, %r87;
	mov.u32 	%r541, %r102;
	@%p31 bra 	$L__BB4_66;
$L__BB4_67:
	// begin inline asm
	mov.u32 %r121, %laneid;
	// end inline asm
	mov.b64 	%rd53, %fd373;
	mov.b64 	{%r123, %r128}, %rd53;
	mov.b32 	%r129, 1;
	mov.b32 	%r170, 31;
	mov.b32 	%r171, -1;
	// begin inline asm
	shfl.sync.down.b32 %r122, %r123, %r129, %r170, %r171;
	// end inline asm
	// begin inline asm
	shfl.sync.down.b32 %r127, %r128, %r129, %r170, %r171;
	// end inline asm
	mov.b64 	%rd54, {%r122, %r127};
	mov.b64 	%fd94, %rd54;
	setp.gt.s32 	%p32, %r121, 30;
	setp.lt.f64 	%p33, %fd373, %fd94;
	selp.f64 	%fd95, %fd94, %fd373, %p33;
	selp.f64 	%fd96, %fd373, %fd95, %p32;
	mov.b64 	%rd55, %fd96;
	mov.b64 	{%r133, %r138}, %rd55;
	mov.b32 	%r139, 2;
	// begin inline asm
	shfl.sync.down.b32 %r132, %r133, %r139, %r170, %r171;
	// end inline asm
	// begin inline asm
	shfl.sync.down.b32 %r137, %r138, %r139, %r170, %r171;
	// end inline asm
	mov.b64 	%rd56, {%r132, %r137};
	mov.b64 	%fd97, %rd56;
	setp.gt.s32 	%p34, %r121, 29;
	setp.lt.f64 	%p35, %fd96, %fd97;
	selp.f64 	%fd98, %fd97, %fd96, %p35;
	selp.f64 	%fd99, %fd96, %fd98, %p34;
	mov.b64 	%rd57, %fd99;
	mov.b64 	{%r143, %r148}, %rd57;
	mov.b32 	%r149, 4;
	// begin inline asm
	shfl.sync.down.b32 %r142, %r143, %r149, %r170, %r171;
	// end inline asm
	// begin inline asm
	shfl.sync.down.b32 %r147, %r148, %r149, %r170, %r171;
	// end inline asm
	mov.b64 	%rd58, {%r142, %r147};
	mov.b64 	%fd100, %rd58;
	setp.gt.s32 	%p36, %r121, 27;
	setp.lt.f64 	%p37, %fd99, %fd100;
	selp.f64 	%fd101, %fd100, %fd99, %p37;
	selp.f64 	%fd102, %fd99, %fd101, %p36;
	mov.b64 	%rd59, %fd102;
	mov.b64 	{%r153, %r158}, %rd59;
	mov.b32 	%r159, 8;
	// begin inline asm
	shfl.sync.down.b32 %r152, %r153, %r159, %r170, %r171;
	// end inline asm
	// begin inline asm
	shfl.sync.down.b32 %r157, %r158, %r159, %r170, %r171;
	// end inline asm
	mov.b64 	%rd60, {%r152, %r157};
	mov.b64 	%fd103, %rd60;
	setp.gt.s32 	%p38, %r121, 23;
	setp.lt.f64 	%p39, %fd102, %fd103;
	selp.f64 	%fd104, %fd103, %fd102, %p39;
	selp.f64 	%fd105, %fd102, %fd104, %p38;
	mov.b64 	%rd61, %fd105;
	mov.b64 	{%r163, %r168}, %rd61;
	mov.b32 	%r169, 16;
	// begin inline asm
	shfl.sync.down.b32 %r162, %r163, %r169, %r170, %r171;
	// end inline asm
	// begin inline asm
	shfl.sync.down.b32 %r167, %r168, %r169, %r170, %r171;
	// end inline asm
	mov.b64 	%rd62, {%r162, %r167};
	mov.b64 	%fd106, %rd62;
	setp.gt.s32 	%p40, %r121, 15;
	setp.lt.f64 	%p41, %fd105, %fd106;
	selp.f64 	%fd52, %fd106, %fd105, %p41;
	selp.f64 	%fd374, %fd105, %fd52, %p40;
	setp.ne.s32 	%p42, %r121, 0;
	@%p42 bra 	$L__BB4_69;
	shr.u32 	%r172, %r75, 2;
	and.b32  	%r173, %r172, 248;
	mov.u32 	%r174, _ZZN3cub18CUB_300001_SM_10006detail6reduce18DeviceReduceKernelINS2_10policy_hubIdjN4cuda3__47maximumIvEEE10Policy1000EPdjS8_dNS5_3std3__410__identityEEEvT0_PT3_T1_NS0_13GridEvenShareISI_EET2_T4_E12temp_storage;
	add.s32 	%r175, %r174, %r173;
	st.shared.f64 	[%r175+8], %fd52;
$L__BB4_69:
	bar.sync 	0;
	setp.ne.s32 	%p43, %r75, 0;
	@%p43 bra 	$L__BB4_71;
	ld.shared.f64 	%fd107, [_ZZN3cub18CUB_300001_SM_10006detail6reduce18DeviceReduceKernelINS2_10policy_hubIdjN4cuda3__47maximumIvEEE10Policy1000EPdjS8_dNS5_3std3__410__identityEEEvT0_PT3_T1_NS0_13GridEvenShareISI_EET2_T4_E12temp_storage+16];
	setp.lt.f64 	%p44, %fd374, %fd107;
	selp.f64 	%fd108, %fd107, %fd374, %p44;
	ld.shared.f64 	%fd109, [_ZZN3cub18CUB_300001_SM_10006detail6reduce18DeviceReduceKernelINS2_10policy_hubIdjN4cuda3__47maximumIvEEE10Policy1000EPdjS8_dNS5_3std3__410__identityEEEvT0_PT3_T1_NS0_13GridEvenShareISI_EET2_T4_E12temp_storage+24];
	setp.lt.f64 	%p45, %fd108, %fd109;
	selp.f64 	%fd110, %fd109, %fd108, %p45;
	ld.shared.f64 	%fd111, [_ZZN3cub18CUB_300001_SM_10006detail6reduce18DeviceReduceKernelINS2_10policy_hubIdjN4cuda3__47maximumIvEEE10Policy1000EPdjS8_dNS5_3std3__410__identityEEEvT0_PT3_T1_NS0_13GridEvenShareISI_EET2_T4_E12temp_storage+32];
	setp.lt.f64 	%p46, %fd110, %fd111;
	selp.f64 	%fd112, %fd111, %fd110, %p46;
	ld.shared.f64 	%fd113, [_ZZN3cub18CUB_300001_SM_10006detail6reduce18DeviceReduceKernelINS2_10policy_hubIdjN4cuda3__47maximumIvEEE10Policy1000EPdjS8_dNS5_3std3__410__identityEEEvT0_PT3_T1_NS0_13GridEvenShareISI_EET2_T4_E12temp_storage+40];
	setp.lt.f64 	%p47, %fd112, %fd113;
	selp.f64 	%fd114, %fd113, %fd112, %p47;
	ld.shared.f64 	%fd115, [_ZZN3cub18CUB_300001_SM_10006detail6reduce18DeviceReduceKernelINS2_10policy_hubIdjN4cuda3__47maximumIvEEE10Policy1000EPdjS8_dNS5_3std3__410__identityEEEvT0_PT3_T1_NS0_13GridEvenShareISI_EET2_T4_E12temp_storage+48];
	setp.lt.f64 	%p48, %fd114, %fd115;
	selp.f64 	%fd116, %fd115, %fd114, %p48;
	ld.shared.f64 	%fd117, [_ZZN3cub18CUB_300001_SM_10006detail6reduce18DeviceReduceKernelINS2_10policy_hubIdjN4cuda3__47maximumIvEEE10Policy1000EPdjS8_dNS5_3std3__410__identityEEEvT0_PT3_T1_NS0_13GridEvenShareISI_EET2_T4_E12temp_storage+56];
	setp.lt.f64 	%p49, %fd116, %fd117;
	selp.f64 	%fd118, %fd117, %fd116, %p49;
	ld.shared.f64 	%fd119, [_ZZN3cub18CUB_300001_SM_10006detail6reduce18DeviceReduceKernelINS2_10policy_hubIdjN4cuda3__47maximumIvEEE10Policy1000EPdjS8_dNS5_3std3__410__identityEEEvT0_PT3_T1_NS0_13GridEvenShareISI_EET2_T4_E12temp_storage+64];
	setp.lt.f64 	%p50, %fd118, %fd119;
	selp.f64 	%fd374, %fd119, %fd118, %p50;
$L__BB4_71:
	mov.u32 	%r507, %tid.x;
	setp.ne.s32 	%p216, %r507, 0;
	@%p216 bra 	$L__BB4_73;
	ld.param.u64 	%rd196, [_ZN3cub18CUB_300001_SM_10006detail6reduce18DeviceReduceKernelINS2_10policy_hubIdjN4cuda3__47maximumIvEEE10Policy1000EPdjS8_dNS5_3std3__410__identityEEEvT0_PT3_T1_NS0_13GridEvenShareISI_EET2_T4__param_1];
	cvta.to.global.u64 	%rd193, %rd196;
	mul.wide.u32 	%rd194, %r3, 8;
	add.s64 	%rd195, %rd193, %rd194;
	st.global.f64 	[%rd195], %fd374;
$L__BB4_73:
	ret;

}
	// .globl	_ZN3cub18CUB_300001_SM_10006detail6reduce28DeviceReduceSingleTileKernelINS2_10policy_hubIdjN4cuda3__47maximumIvEEE10Policy1000EPdSB_iS8_ddNS5_3std3__410__identityEEEvT0_T1_T2_T3_T4_T6_
.visible .entry _ZN3cub18CUB_300001_SM_10006detail6reduce28DeviceReduceSingleTileKernelINS2_10policy_hubIdjN4cuda3__47maximumIvEEE10Policy1000EPdSB_iS8_ddNS5_3std3__410__identityEEEvT0_T1_T2_T3_T4_T6_(
	.param .u64 .ptr .align 1 _ZN3cub18CUB_300001_SM_10006detail6reduce28DeviceReduceSingleTileKernelINS2_10policy_hubIdjN4cuda3__47maximumIvEEE10Policy1000EPdSB_iS8_ddNS5_3std3__410__identityEEEvT0_T1_T2_T3_T4_T6__param_0,
	.param .u64 .ptr .align 1 _ZN3cub18CUB_300001_SM_10006detail6reduce28DeviceReduceSingleTileKernelINS2_10policy_hubIdjN4cuda3__47maximumIvEEE10Policy1000EPdSB_iS8_ddNS5_3std3__410__identityEEEvT0_T1_T2_T3_T4_T6__param_1,
	.param .u32 _ZN3cub18CUB_300001_SM_10006detail6reduce28DeviceReduceSingleTileKernelINS2_10policy_hubIdjN4cuda3__47maximumIvEEE10Policy1000EPdSB_iS8_ddNS5_3std3__410__identityEEEvT0_T1_T2_T3_T4_T6__param_2,
	.param .align 1 .b8 _ZN3cub18CUB_300001_SM_10006detail6reduce28DeviceReduceSingleTileKernelINS2_10policy_hubIdjN4cuda3__47maximumIvEEE10Policy1000EPdSB_iS8_ddNS5_3std3__410__identityEEEvT0_T1_T2_T3_T4_T6__param_3[1],
	.param .f64 _ZN3cub18CUB_300001_SM_10006detail6reduce28DeviceReduceSingleTileKernelINS2_10policy_hubIdjN4cuda3__47maximumIvEEE10Policy1000EPdSB_iS8_ddNS5_3std3__410__identityEEEvT0_T1_T2_T3_T4_T6__param_4,
	.param .align 1 .b8 _ZN3cub18CUB_300001_SM_10006detail6reduce28DeviceReduceSingleTileKernelINS2_10policy_hubIdjN4cuda3__47maximumIvEEE10Policy1000EPdSB_iS8_ddNS5_3std3__410__identityEEEvT0_T1_T2_T3_T4_T6__param_5[1]
)
.maxntid 256
.minnctapersm 1
{
	.reg .pred 	%p<220>;
	.reg .b32 	%r<472>;
	.reg .b64 	%rd<206>;
	.reg .b64 	%fd<381>;
	// demoted variable
	.shared .align 8 .b8 _ZZN3cub18CUB_300001_SM_10006detail6reduce28DeviceReduceSingleTileKernelINS2_10policy_hubIdjN4cuda3__47maximumIvEEE10Policy1000EPdSB_iS8_ddNS5_3std3__410__identityEEEvT0_T1_T2_T3_T4_T6_E12temp_storage[80];
	ld.param.u64 	%rd15, [_ZN3cub18CUB_300001_SM_10006detail6reduce28DeviceReduceSingleTileKernelINS2_10policy_hubIdjN4cuda3__47maximumIvEEE10Policy1000EPdSB_iS8_ddNS5_3std3__410__identityEEEvT0_T1_T2_T3_T4_T6__param_0];
	ld.param.u64 	%rd16, [_ZN3cub18CUB_300001_SM_10006detail6reduce28DeviceReduceSingleTileKernelINS2_10policy_hubIdjN4cuda3__47maximumIvEEE10Policy1000EPdSB_iS8_ddNS5_3std3__410__identityEEEvT0_T1_T2_T3_T4_T6__param_1];
	ld.param.u32 	%r68, [_ZN3cub18CUB_300001_SM_10006detail6reduce28DeviceReduceSingleTileKernelINS2_10policy_hubIdjN4cuda3__47maximumIvEEE10Policy1000EPdSB_iS8_ddNS5_3std3__410__identityEEEvT0_T1_T2_T3_T4_T6__param_2];
	ld.param.f64 	%fd58, [_ZN3cub18CUB_300001_SM_10006detail6reduce28DeviceReduceSingleTileKernelINS2_10policy_hubIdjN4cuda3__47maximumIvEEE10Policy1000EPdSB_iS8_ddNS5_3std3__410__identityEEEvT0_T1_T2_T3_T4_T6__param_4];
	cvta.to.global.u64 	%rd1, %rd16;
	setp.ne.s32 	%p1, %r68, 0;
	@%p1 bra 	$L__BB5_3;
	mov.u32 	%r445, %tid.x;
	setp.ne.s32 	%p219, %r445, 0;
	@%p219 bra 	$L__BB5_74;
	st.global.f64 	[%rd1], %fd58;
	bra.uni 	$L__BB5_74;
$L__BB5_3:
	and.b64  	%rd17, %rd15, 31;
	setp.ne.s64 	%p2, %rd17, 0;
	@%p2 bra 	$L__BB5_38;
	setp.gt.s32 	%p110, %r68, 2047;
	@%p110 bra 	$L__BB5_22;
	mov.u32 	%r1, %tid.x;
	setp.ge.s32 	%p159, %r1, %r68;
	mov.f64 	%fd359, 0d0000000000000000;
	mov.u32 	%r449, %r1;
	@%p159 bra 	$L__BB5_7;
	mul.wide.u32 	%rd169, %r1, 8;
	add.s64 	%rd168, %rd15, %rd169;
	// begin inline asm
	ld.global.nc.u64 %rd167, [%rd168];
	// end inline asm
	mov.b64 	%fd359, %rd167;
	add.s32 	%r449, %r1, 256;
$L__BB5_7:
	setp.ge.s32 	%p160, %r449, %r68;
	@%p160 bra 	$L__BB5_13;
	not.b32 	%r321, %r449;
	add.s32 	%r4, %r68, %r321;
	and.b32  	%r322, %r4, 768;
	setp.eq.s32 	%p161, %r322, 768;
	@%p161 bra 	$L__BB5_11;
	mul.wide.u32 	%rd170, %r449, 8;
	add.s64 	%rd202, %rd15, %rd170;
	shr.u32 	%r323, %r4, 8;
	add.s32 	%r324, %r323, 1;
	and.b32  	%r325, %r324, 3;
	neg.s32 	%r447, %r325;
$L__BB5_10:
	.pragma "nounroll";
	// begin inline asm
	ld.global.nc.u64 %rd171, [%rd202];
	// end inline asm
	mov.b64 	%fd272, %rd171;
	setp.lt.f64 	%p162, %fd359, %fd272;
	selp.f64 	%fd359, %fd272, %fd359, %p162;
	add.s32 	%r449, %r449, 256;
	add.s64 	%rd202, %rd202, 2048;
	add.s32 	%r447, %r447, 1;
	setp.ne.s32 	%p163, %r447, 0;
	@%p163 bra 	$L__BB5_10;
$L__BB5_11:
	setp.lt.u32 	%p164, %r4, 768;
	@%p164 bra 	$L__BB5_13;
$L__BB5_12:
	mul.wide.s32 	%rd181, %r449, 8;
	add.s64 	%rd174, %rd15, %rd181;
	// begin inline asm
	ld.global.nc.u64 %rd173, [%rd174];
	// end inline asm
	mov.b64 	%fd273, %rd173;
	setp.lt.f64 	%p165, %fd359, %fd273;
	selp.f64 	%fd274, %fd273, %fd359, %p165;
	add.s64 	%rd176, %rd174, 2048;
	// begin inline asm
	ld.global.nc.u64 %rd175, [%rd176];
	// end inline asm
	mov.b64 	%fd275, %rd175;
	setp.lt.f64 	%p166, %fd274, %fd275;
	selp.f64 	%fd276, %fd275, %fd274, %p166;
	add.s64 	%rd178, %rd174, 4096;
	// begin inline asm
	ld.global.nc.u64 %rd177, [%rd178];
	// end inline asm
	mov.b64 	%fd277, %rd177;
	setp.lt.f64 	%p167, %fd276, %fd277;
	selp.f64 	%fd278, %fd277, %fd276, %p167;
	add.s64 	%rd180, %rd174, 6144;
	// begin inline asm
	ld.global.nc.u64 %rd179, [%rd180];
	// end inline asm
	mov.b64 	%fd279, %rd179;
	setp.lt.f64 	%p168, %fd278, %fd279;
	selp.f64 	%fd359, %fd279, %fd278, %p168;
	add.s32 	%r449, %r449, 1024;
	setp.lt.s32 	%p169, %r449, %r68;
	@%p169 bra 	$L__BB5_12;
$L__BB5_13:
	setp.lt.s32 	%p170, %r68, 256;
	@%p170 bra 	$L__BB5_18;
	// begin inline asm
	mov.u32 %r389, %laneid;
	// end inline asm
	mov.b64 	%rd192, %fd359;
	mov.b64 	{%r391, %r396}, %rd192;
	mov.b32 	%r397, 1;
	mov.b32 	%r438, 31;
	mov.b32 	%r439, -1;
	// begin inline asm
	shfl.sync.down.b32 %r390, %r391, %r397, %r438, %r439;
	// end inline asm
	// begin inline asm
	shfl.sync.down.b32 %r395, %r396, %r397, %r438, %r439;
	// end inline asm
	mov.b64 	%rd193, {%r390, %r395};
	mov.b64 	%fd327, %rd193;
	setp.gt.s32 	%p198, %r389, 30;
	setp.lt.f64 	%p199, %fd359, %fd327;
	selp.f64 	%fd328, %fd327, %fd359, %p199;
	selp.f64 	%fd329, %fd359, %fd328, %p198;
	mov.b64 	%rd194, %fd329;
	mov.b64 	{%r401, %r406}, %rd194;
	mov.b32 	%r407, 2;
	// begin inline asm
	shfl.sync.down.b32 %r400, %r401, %r407, %r438, %r439;
	// end inline asm
	// begin inline asm
	shfl.sync.down.b32 %r405, %r406, %r407, %r438, %r439;
	// end inline asm
	mov.b64 	%rd195, {%r400, %r405};
	mov.b64 	%fd330, %rd195;
	setp.gt.s32 	%p200, %r389, 29;
	setp.lt.f64 	%p201, %fd329, %fd330;
	selp.f64 	%fd331, %fd330, %fd329, %p201;
	selp.f64 	%fd332, %fd329, %fd331, %p200;
	mov.b64 	%rd196, %fd332;
	mov.b64 	{%r411, %r416}, %rd196;
	mov.b32 	%r417, 4;
	// begin inline asm
	shfl.sync.down.b32 %r410, %r411, %r417, %r438, %r439;
	// end inline asm
	// begin inline asm
	shfl.sync.down.b32 %r415, %r416, %r417, %r438, %r439;
	// end inline asm
	mov.b64 	%rd197, {%r410, %r415};
	mov.b64 	%fd333, %rd197;
	setp.gt.s32 	%p202, %r389, 27;
	setp.lt.f64 	%p203, %fd332, %fd333;
	selp.f64 	%fd334, %fd333, %fd332, %p203;
	selp.f64 	%fd335, %fd332, %fd334, %p202;
	mov.b64 	%rd198, %fd335;
	mov.b64 	{%r421, %r426}, %rd198;
	mov.b32 	%r427, 8;
	// begin inline asm
	shfl.sync.down.b32 %r420, %r421, %r427, %r438, %r439;
	// end inline asm
	// begin inline asm
	shfl.sync.down.b32 %r425, %r426, %r427, %r438, %r439;
	// end inline asm
	mov.b64 	%rd199, {%r420, %r425};
	mov.b64 	%fd336, %rd199;
	setp.gt.s32 	%p204, %r389, 23;
	setp.lt.f64 	%p205, %fd335, %fd336;
	selp.f64 	%fd337, %fd336, %fd335, %p205;
	selp.f64 	%fd338, %fd335, %fd337, %p204;
	mov.b64 	%rd200, %fd338;
	mov.b64 	{%r431, %r436}, %rd200;
	mov.b32 	%r437, 16;
	// begin inline asm
	shfl.sync.down.b32 %r430, %r431, %r437, %r438, %r439;
	// end inline asm
	// begin inline asm
	shfl.sync.down.b32 %r435, %r436, %r437, %r438, %r439;
	// end inline asm
	mov.b64 	%rd201, {%r430, %r435};
	mov.b64 	%fd339, %rd201;
	setp.gt.s32 	%p206, %r389, 15;
	setp.lt.f64 	%p207, %fd338, %fd339;
	selp.f64 	%fd10, %fd339, %fd338, %p207;
	selp.f64 	%fd380, %fd338, %fd10, %p206;
	setp.ne.s32 	%p208, %r389, 0;
	@%p208 bra 	$L__BB5_16;
	shr.u32 	%r440, %r1, 2;
	and.b32  	%r441, %r440, 248;
	mov.u32 	%r442, _ZZN3cub18CUB_300001_SM_10006detail6reduce28DeviceReduceSingleTileKernelINS2_10policy_hubIdjN4cuda3__47maximumIvEEE10Policy1000EPdSB_iS8_ddNS5_3std3__410__identityEEEvT0_T1_T2_T3_T4_T6_E12temp_storage;
	add.s32 	%r443, %r442, %r441;
	st.shared.f64 	[%r443+8], %fd10;
$L__BB5_16:
	bar.sync 	0;
	setp.ne.s32 	%p209, %r1, 0;
	@%p209 bra 	$L__BB5_72;
	ld.shared.f64 	%fd340, [_ZZN3cub18CUB_300001_SM_10006detail6reduce28DeviceReduceSingleTileKernelINS2_10policy_hubIdjN4cuda3__47maximumIvEEE10Policy1000EPdSB_iS8_ddNS5_3std3__410__identityEEEvT0_T1_T2_T3_T4_T6_E12temp_storage+16];
	setp.lt.f64 	%p210, %fd380, %fd340;
	selp.f64 	%fd341, %fd340, %fd380, %p210;
	ld.shared.f64 	%fd342, [_ZZN3cub18CUB_300001_SM_10006detail6reduce28DeviceReduceSingleTileKernelINS2_10policy_hubIdjN4cuda3__47maximumIvEEE10Policy1000EPdSB_iS8_ddNS5_3std3__410__identityEEEvT0_T1_T2_T3_T4_T6_E12temp_storage+24];
	setp.lt.f64 	%p211, %fd341, %fd342;
	selp.f64 	%fd343, %fd342, %fd341, %p211;
	ld.shared.f64 	%fd344, [_ZZN3cub18CUB_300001_SM_10006detail6reduce28DeviceReduceSingleTileKernelINS2_10policy_hubIdjN4cuda3__47maximumIvEEE10Policy1000EPdSB_iS8_ddNS5_3std3__410__identityEEEvT0_T1_T2_T3_T4_T6_E12temp_storage+32];
	setp.lt.f64 	%p212, %fd343, %fd344;
	selp.f64 	%fd345, %fd344, %fd343, %p212;
	ld.shared.f64 	%fd346, [_ZZN3cub18CUB_300001_SM_10006detail6reduce28DeviceReduceSingleTileKernelINS2_10policy_hubIdjN4cuda3__47maximumIvEEE10Policy1000EPdSB_iS8_ddNS5_3std3__410__identityEEEvT0_T1_T2_T3_T4_T6_E12temp_storage+40];
	setp.lt.f64 	%p213, %fd345, %fd346;
	selp.f64 	%fd347, %fd346, %fd345, %p213;
	ld.shared.f64 	%fd348, [_ZZN3cub18CUB_300001_SM_10006detail6reduce28DeviceReduceSingleTileKernelINS2_10policy_hubIdjN4cuda3__47maximumIvEEE10Policy1000EPdSB_iS8_ddNS5_3std3__410__identityEEEvT0_T1_T2_T3_T4_T6_E12temp_storage+48];
	setp.lt.f64 	%p214, %fd347, %fd348;
	selp.f64 	%fd349, %fd348, %fd347, %p214;
	ld.shared.f64 	%fd350, [_ZZN3cub18CUB_300001_SM_10006detail6reduce28DeviceReduceSingleTileKernelINS2_10policy_hubIdjN4cuda3__47maximumIvEEE10Policy1000EPdSB_iS8_ddNS5_3std3__410__identityEEEvT0_T1_T2_T3_T4_T6_E12temp_storage+56];
	setp.lt.f64 	%p215, %fd349, %fd350;
	selp.f64 	%fd351, %fd350, %fd349, %p215;
	ld.shared.f64 	%fd352, [_ZZN3cub18CUB_300001_SM_10006detail6reduce28DeviceReduceSingleTileKernelINS2_10policy_hubIdjN4cuda3__47maximumIvEEE10Policy1000EPdSB_iS8_ddNS5_3std3__410__identityEEEvT0_T1_T2_T3_T4_T6_E12temp_storage+64];
	setp.lt.f64 	%p216, %fd351, %fd352;
	selp.f64 	%fd380, %fd352, %fd351, %p216;
	bra.uni 	$L__BB5_72;
$L__BB5_18:
	// begin inline asm
	mov.u32 %r326, %laneid;
	// end inline asm
	and.b32  	%r377, %r1, 992;
	add.s32 	%r378, %r377, 32;
	setp.gt.s32 	%p171, %r378, %r68;
	not.b32 	%r379, %r377;
	add.s32 	%r380, %r68, %r379;
	selp.b32 	%r375, %r380, 31, %p171;
	mov.b64 	%rd182, %fd359;
	mov.b64 	{%r328, %r333}, %rd182;
	mov.b32 	%r334, 1;
	mov.b32 	%r376, -1;
	// begin inline asm
	shfl.sync.down.b32 %r327, %r328, %r334, %r375, %r376;
	// end inline asm
	// begin inline asm
	shfl.sync.down.b32 %r332, %r333, %r334, %r375, %r376;
	// end inline asm
	mov.b64 	%rd183, {%r327, %r332};
	mov.b64 	%fd280, %rd183;
	setp.lt.s32 	%p172, %r326, %r375;
	setp.lt.f64 	%p173, %fd359, %fd280;
	selp.f64 	%fd281, %fd280, %fd359, %p173;
	selp.f64 	%fd282, %fd281, %fd359, %p172;
	mov.b64 	%rd184, %fd282;
	mov.b64 	{%r338, %r343}, %rd184;
	mov.b32 	%r344, 2;
	// begin inline asm
	shfl.sync.down.b32 %r337, %r338, %r344, %r375, %r376;
	// end inline asm
	// begin inline asm
	shfl.sync.down.b32 %r342, %r343, %r344, %r375, %r376;
	// end inline asm
	mov.b64 	%rd185, {%r337, %r342};
	mov.b64 	%fd283, %rd185;
	add.s32 	%r381, %r326, 2;
	setp.gt.s32 	%p174, %r381, %r375;
	setp.lt.f64 	%p175, %fd282, %fd283;
	selp.f64 	%fd284, %fd283, %fd282, %p175;
	selp.f64 	%fd285, %fd282, %fd284, %p174;
	mov.b64 	%rd186, %fd285;
	mov.b64 	{%r348, %r353}, %rd186;
	mov.b32 	%r354, 4;
	// begin inline asm
	shfl.sync.down.b32 %r347, %r348, %r354, %r375, %r376;
	// end inline asm
	// begin inline asm
	shfl.sync.down.b32 %r352, %r353, %r354, %r375, %r376;
	// end inline asm
	mov.b64 	%rd187, {%r347, %r352};
	mov.b64 	%fd286, %rd187;
	add.s32 	%r382, %r326, 4;
	setp.gt.s32 	%p176, %r382, %r375;
	setp.lt.f64 	%p177, %fd285, %fd286;
	selp.f64 	%fd287, %fd286, %fd285, %p177;
	selp.f64 	%fd288, %fd285, %fd287, %p176;
	mov.b64 	%rd188, %fd288;
	mov.b64 	{%r358, %r363}, %rd188;
	mov.b32 	%r364, 8;
	// begin inline asm
	shfl.sync.down.b32 %r357, %r358, %r364, %r375, %r376;
	// end inline asm
	// begin inline asm
	shfl.sync.down.b32 %r362, %r363, %r364, %r375, %r376;
	// end inline asm
	mov.b64 	%rd189, {%r357, %r362};
	mov.b64 	%fd289, %rd189;
	add.s32 	%r383, %r326, 8;
	setp.gt.s32 	%p178, %r383, %r375;
	setp.lt.f64 	%p179, %fd288, %fd289;
	selp.f64 	%fd290, %fd289, %fd288, %p179;
	selp.f64 	%fd291, %fd288, %fd290, %p178;
	mov.b64 	%rd190, %fd291;
	mov.b64 	{%r368, %r373}, %rd190;
	mov.b32 	%r374, 16;
	// begin inline asm
	shfl.sync.down.b32 %r367, %r368, %r374, %r375, %r376;
	// end inline asm
	// begin inline asm
	shfl.sync.down.b32 %r372, %r373, %r374, %r375, %r376;
	// end inline asm
	mov.b64 	%rd191, {%r367, %r372};
	mov.b64 	%fd292, %rd191;
	add.s32 	%r384, %r326, 16;
	setp.gt.s32 	%p180, %r384, %r375;
	setp.lt.f64 	%p181, %fd291, %fd292;
	selp.f64 	%fd293, %fd292, %fd291, %p181;
	selp.f64 	%fd380, %fd291, %fd293, %p180;
	setp.ne.s32 	%p182, %r326, 0;
	@%p182 bra 	$L__BB5_20;
	shr.u32 	%r385, %r1, 2;
	and.b32  	%r386, %r385, 248;
	mov.u32 	%r387, _ZZN3cub18CUB_300001_SM_10006detail6reduce28DeviceReduceSingleTileKernelINS2_10policy_hubIdjN4cuda3__47maximumIvEEE10Policy1000EPdSB_iS8_ddNS5_3std3__410__identityEEEvT0_T1_T2_T3_T4_T6_E12temp_storage;
	add.s32 	%r388, %r387, %r386;
	st.shared.f64 	[%r388+8], %fd380;
$L__BB5_20:
	bar.sync 	0;
	setp.ne.s32 	%p183, %r1, 0;
	@%p183 bra 	$L__BB5_72;
	setp.gt.s32 	%p184, %r68, 32;
	ld.shared.f64 	%fd294, [_ZZN3cub18CUB_300001_SM_10006detail6reduce28DeviceReduceSingleTileKernelINS2_10policy_hubIdjN4cuda3__47maximumIvEEE10Policy1000EPdSB_iS8_ddNS5_3std3__410__identityEEEvT0_T1_T2_T3_T4_T6_E12temp_storage+16];
	setp.lt.f64 	%p185, %fd380, %fd294;
	selp.f64 	%fd296, %fd294, %fd380, %p185;
	selp.f64 	%fd297, %fd296, %fd380, %p184;
	setp.gt.s32 	%p186, %r68, 64;
	ld.shared.f64 	%fd299, [_ZZN3cub18CUB_300001_SM_10006detail6reduce28DeviceReduceSingleTileKernelINS2_10policy_hubIdjN4cuda3__47maximumIvEEE10Policy1000EPdSB_iS8_ddNS5_3std3__410__identityEEEvT0_T1_T2_T3_T4_T6_E12temp_storage+24];
	setp.lt.f64 	%p187, %fd297, %fd299;
	selp.f64 	%fd301, %fd299, %fd297, %p187;
	selp.f64 	%fd302, %fd301, %fd297, %p186;
	setp.gt.s32 	%p188, %r68, 96;
	ld.shared.f64 	%fd304, [_ZZN3cub18CUB_300001_SM_10006detail6reduce28DeviceReduceSingleTileKernelINS2_10policy_hubIdjN4cuda3__47maximumIvEEE10Policy1000EPdSB_iS8_ddNS5_3std3__410__identityEEEvT0_T1_T2_T3_T4_T6_E12temp_storage+32];
	setp.lt.f64 	%p189, %fd302, %fd304;
	selp.f64 	%fd306, %fd304, %fd302, %p189;
	selp.f64 	%fd307, %fd306, %fd302, %p188;
	setp.gt.s32 	%p190, %r68, 128;
	ld.shared.f64 	%fd309, [_ZZN3cub18CUB_300001_SM_10006detail6reduce28DeviceReduceSingleTileKernelINS2_10policy_hubIdjN4cuda3__47maximumIvEEE10Policy1000EPdSB_iS8_ddNS5_3std3__410__identityEEEvT0_T1_T2_T3_T4_T6_E12temp_storage+40];
	setp.lt.f64 	%p191, %fd307, %fd309;
	selp.f64 	%fd311, %fd309, %fd307, %p191;
	selp.f64 	%fd312, %fd311, %fd307, %p190;
	setp.gt.s32 	%p192, %r68, 160;
	ld.shared.f64 	%fd314, [_ZZN3cub18CUB_300001_SM_10006detail6reduce28DeviceReduceSingleTileKernelINS2_10policy_hubIdjN4cuda3__47maximumIvEEE10Policy1000EPdSB_iS8_ddNS5_3std3__410__identityEEEvT0_T1_T2_T3_T4_T6_E12temp_storage+48];
	setp.lt.f64 	%p193, %fd312, %fd314;
	selp.f64 	%fd316, %fd314, %fd312, %p193;
	selp.f64 	%fd317, %fd316, %fd312, %p192;
	setp.gt.s32 	%p194, %r68, 192;
	ld.shared.f64 	%fd319, [_ZZN3cub18CUB_300001_SM_10006detail6reduce28DeviceReduceSingleTileKernelINS2_10policy_hubIdjN4cuda3__47maximumIvEEE10Policy1000EPdSB_iS8_ddNS5_3std3__410__identityEEEvT0_T1_T2_T3_T4_T6_E12temp_storage+56];
	setp.lt.f64 	%p195, %fd317, %fd319;
	selp.f64 	%fd321, %fd319, %fd317, %p195;
	selp.f64 	%fd322, %fd321, %fd317, %p194;
	setp.gt.s32 	%p196, %r68, 224;
	ld.shared.f64 	%fd324, [_ZZN3cub18CUB_300001_SM_10006detail6reduce28DeviceReduceSingleTileKernelINS2_10policy_hubIdjN4cuda3__47maximumIvEEE10Policy1000EPdSB_iS8_ddNS5_3std3__410__identityEEEvT0_T1_T2_T3_T4_T6_E12temp_storage+64];
	setp.lt.f64 	%p197, %fd322, %fd324;
	selp.f64 	%fd326, %fd324, %fd322, %p197;
	selp.f64 	%fd380, %fd326, %fd322, %p196;
	bra.uni 	$L__BB5_72;
$L__BB5_22:
	mov.u32 	%r13, %tid.x;
	shl.b32 	%r14, %r13, 2;
	mul.wide.u32 	%rd126, %r14, 8;
	add.s64 	%rd116, %rd15, %rd126;
	// begin inline asm
	ld.global.nc.v2.u64 {%rd114, %rd115}, [%rd116];
	// end inline asm
	add.s64 	%rd119, %rd116, 16;
	// begin inline asm
	ld.global.nc.v2.u64 {%rd117, %rd118}, [%rd119];
	// end inline asm
	mov.b64 	%fd206, %rd114;
	mov.b64 	%fd207, %rd115;
	mov.b64 	%fd208, %rd117;
	mov.b64 	%fd209, %rd118;
	add.s64 	%rd122, %rd116, 8192;
	// begin inline asm
	ld.global.nc.v2.u64 {%rd120, %rd121}, [%rd122];
	// end inline asm
	add.s64 	%rd125, %rd116, 8208;
	// begin inline asm
	ld.global.nc.v2.u64 {%rd123, %rd124}, [%rd125];
	// end inline asm
	mov.b64 	%fd210, %rd120;
	mov.b64 	%fd211, %rd121;
	mov.b64 	%fd212, %rd123;
	mov.b64 	%fd213, %rd124;
	setp.lt.f64 	%p111, %fd206, %fd207;
	selp.f64 	%fd214, %fd207, %fd206, %p111;
	setp.lt.f64 	%p112, %fd214, %fd208;
	selp.f64 	%fd215, %fd208, %fd214, %p112;
	setp.lt.f64 	%p113, %fd215, %fd209;
	selp.f64 	%fd216, %fd209, %fd215, %p113;
	setp.lt.f64 	%p114, %fd216, %fd210;
	selp.f64 	%fd217, %fd210, %fd216, %p114;
	setp.lt.f64 	%p115, %fd217, %fd211;
	selp.f64 	%fd218, %fd211, %fd217, %p115;
	setp.lt.f64 	%p116, %fd218, %fd212;
	selp.f64 	%fd219, %fd212, %fd218, %p116;
	setp.lt.f64 	%p117, %fd219, %fd213;
	selp.f64 	%fd366, %fd213, %fd219, %p117;
	setp.lt.u32 	%p118, %r68, 4096;
	mov.b32 	%r452, 2048;
	@%p118 bra 	$L__BB5_26;
	add.s32 	%r15, %r68, -2048;
	mov.b32 	%r452, 2048;
$L__BB5_24:
	add.s32 	%r258, %r452, %r14;
	mul.wide.u32 	%rd139, %r258, 8;
	add.s64 	%rd129, %rd15, %rd139;
	// begin inline asm
	ld.global.nc.v2.u64 {%rd127, %rd128}, [%rd129];
	// end inline asm
	add.s64 	%rd132, %rd129, 16;
	// begin inline asm
	ld.global.nc.v2.u64 {%rd130, %rd131}, [%rd132];
	// end inline asm
	mov.b64 	%fd220, %rd127;
	mov.b64 	%fd221, %rd128;
	mov.b64 	%fd222, %rd130;
	mov.b64 	%fd223, %rd131;
	add.s64 	%rd135, %rd129, 8192;
	// begin inline asm
	ld.global.nc.v2.u64 {%rd133, %rd134}, [%rd135];
	// end inline asm
	add.s64 	%rd138, %rd129, 8208;
	// begin inline asm
	ld.global.nc.v2.u64 {%rd136, %rd137}, [%rd138];
	// end inline asm
	mov.b64 	%fd224, %rd133;
	mov.b64 	%fd225, %rd134;
	mov.b64 	%fd226, %rd136;
	mov.b64 	%fd227, %rd137;
	setp.lt.f64 	%p119, %fd366, %fd220;
	selp.f64 	%fd228, %fd220, %fd366, %p119;
	setp.lt.f64 	%p120, %fd228, %fd221;
	selp.f64 	%fd229, %fd221, %fd228, %p120;
	setp.lt.f64 	%p121, %fd229, %fd222;
	selp.f64 	%fd230, %fd222, %fd229, %p121;
	setp.lt.f64 	%p122, %fd230, %fd223;
	selp.f64 	%fd231, %fd223, %fd230, %p122;
	setp.lt.f64 	%p123, %fd231, %fd224;
	selp.f64 	%fd232, %fd224, %fd231, %p123;
	setp.lt.f64 	%p124, %fd232, %fd225;
	selp.f64 	%fd233, %fd225, %fd232, %p124;
	setp.lt.f64 	%p125, %fd233, %fd226;
	selp.f64 	%fd234, %fd226, %fd233, %p125;
	setp.lt.f64 	%p126, %fd234, %fd227;
	selp.f64 	%fd366, %fd227, %fd234, %p126;
	sub.s32 	%r259, %r68, %r452;
	setp.lt.s32 	%p127, %r259, 2048;
	@%p127 bra 	$L__BB5_34;
	add.s32 	%r452, %r452, 2048;
	setp.le.s32 	%p128, %r452, %r15;
	@%p128 bra 	$L__BB5_24;
$L__BB5_26:
	setp.le.s32 	%p129, %r68, %r452;
	@%p129 bra 	$L__BB5_34;
	sub.s32 	%r19, %r68, %r452;
	setp.ge.s32 	%p130, %r13, %r19;
	@%p130 bra 	$L__BB5_34;
	not.b32 	%r260, %r13;
	add.s32 	%r261, %r68, %r260;
	sub.s32 	%r20, %r261, %r452;
	and.b32  	%r262, %r20, 768;
	setp.eq.s32 	%p131, %r262, 768;
	mov.u32 	%r456, %r13;
	@%p131 bra 	$L__BB5_31;
	add.s32 	%r454, %r13, %r452;
	shr.u32 	%r263, %r20, 8;
	add.s32 	%r264, %r263, 1;
	and.b32  	%r265, %r264, 3;
	neg.s32 	%r453, %r265;
	mov.u32 	%r456, %r13;
$L__BB5_30:
	.pragma "nounroll";
	mul.wide.u32 	%rd142, %r454, 8;
	add.s64 	%rd141, %rd15, %rd142;
	// begin inline asm
	ld.global.nc.u64 %rd140, [%rd141];
	// end inline asm
	mov.b64 	%fd236, %rd140;
	setp.lt.f64 	%p132, %fd366, %fd236;
	selp.f64 	%fd366, %fd236, %fd366, %p132;
	add.s32 	%r456, %r456, 256;
	add.s32 	%r454, %r454, 256;
	add.s32 	%r453, %r453, 1;
	setp.ne.s32 	%p133, %r453, 0;
	@%p133 bra 	$L__BB5_30;
$L__BB5_31:
	setp.lt.u32 	%p134, %r20, 768;
	@%p134 bra 	$L__BB5_34;
	cvt.u64.u32 	%rd143, %r456;
	cvt.u64.u32 	%rd144, %r452;
	add.s64 	%rd145, %rd143, %rd144;
	shl.b64 	%rd146, %rd145, 3;
	add.s64 	%rd147, %rd146, %rd15;
	add.s64 	%rd203, %rd147, 4096;
	add.s32 	%r457, %r456, %r452;
$L__BB5_33:
	mul.wide.u32 	%rd156, %r457, 8;
	add.s64 	%rd149, %rd15, %rd156;
	// begin inline asm
	ld.global.nc.u64 %rd148, [%rd149];
	// end inline asm
	mov.b64 	%fd237, %rd148;
	setp.lt.f64 	%p135, %fd366, %fd237;
	selp.f64 	%fd238, %fd237, %fd366, %p135;
	add.s64 	%rd151, %rd203, -2048;
	// begin inline asm
	ld.global.nc.u64 %rd150, [%rd151];
	// end inline asm
	mov.b64 	%fd239, %rd150;
	setp.lt.f64 	%p136, %fd238, %fd239;
	selp.f64 	%fd240, %fd239, %fd238, %p136;
	// begin inline asm
	ld.global.nc.u64 %rd152, [%rd203];
	// end inline asm
	mov.b64 	%fd241, %rd152;
	setp.lt.f64 	%p137, %fd240, %fd241;
	selp.f64 	%fd242, %fd241, %fd240, %p137;
	add.s64 	%rd155, %rd203, 2048;
	// begin inline asm
	ld.global.nc.u64 %rd154, [%rd155];
	// end inline asm
	mov.b64 	%fd243, %rd154;
	setp.lt.f64 	%p138, %fd242, %fd243;
	selp.f64 	%fd366, %fd243, %fd242, %p138;
	add.s32 	%r456, %r456, 1024;
	add.s64 	%rd203, %rd203, 8192;
	add.s32 	%r457, %r457, 1024;
	setp.lt.s32 	%p139, %r456, %r19;
	@%p139 bra 	$L__BB5_33;
$L__BB5_34:
	// begin inline asm
	mov.u32 %r266, %laneid;
	// end inline asm
	mov.b64 	%rd157, %fd366;
	mov.b64 	{%r268, %r273}, %rd157;
	mov.b32 	%r274, 1;
	mov.b32 	%r315, 31;
	mov.b32 	%r316, -1;
	// begin inline asm
	shfl.sync.down.b32 %r267, %r268, %r274, %r315, %r316;
	// end inline asm
	// begin inline asm
	shfl.sync.down.b32 %r272, %r273, %r274, %r315, %r316;
	// end inline asm
	mov.b64 	%rd158, {%r267, %r272};
	mov.b64 	%fd244, %rd158;
	setp.gt.s32 	%p140, %r266, 30;
	setp.lt.f64 	%p141, %fd366, %fd244;
	selp.f64 	%fd245, %fd244, %fd366, %p141;
	selp.f64 	%fd246, %fd366, %fd245, %p140;
	mov.b64 	%rd159, %fd246;
	mov.b64 	{%r278, %r283}, %rd159;
	mov.b32 	%r284, 2;
	// begin inline asm
	shfl.sync.down.b32 %r277, %r278, %r284, %r315, %r316;
	// end inline asm
	// begin inline asm
	shfl.sync.down.b32 %r282, %r283, %r284, %r315, %r316;
	// end inline asm
	mov.b64 	%rd160, {%r277, %r282};
	mov.b64 	%fd247, %rd160;
	setp.gt.s32 	%p142, %r266, 29;
	setp.lt.f64 	%p143, %fd246, %fd247;
	selp.f64 	%fd248, %fd247, %fd246, %p143;
	selp.f64 	%fd249, %fd246, %fd248, %p142;
	mov.b64 	%rd161, %fd249;
	mov.b64 	{%r288, %r293}, %rd161;
	mov.b32 	%r294, 4;
	// begin inline asm
	shfl.sync.down.b32 %r287, %r288, %r294, %r315, %r316;
	// end inline asm
	// begin inline asm
	shfl.sync.down.b32 %r292, %r293, %r294, %r315, %r316;
	// end inline asm
	mov.b64 	%rd162, {%r287, %r292};
	mov.b64 	%fd250, %rd162;
	setp.gt.s32 	%p144, %r266, 27;
	setp.lt.f64 	%p145, %fd249, %fd250;
	selp.f64 	%fd251, %fd250, %fd249, %p145;
	selp.f64 	%fd252, %fd249, %fd251, %p144;
	mov.b64 	%rd163, %fd252;
	mov.b64 	{%r298, %r303}, %rd163;
	mov.b32 	%r304, 8;
	// begin inline asm
	shfl.sync.down.b32 %r297, %r298, %r304, %r315, %r316;
	// end inline asm
	// begin inline asm
	shfl.sync.down.b32 %r302, %r303, %r304, %r315, %r316;
	// end inline asm
	mov.b64 	%rd164, {%r297, %r302};
	mov.b64 	%fd253, %rd164;
	setp.gt.s32 	%p146, %r266, 23;
	setp.lt.f64 	%p147, %fd252, %fd253;
	selp.f64 	%fd254, %fd253, %fd252, %p147;
	selp.f64 	%fd255, %fd252, %fd254, %p146;
	mov.b64 	%rd165, %fd255;
	mov.b64 	{%r308, %r313}, %rd165;
	mov.b32 	%r314, 16;
	// begin inline asm
	shfl.sync.down.b32 %r307, %r308, %r314, %r315, %r316;
	// end inline asm
	// begin inline asm
	shfl.sync.down.b32 %r312, %r313, %r314, %r315, %r316;
	// end inline asm
	mov.b64 	%rd166, {%r307, %r312};
	mov.b64 	%fd256, %rd166;
	setp.gt.s32 	%p148, %r266, 15;
	setp.lt.f64 	%p149, %fd255, %fd256;
	selp.f64 	%fd26, %fd256, %fd255, %p149;
	selp.f64 	%fd380, %fd255, %fd26, %p148;
	setp.ne.s32 	%p150, %r266, 0;
	@%p150 bra 	$L__BB5_36;
	shr.u32 	%r317, %r13, 2;
	and.b32  	%r318, %r317, 248;
	mov.u32 	%r319, _ZZN3cub18CUB_300001_SM_10006detail6reduce28DeviceReduceSingleTileKernelINS2_10policy_hubIdjN4cuda3__47maximumIvEEE10Policy1000EPdSB_iS8_ddNS5_3std3__410__identityEEEvT0_T1_T2_T3_T4_T6_E12temp_storage;
	add.s32 	%r320, %r319, %r318;
	st.shared.f64 	[%r320+8], %fd26;
$L__BB5_36:
	bar.sync 	0;
	setp.ne.s32 	%p151, %r13, 0;
	@%p151 bra 	$L__BB5_72;
	ld.shared.f64 	%fd257, [_ZZN3cub18CUB_300001_SM_10006detail6reduce28DeviceReduceSingleTileKernelINS2_10policy_hubIdjN4cuda3__47maximumIvEEE10Policy1000EPdSB_iS8_ddNS5_3std3__410__identityEEEvT0_T1_T2_T3_T4_T6_E12temp_storage+16];
	setp.lt.f64 	%p152, %fd380, %fd257;
	selp.f64 	%fd258, %fd257, %fd380, %p152;
	ld.shared.f64 	%fd259, [_ZZN3cub18CUB_300001_SM_10006detail6reduce28DeviceReduceSingleTileKernelINS2_10policy_hubIdjN4cuda3__47maximumIvEEE10Policy1000EPdSB_iS8_ddNS5_3std3__410__identityEEEvT0_T1_T2_T3_T4_T6_E12temp_storage+24];
	setp.lt.f64 	%p153, %fd258, %fd259;
	selp.f64 	%fd260, %fd259, %fd258, %p153;
	ld.shared.f64 	%fd261, [_ZZN3cub18CUB_300001_SM_10006detail6reduce28DeviceReduceSingleTileKernelINS2_10policy_hubIdjN4cuda3__47maximumIvEEE10Policy1000EPdSB_iS8_ddNS5_3std3__410__identityEEEvT0_T1_T2_T3_T4_T6_E12temp_storage+32];
	setp.lt.f64 	%p154, %fd260, %fd261;
	selp.f64 	%fd262, %fd261, %fd260, %p154;
	ld.shared.f64 	%fd263, [_ZZN3cub18CUB_300001_SM_10006detail6reduce28DeviceReduceSingleTileKernelINS2_10policy_hubIdjN4cuda3__47maximumIvEEE10Policy1000EPdSB_iS8_ddNS5_3std3__410__identityEEEvT0_T1_T2_T3_T4_T6_E12temp_storage+40];
	setp.lt.f64 	%p155, %fd262, %fd263;
	selp.f64 	%fd264, %fd263, %fd262, %p155;
	ld.shared.f64 	%fd265, [_ZZN3cub18CUB_300001_SM_10006detail6reduce28DeviceReduceSingleTileKernelINS2_10policy_hubIdjN4cuda3__47maximumIvEEE10Policy1000EPdSB_iS8_ddNS5_3std3__410__identityEEEvT0_T1_T2_T3_T4_T6_E12temp_storage+48];
	setp.lt.f64 	%p156, %fd264, %fd265;
	selp.f64 	%fd266, %fd265, %fd264, %p156;
	ld.shared.f64 	%fd267, [_ZZN3cub18CUB_300001_SM_10006detail6reduce28DeviceReduceSingleTileKernelINS2_10policy_hubIdjN4cuda3__47maximumIvEEE10Policy1000EPdSB_iS8_ddNS5_3std3__410__identityEEEvT0_T1_T2_T3_T4_T6_E12temp_storage+56];
	setp.lt.f64 	%p157, %fd266, %fd267;
	selp.f64 	%fd268, %fd267, %fd266, %p157;
	ld.shared.f64 	%fd269, [_ZZN3cub18CUB_300001_SM_10006detail6reduce28DeviceReduceSingleTileKernelINS2_10policy_hubIdjN4cuda3__47maximumIvEEE10Policy1000EPdSB_iS8_ddNS5_3std3__410__identityEEEvT0_T1_T2_T3_T4_T6_E12temp_storage+64];
	setp.lt.f64 	%p158, %fd268, %fd269;
	selp.f64 	%fd380, %fd269, %fd268, %p158;
	bra.uni 	$L__BB5_72;
$L__BB5_38:
	setp.gt.s32 	%p3, %r68, 2047;
	@%p3 bra 	$L__BB5_56;
	mov.u32 	%r35, %tid.x;
	setp.ge.s32 	%p52, %r35, %r68;
	mov.f64 	%fd372, 0d0000000000000000;
	mov.u32 	%r462, %r35;
	@%p52 bra 	$L__BB5_41;
	mul.wide.u32 	%rd81, %r35, 8;
	add.s64 	%rd80, %rd15, %rd81;
	// begin inline asm
	ld.global.nc.u64 %rd79, [%rd80];
	// end inline asm
	mov.b64 	%fd372, %rd79;
	add.s32 	%r462, %r35, 256;
$L__BB5_41:
	setp.ge.s32 	%p53, %r462, %r68;
	@%p53 bra 	$L__BB5_47;
	not.b32 	%r133, %r462;
	add.s32 	%r38, %r68, %r133;
	and.b32  	%r134, %r38, 768;
	setp.eq.s32 	%p54, %r134, 768;
	@%p54 bra 	$L__BB5_45;
	mul.wide.u32 	%rd82, %r462, 8;
	add.s64 	%rd204, %rd15, %rd82;
	shr.u32 	%r135, %r38, 8;
	add.s32 	%r136, %r135, 1;
	and.b32  	%r137, %r136, 3;
	neg.s32 	%r460, %r137;
$L__BB5_44:
	.pragma "nounroll";
	// begin inline asm
	ld.global.nc.u64 %rd83, [%rd204];
	// end inline asm
	mov.b64 	%fd125, %rd83;
	setp.lt.f64 	%p55, %fd372, %fd125;
	selp.f64 	%fd372, %fd125, %fd372, %p55;
	add.s32 	%r462, %r462, 256;
	add.s64 	%rd204, %rd204, 2048;
	add.s32 	%r460, %r460, 1;
	setp.ne.s32 	%p56, %r460, 0;
	@%p56 bra 	$L__BB5_44;
$L__BB5_45:
	setp.lt.u32 	%p57, %r38, 768;
	@%p57 bra 	$L__BB5_47;
$L__BB5_46:
	mul.wide.s32 	%rd93, %r462, 8;
	add.s64 	%rd86, %rd15, %rd93;
	// begin inline asm
	ld.global.nc.u64 %rd85, [%rd86];
	// end inline asm
	mov.b64 	%fd126, %rd85;
	setp.lt.f64 	%p58, %fd372, %fd126;
	selp.f64 	%fd127, %fd126, %fd372, %p58;
	add.s64 	%rd88, %rd86, 2048;
	// begin inline asm
	ld.global.nc.u64 %rd87, [%rd88];
	// end inline asm
	mov.b64 	%fd128, %rd87;
	setp.lt.f64 	%p59, %fd127, %fd128;
	selp.f64 	%fd129, %fd128, %fd127, %p59;
	add.s64 	%rd90, %rd86, 4096;
	// begin inline asm
	ld.global.nc.u64 %rd89, [%rd90];
	// end inline asm
	mov.b64 	%fd130, %rd89;
	setp.lt.f64 	%p60, %fd129, %fd130;
	selp.f64 	%fd131, %fd130, %fd129, %p60;
	add.s64 	%rd92, %rd86, 6144;
	// begin inline asm
	ld.global.nc.u64 %rd91, [%rd92];
	// end inline asm
	mov.b64 	%fd132, %rd91;
	setp.lt.f64 	%p61, %fd131, %fd132;
	selp.f64 	%fd372, %fd132, %fd131, %p61;
	add.s32 	%r462, %r462, 1024;
	setp.lt.s32 	%p62, %r462, %r68;
	@%p62 bra 	$L__BB5_46;
$L__BB5_47:
	setp.lt.s32 	%p63, %r68, 256;
	@%p63 bra 	$L__BB5_52;
	// begin inline asm
	mov.u32 %r201, %laneid;
	// end inline asm
	mov.b64 	%rd104, %fd372;
	mov.b64 	{%r203, %r208}, %rd104;
	mov.b32 	%r209, 1;
	mov.b32 	%r250, 31;
	mov.b32 	%r251, -1;
	// begin inline asm
	shfl.sync.down.b32 %r202, %r203, %r209, %r250, %r251;
	// end inline asm
	// begin inline asm
	shfl.sync.down.b32 %r207, %r208, %r209, %r250, %r251;
	// end inline asm
	mov.b64 	%rd105, {%r202, %r207};
	mov.b64 	%fd180, %rd105;
	setp.gt.s32 	%p91, %r201, 30;
	setp.lt.f64 	%p92, %fd372, %fd180;
	selp.f64 	%fd181, %fd180, %fd372, %p92;
	selp.f64 	%fd182, %fd372, %fd181, %p91;
	mov.b64 	%rd106, %fd182;
	mov.b64 	{%r213, %r218}, %rd106;
	mov.b32 	%r219, 2;
	// begin inline asm
	shfl.sync.down.b32 %r212, %r213, %r219, %r250, %r251;
	// end inline asm
	// begin inline asm
	shfl.sync.down.b32 %r217, %r218, %r219, %r250, %r251;
	// end inline asm
	mov.b64 	%rd107, {%r212, %r217};
	mov.b64 	%fd183, %rd107;
	setp.gt.s32 	%p93, %r201, 29;
	setp.lt.f64 	%p94, %fd182, %fd183;
	selp.f64 	%fd184, %fd183, %fd182, %p94;
	selp.f64 	%fd185, %fd182, %fd184, %p93;
	mov.b64 	%rd108, %fd185;
	mov.b64 	{%r223, %r228}, %rd108;
	mov.b32 	%r229, 4;
	// begin inline asm
	shfl.sync.down.b32 %r222, %r223, %r229, %r250, %r251;
	// end inline asm
	// begin inline asm
	shfl.sync.down.b32 %r227, %r228, %r229, %r250, %r251;
	// end inline asm
	mov.b64 	%rd109, {%r222, %r227};
	mov.b64 	%fd186, %rd109;
	setp.gt.s32 	%p95, %r201, 27;
	setp.lt.f64 	%p96, %fd185, %fd186;
	selp.f64 	%fd187, %fd186, %fd185, %p96;
	selp.f64 	%fd188, %fd185, %fd187, %p95;
	mov.b64 	%rd110, %fd188;
	mov.b64 	{%r233, %r238}, %rd110;
	mov.b32 	%r239, 8;
	// begin inline asm
	shfl.sync.down.b32 %r232, %r233, %r239, %r250, %r251;
	// end inline asm
	// begin inline asm
	shfl.sync.down.b32 %r237, %r238, %r239, %r250, %r251;
	// end inline asm
	mov.b64 	%rd111, {%r232, %r237};
	mov.b64 	%fd189, %rd111;
	setp.gt.s32 	%p97, %r201, 23;
	setp.lt.f64 	%p98, %fd188, %fd189;
	selp.f64 	%fd190, %fd189, %fd188, %p98;
	selp.f64 	%fd191, %fd188, %fd190, %p97;
	mov.b64 	%rd112, %fd191;
	mov.b64 	{%r243, %r248}, %rd112;
	mov.b32 	%r249, 16;
	// begin inline asm
	shfl.sync.down.b32 %r242, %r243, %r249, %r250, %r251;
	// end inline asm
	// begin inline asm
	shfl.sync.down.b32 %r247, %r248, %r249, %r250, %r251;
	// end inline asm
	mov.b64 	%rd113, {%r242, %r247};
	mov.b64 	%fd192, %rd113;
	setp.gt.s32 	%p99, %r201, 15;
	setp.lt.f64 	%p100, %fd191, %fd192;
	selp.f64 	%fd38, %fd192, %fd191, %p100;
	selp.f64 	%fd380, %fd191, %fd38, %p99;
	setp.ne.s32 	%p101, %r201, 0;
	@%p101 bra 	$L__BB5_50;
	shr.u32 	%r252, %r35, 2;
	and.b32  	%r253, %r252, 248;
	mov.u32 	%r254, _ZZN3cub18CUB_300001_SM_10006detail6reduce28DeviceReduceSingleTileKernelINS2_10policy_hubIdjN4cuda3__47maximumIvEEE10Policy1000EPdSB_iS8_ddNS5_3std3__410__identityEEEvT0_T1_T2_T3_T4_T6_E12temp_storage;
	add.s32 	%r255, %r254, %r253;
	st.shared.f64 	[%r255+8], %fd38;
$L__BB5_50:
	bar.sync 	0;
	setp.ne.s32 	%p102, %r35, 0;
	@%p102 bra 	$L__BB5_72;
	ld.shared.f64 	%fd193, [_ZZN3cub18CUB_300001_SM_10006detail6reduce28DeviceReduceSingleTileKernelINS2_10policy_hubIdjN4cuda3__47maximumIvEEE10Policy1000EPdSB_iS8_ddNS5_3std3__410__identityEEEvT0_T1_T2_T3_T4_T6_E12temp_storage+16];
	setp.lt.f64 	%p103, %fd380, %fd193;
	selp.f64 	%fd194, %fd193, %fd380, %p103;
	ld.shared.f64 	%fd195, [_ZZN3cub18CUB_300001_SM_10006detail6reduce28DeviceReduceSingleTileKernelINS2_10policy_hubIdjN4cuda3__47maximumIvEEE10Policy1000EPdSB_iS8_ddNS5_3std3__410__identityEEEvT0_T1_T2_T3_T4_T6_E12temp_storage+24];
	setp.lt.f64 	%p104, %fd194, %fd195;
	selp.f64 	%fd196, %fd195, %fd194, %p104;
	ld.shared.f64 	%fd197, [_ZZN3cub18CUB_300001_SM_10006detail6reduce28DeviceReduceSingleTileKernelINS2_10policy_hubIdjN4cuda3__47maximumIvEEE10Policy1000EPdSB_iS8_ddNS5_3std3__410__identityEEEvT0_T1_T2_T3_T4_T6_E12temp_storage+32];
	setp.lt.f64 	%p105, %fd196, %fd197;
	selp.f64 	%fd198, %fd197, %fd196, %p105;
	ld.shared.f64 	%fd199, [_ZZN3cub18CUB_300001_SM_10006detail6reduce28DeviceReduceSingleTileKernelINS2_10policy_hubIdjN4cuda3__47maximumIvEEE10Policy1000EPdSB_iS8_ddNS5_3std3__410__identityEEEvT0_T1_T2_T3_T4_T6_E12temp_storage+40];
	setp.lt.f64 	%p106, %fd198, %fd199;
	selp.f64 	%fd200, %fd199, %fd198, %p106;
	ld.shared.f64 	%fd201, [_ZZN3cub18CUB_300001_SM_10006detail6reduce28DeviceReduceSingleTileKernelINS2_10policy_hubIdjN4cuda3__47maximumIvEEE10Policy1000EPdSB_iS8_ddNS5_3std3__410__identityEEEvT0_T1_T2_T3_T4_T6_E12temp_storage+48];
	setp.lt.f64 	%p107, %fd200, %fd201;
	selp.f64 	%fd202, %fd201, %fd200, %p107;
	ld.shared.f64 	%fd203, [_ZZN3cub18CUB_300001_SM_10006detail6reduce28DeviceReduceSingleTileKernelINS2_10policy_hubIdjN4cuda3__47maximumIvEEE10Policy1000EPdSB_iS8_ddNS5_3std3__410__identityEEEvT0_T1_T2_T3_T4_T6_E12temp_storage+56];
	setp.lt.f64 	%p108, %fd202, %fd203;
	selp.f64 	%fd204, %fd203, %fd202, %p108;
	ld.shared.f64 	%fd205, [_ZZN3cub18CUB_300001_SM_10006detail6reduce28DeviceReduceSingleTileKernelINS2_10policy_hubIdjN4cuda3__47maximumIvEEE10Policy1000EPdSB_iS8_ddNS5_3std3__410__identityEEEvT0_T1_T2_T3_T4_T6_E12temp_storage+64];
	setp.lt.f64 	%p109, %fd204, %fd205;
	selp.f64 	%fd380, %fd205, %fd204, %p109;
	bra.uni 	$L__BB5_72;
$L__BB5_52:
	// begin inline asm
	mov.u32 %r138, %laneid;
	// end inline asm
	and.b32  	%r189, %r35, 992;
	add.s32 	%r190, %r189, 32;
	setp.gt.s32 	%p64, %r190, %r68;
	not.b32 	%r191, %r189;
	add.s32 	%r192, %r68, %r191;
	selp.b32 	%r187, %r192, 31, %p64;
	mov.b64 	%rd94, %fd372;
	mov.b64 	{%r140, %r145}, %rd94;
	mov.b32 	%r146, 1;
	mov.b32 	%r188, -1;
	// begin inline asm
	shfl.sync.down.b32 %r139, %r140, %r146, %r187, %r188;
	// end inline asm
	// begin inline asm
	shfl.sync.down.b32 %r144, %r145, %r146, %r187, %r188;
	// end inline asm
	mov.b64 	%rd95, {%r139, %r144};
	mov.b64 	%fd133, %rd95;
	setp.lt.s32 	%p65, %r138, %r187;
	setp.lt.f64 	%p66, %fd372, %fd133;
	selp.f64 	%fd134, %fd133, %fd372, %p66;
	selp.f64 	%fd135, %fd134, %fd372, %p65;
	mov.b64 	%rd96, %fd135;
	mov.b64 	{%r150, %r155}, %rd96;
	mov.b32 	%r156, 2;
	// begin inline asm
	shfl.sync.down.b32 %r149, %r150, %r156, %r187, %r188;
	// end inline asm
	// begin inline asm
	shfl.sync.down.b32 %r154, %r155, %r156, %r187, %r188;
	// end inline asm
	mov.b64 	%rd97, {%r149, %r154};
	mov.b64 	%fd136, %rd97;
	add.s32 	%r193, %r138, 2;
	setp.gt.s32 	%p67, %r193, %r187;
	setp.lt.f64 	%p68, %fd135, %fd136;
	selp.f64 	%fd137, %fd136, %fd135, %p68;
	selp.f64 	%fd138, %fd135, %fd137, %p67;
	mov.b64 	%rd98, %fd138;
	mov.b64 	{%r160, %r165}, %rd98;
	mov.b32 	%r166, 4;
	// begin inline asm
	shfl.sync.down.b32 %r159, %r160, %r166, %r187, %r188;
	// end inline asm
	// begin inline asm
	shfl.sync.down.b32 %r164, %r165, %r166, %r187, %r188;
	// end inline asm
	mov.b64 	%rd99, {%r159, %r164};
	mov.b64 	%fd139, %rd99;
	add.s32 	%r194, %r138, 4;
	setp.gt.s32 	%p69, %r194, %r187;
	setp.lt.f64 	%p70, %fd138, %fd139;
	selp.f64 	%fd140, %fd139, %fd138, %p70;
	selp.f64 	%fd141, %fd138, %fd140, %p69;
	mov.b64 	%rd100, %fd141;
	mov.b64 	{%r170, %r175}, %rd100;
	mov.b32 	%r176, 8;
	// begin inline asm
	shfl.sync.down.b32 %r169, %r170, %r176, %r187, %r188;
	// end inline asm
	// begin inline asm
	shfl.sync.down.b32 %r174, %r175, %r176, %r187, %r188;
	// end inline asm
	mov.b64 	%rd101, {%r169, %r174};
	mov.b64 	%fd142, %rd101;
	add.s32 	%r195, %r138, 8;
	setp.gt.s32 	%p71, %r195, %r187;
	setp.lt.f64 	%p72, %fd141, %fd142;
	selp.f64 	%fd143, %fd142, %fd141, %p72;
	selp.f64 	%fd144, %fd141, %fd143, %p71;
	mov.b64 	%rd102, %fd144;
	mov.b64 	{%r180, %r185}, %rd102;
	mov.b32 	%r186, 16;
	// begin inline asm
	shfl.sync.down.b32 %r179, %r180, %r186, %r187, %r188;
	// end inline asm
	// begin inline asm
	shfl.sync.down.b32 %r184, %r185, %r186, %r187, %r188;
	// end inline asm
	mov.b64 	%rd103, {%r179, %r184};
	mov.b64 	%fd145, %rd103;
	add.s32 	%r196, %r138, 16;
	setp.gt.s32 	%p73, %r196, %r187;
	setp.lt.f64 	%p74, %fd144, %fd145;
	selp.f64 	%fd146, %fd145, %fd144, %p74;
	selp.f64 	%fd380, %fd144, %fd146, %p73;
	setp.ne.s32 	%p75, %r138, 0;
	@%p75 bra 	$L__BB5_54;
	shr.u32 	%r197, %r35, 2;
	and.b32  	%r198, %r197, 248;
	mov.u32 	%r199, _ZZN3cub18CUB_300001_SM_10006detail6reduce28DeviceReduceSingleTileKernelINS2_10policy_hubIdjN4cuda3__47maximumIvEEE10Policy1000EPdSB_iS8_ddNS5_3std3__410__identityEEEvT0_T1_T2_T3_T4_T6_E12temp_storage;
	add.s32 	%r200, %r199, %r198;
	st.shared.f64 	[%r200+8], %fd380;
$L__BB5_54:
	bar.sync 	0;
	setp.ne.s32 	%p76, %r35, 0;
	@%p76 bra 	$L__BB5_72;
	setp.gt.s32 	%p77, %r68, 32;
	ld.shared.f64 	%fd147, [_ZZN3cub18CUB_300001_SM_10006detail6reduce28DeviceReduceSingleTileKernelINS2_10policy_hubIdjN4cuda3__47maximumIvEEE10Policy1000EPdSB_iS8_ddNS5_3std3__410__identityEEEvT0_T1_T2_T3_T4_T6_E12temp_storage+16];
	setp.lt.f64 	%p78, %fd380, %fd147;
	selp.f64 	%fd149, %fd147, %fd380, %p78;
	selp.f64 	%fd150, %fd149, %fd380, %p77;
	setp.gt.s32 	%p79, %r68, 64;
	ld.shared.f64 	%fd152, [_ZZN3cub18CUB_300001_SM_10006detail6reduce28DeviceReduceSingleTileKernelINS2_10policy_hubIdjN4cuda3__47maximumIvEEE10Policy1000EPdSB_iS8_ddNS5_3std3__410__identityEEEvT0_T1_T2_T3_T4_T6_E12temp_storage+24];
	setp.lt.f64 	%p80, %fd150, %fd152;
	selp.f64 	%fd154, %fd152, %fd150, %p80;
	selp.f64 	%fd155, %fd154, %fd150, %p79;
	setp.gt.s32 	%p81, %r68, 96;
	ld.shared.f64 	%fd157, [_ZZN3cub18CUB_300001_SM_10006detail6reduce28DeviceReduceSingleTileKernelINS2_10policy_hubIdjN4cuda3__47maximumIvEEE10Policy1000EPdSB_iS8_ddNS5_3std3__410__identityEEEvT0_T1_T2_T3_T4_T6_E12temp_storage+32];
	setp.lt.f64 	%p82, %fd155, %fd157;
	selp.f64 	%fd159, %fd157, %fd155, %p82;
	selp.f64 	%fd160, %fd159, %fd155, %p81;
	setp.gt.s32 	%p83, %r68, 128;
	ld.shared.f64 	%fd162, [_ZZN3cub18CUB_300001_SM_10006detail6reduce28DeviceReduceSingleTileKernelINS2_10policy_hubIdjN4cuda3__47maximumIvEEE10Policy1000EPdSB_iS8_ddNS5_3std3__410__identityEEEvT0_T1_T2_T3_T4_T6_E12temp_storage+40];
	setp.lt.f64 	%p84, %fd160, %fd162;
	selp.f64 	%fd164, %fd162, %fd160, %p84;
	selp.f64 	%fd165, %fd164, %fd160, %p83;
	setp.gt.s32 	%p85, %r68, 160;
	ld.shared.f64 	%fd167, [_ZZN3cub18CUB_300001_SM_10006detail6reduce28DeviceReduceSingleTileKernelINS2_10policy_hubIdjN4cuda3__47maximumIvEEE10Policy1000EPdSB_iS8_ddNS5_3std3__410__identityEEEvT0_T1_T2_T3_T4_T6_E12temp_storage+48];
	setp.lt.f64 	%p86, %fd165, %fd167;
	selp.f64 	%fd169, %fd167, %fd165, %p86;
	selp.f64 	%fd170, %fd169, %fd165, %p85;
	setp.gt.s32 	%p87, %r68, 192;
	ld.shared.f64 	%fd172, [_ZZN3cub18CUB_300001_SM_10006detail6reduce28DeviceReduceSingleTileKernelINS2_10policy_hubIdjN4cuda3__47maximumIvEEE10Policy1000EPdSB_iS8_ddNS5_3std3__410__identityEEEvT0_T1_T2_T3_T4_T6_E12temp_storage+56];
	setp.lt.f64 	%p88, %fd170, %fd172;
	selp.f64 	%fd174, %fd172, %fd170, %p88;
	selp.f64 	%fd175, %fd174, %fd170, %p87;
	setp.gt.s32 	%p89, %r68, 224;
	ld.shared.f64 	%fd177, [_ZZN3cub18CUB_300001_SM_10006detail6reduce28DeviceReduceSingleTileKernelINS2_10policy_hubIdjN4cuda3__47maximumIvEEE10Policy1000EPdSB_iS8_ddNS5_3std3__410__identityEEEvT0_T1_T2_T3_T4_T6_E12temp_storage+64];
	setp.lt.f64 	%p90, %fd175, %fd177;
	selp.f64 	%fd179, %fd177, %fd175, %p90;
	selp.f64 	%fd380, %fd179, %fd175, %p89;
	bra.uni 	$L__BB5_72;
$L__BB5_56:
	mov.u32 	%r47, %tid.x;
	mul.wide.u32 	%rd34, %r47, 8;
	add.s64 	%rd19, %rd15, %rd34;
	// begin inline asm
	ld.global.nc.u64 %rd18, [%rd19];
	// end inline asm
	mov.b64 	%fd59, %rd18;
	add.s64 	%rd21, %rd19, 2048;
	// begin inline asm
	ld.global.nc.u64 %rd20, [%rd21];
	// end inline asm
	mov.b64 	%fd60, %rd20;
	add.s64 	%rd23, %rd19, 4096;
	// begin inline asm
	ld.global.nc.u64 %rd22, [%rd23];
	// end inline asm
	mov.b64 	%fd61, %rd22;
	add.s64 	%rd25, %rd19, 6144;
	// begin inline asm
	ld.global.nc.u64 %rd24, [%rd25];
	// end inline asm
	mov.b64 	%fd62, %rd24;
	add.s64 	%rd27, %rd19, 8192;
	// begin inline asm
	ld.global.nc.u64 %rd26, [%rd27];
	// end inline asm
	mov.b64 	%fd63, %rd26;
	add.s64 	%rd29, %rd19, 10240;
	// begin inline asm
	ld.global.nc.u64 %rd28, [%rd29];
	// end inline asm
	mov.b64 	%fd64, %rd28;
	add.s64 	%rd31, %rd19, 12288;
	// begin inline asm
	ld.global.nc.u64 %rd30, [%rd31];
	// end inline asm
	mov.b64 	%fd65, %rd30;
	add.s64 	%rd33, %rd19, 14336;
	// begin inline asm
	ld.global.nc.u64 %rd32, [%rd33];
	// end inline asm
	mov.b64 	%fd66, %rd32;
	setp.lt.f64 	%p4, %fd59, %fd60;
	selp.f64 	%fd67, %fd60, %fd59, %p4;
	setp.lt.f64 	%p5, %fd67, %fd61;
	selp.f64 	%fd68, %fd61, %fd67, %p5;
	setp.lt.f64 	%p6, %fd68, %fd62;
	selp.f64 	%fd69, %fd62, %fd68, %p6;
	setp.lt.f64 	%p7, %fd69, %fd63;
	selp.f64 	%fd70, %fd63, %fd69, %p7;
	setp.lt.f64 	%p8, %fd70, %fd64;
	selp.f64 	%fd71, %fd64, %fd70, %p8;
	setp.lt.f64 	%p9, %fd71, %fd65;
	selp.f64 	%fd72, %fd65, %fd71, %p9;
	setp.lt.f64 	%p10, %fd72, %fd66;
	selp.f64 	%fd379, %fd66, %fd72, %p10;
	setp.lt.u32 	%p11, %r68, 4096;
	mov.b32 	%r465, 2048;
	@%p11 bra 	$L__BB5_60;
	add.s32 	%r48, %r68, -2048;
	mov.b32 	%r465, 2048;
$L__BB5_58:
	mul.wide.s32 	%rd51, %r465, 8;
	add.s64 	%rd36, %rd19, %rd51;
	// begin inline asm
	ld.global.nc.u64 %rd35, [%rd36];
	// end inline asm
	mov.b64 	%fd73, %rd35;
	add.s64 	%rd38, %rd36, 2048;
	// begin inline asm
	ld.global.nc.u64 %rd37, [%rd38];
	// end inline asm
	mov.b64 	%fd74, %rd37;
	add.s64 	%rd40, %rd36, 4096;
	// begin inline asm
	ld.global.nc.u64 %rd39, [%rd40];
	// end inline asm
	mov.b64 	%fd75, %rd39;
	add.s64 	%rd42, %rd36, 6144;
	// begin inline asm
	ld.global.nc.u64 %rd41, [%rd42];
	// end inline asm
	mov.b64 	%fd76, %rd41;
	add.s64 	%rd44, %rd36, 8192;
	// begin inline asm
	ld.global.nc.u64 %rd43, [%rd44];
	// end inline asm
	mov.b64 	%fd77, %rd43;
	add.s64 	%rd46, %rd36, 10240;
	// begin inline asm
	ld.global.nc.u64 %rd45, [%rd46];
	// end inline asm
	mov.b64 	%fd78, %rd45;
	add.s64 	%rd48, %rd36, 12288;
	// begin inline asm
	ld.global.nc.u64 %rd47, [%rd48];
	// end inline asm
	mov.b64 	%fd79, %rd47;
	add.s64 	%rd50, %rd36, 14336;
	// begin inline asm
	ld.global.nc.u64 %rd49, [%rd50];
	// end inline asm
	mov.b64 	%fd80, %rd49;
	setp.lt.f64 	%p12, %fd379, %fd73;
	selp.f64 	%fd81, %fd73, %fd379, %p12;
	setp.lt.f64 	%p13, %fd81, %fd74;
	selp.f64 	%fd82, %fd74, %fd81, %p13;
	setp.lt.f64 	%p14, %fd82, %fd75;
	selp.f64 	%fd83, %fd75, %fd82, %p14;
	setp.lt.f64 	%p15, %fd83, %fd76;
	selp.f64 	%fd84, %fd76, %fd83, %p15;
	setp.lt.f64 	%p16, %fd84, %fd77;
	selp.f64 	%fd85, %fd77, %fd84, %p16;
	setp.lt.f64 	%p17, %fd85, %fd78;
	selp.f64 	%fd86, %fd78, %fd85, %p17;
	setp.lt.f64 	%p18, %fd86, %fd79;
	selp.f64 	%fd87, %fd79, %fd86, %p18;
	setp.lt.f64 	%p19, %fd87, %fd80;
	selp.f64 	%fd379, %fd80, %fd87, %p19;
	sub.s32 	%r71, %r68, %r465;
	setp.lt.s32 	%p20, %r71, 2048;
	@%p20 bra 	$L__BB5_68;
	add.s32 	%r465, %r465, 2048;
	setp.le.s32 	%p21, %r465, %r48;
	@%p21 bra 	$L__BB5_58;
$L__BB5_60:
	setp.le.s32 	%p22, %r68, %r465;
	@%p22 bra 	$L__BB5_68;
	sub.s32 	%r52, %r68, %r465;
	setp.ge.s32 	%p23, %r47, %r52;
	@%p23 bra 	$L__BB5_68;
	not.b32 	%r72, %r47;
	add.s32 	%r73, %r68, %r72;
	sub.s32 	%r53, %r73, %r465;
	and.b32  	%r74, %r53, 768;
	setp.eq.s32 	%p24, %r74, 768;
	mov.u32 	%r469, %r47;
	@%p24 bra 	$L__BB5_65;
	add.s32 	%r467, %r47, %r465;
	shr.u32 	%r75, %r53, 8;
	add.s32 	%r76, %r75, 1;
	and.b32  	%r77, %r76, 3;
	neg.s32 	%r466, %r77;
	mov.u32 	%r469, %r47;
$L__BB5_64:
	.pragma "nounroll";
	mul.wide.u32 	%rd54, %r467, 8;
	add.s64 	%rd53, %rd15, %rd54;
	// begin inline asm
	ld.global.nc.u64 %rd52, [%rd53];
	// end inline asm
	mov.b64 	%fd89, %rd52;
	setp.lt.f64 	%p25, %fd379, %fd89;
	selp.f64 	%fd379, %fd89, %fd379, %p25;
	add.s32 	%r469, %r469, 256;
	add.s32 	%r467, %r467, 256;
	add.s32 	%r466, %r466, 1;
	setp.ne.s32 	%p26, %r466, 0;
	@%p26 bra 	$L__BB5_64;
$L__BB5_65:
	setp.lt.u32 	%p27, %r53, 768;
	@%p27 bra 	$L__BB5_68;
	cvt.u64.u32 	%rd55, %r469;
	cvt.u64.u32 	%rd56, %r465;
	add.s64 	%rd57, %rd55, %rd56;
	shl.b64 	%rd58, %rd57, 3;
	add.s64 	%rd59, %rd58, %rd15;
	add.s64 	%rd205, %rd59, 4096;
	add.s32 	%r470, %r469, %r465;
$L__BB5_67:
	mul.wide.u32 	%rd68, %r470, 8;
	add.s64 	%rd61, %rd15, %rd68;
	// begin inline asm
	ld.global.nc.u64 %rd60, [%rd61];
	// end inline asm
	mov.b64 	%fd90, %rd60;
	setp.lt.f64 	%p28, %fd379, %fd90;
	selp.f64 	%fd91, %fd90, %fd379, %p28;
	add.s64 	%rd63, %rd205, -2048;
	// begin inline asm
	ld.global.nc.u64 %rd62, [%rd63];
	// end inline asm
	mov.b64 	%fd92, %rd62;
	setp.lt.f64 	%p29, %fd91, %fd92;
	selp.f64 	%fd93, %fd92, %fd91, %p29;
	// begin inline asm
	ld.global.nc.u64 %rd64, [%rd205];
	// end inline asm
	mov.b64 	%fd94, %rd64;
	setp.lt.f64 	%p30, %fd93, %fd94;
	selp.f64 	%fd95, %fd94, %fd93, %p30;
	add.s64 	%rd67, %rd205, 2048;
	// begin inline asm
	ld.global.nc.u64 %rd66, [%rd67];
	// end inline asm
	mov.b64 	%fd96, %rd66;
	setp.lt.f64 	%p31, %fd95, %fd96;
	selp.f64 	%fd379, %fd96, %fd95, %p31;
	add.s32 	%r469, %r469, 1024;
	add.s64 	%rd205, %rd205, 8192;
	add.s32 	%r470, %r470, 1024;
	setp.lt.s32 	%p32, %r469, %r52;
	@%p32 bra 	$L__BB5_67;
$L__BB5_68:
	// begin inline asm
	mov.u32 %r78, %laneid;
	// end inline asm
	mov.b64 	%rd69, %fd379;
	mov.b64 	{%r80, %r85}, %rd69;
	mov.b32 	%r86, 1;
	mov.b32 	%r127, 31;
	mov.b32 	%r128, -1;
	// begin inline asm
	shfl.sync.down.b32 %r79, %r80, %r86, %r127, %r128;
	// end inline asm
	// begin inline asm
	shfl.sync.down.b32 %r84, %r85, %r86, %r127, %r128;
	// end inline asm
	mov.b64 	%rd70, {%r79, %r84};
	mov.b64 	%fd97, %rd70;
	setp.gt.s32 	%p33, %r78, 30;
	setp.lt.f64 	%p34, %fd379, %fd97;
	selp.f64 	%fd98, %fd97, %fd379, %p34;
	selp.f64 	%fd99, %fd379, %fd98, %p33;
	mov.b64 	%rd71, %fd99;
	mov.b64 	{%r90, %r95}, %rd71;
	mov.b32 	%r96, 2;
	// begin inline asm
	shfl.sync.down.b32 %r89, %r90, %r96, %r127, %r128;
	// end inline asm
	// begin inline asm
	shfl.sync.down.b32 %r94, %r95, %r96, %r127, %r128;
	// end inline asm
	mov.b64 	%rd72, {%r89, %r94};
	mov.b64 	%fd100, %rd72;
	setp.gt.s32 	%p35, %r78, 29;
	setp.lt.f64 	%p36, %fd99, %fd100;
	selp.f64 	%fd101, %fd100, %fd99, %p36;
	selp.f64 	%fd102, %fd99, %fd101, %p35;
	mov.b64 	%rd73, %fd102;
	mov.b64 	{%r100, %r105}, %rd73;
	mov.b32 	%r106, 4;
	// begin inline asm
	shfl.sync.down.b32 %r99, %r100, %r106, %r127, %r128;
	// end inline asm
	// begin inline asm
	shfl.sync.down.b32 %r104, %r105, %r106, %r127, %r128;
	// end inline asm
	mov.b64 	%rd74, {%r99, %r104};
	mov.b64 	%fd103, %rd74;
	setp.gt.s32 	%p37, %r78, 27;
	setp.lt.f64 	%p38, %fd102, %fd103;
	selp.f64 	%fd104, %fd103, %fd102, %p38;
	selp.f64 	%fd105, %fd102, %fd104, %p37;
	mov.b64 	%rd75, %fd105;
	mov.b64 	{%r110, %r115}, %rd75;
	mov.b32 	%r116, 8;
	// begin inline asm
	shfl.sync.down.b32 %r109, %r110, %r116, %r127, %r128;
	// end inline asm
	// begin inline asm
	shfl.sync.down.b32 %r114, %r115, %r116, %r127, %r128;
	// end inline asm
	mov.b64 	%rd76, {%r109, %r114};
	mov.b64 	%fd106, %rd76;
	setp.gt.s32 	%p39, %r78, 23;
	setp.lt.f64 	%p40, %fd105, %fd106;
	selp.f64 	%fd107, %fd106, %fd105, %p40;
	selp.f64 	%fd108, %fd105, %fd107, %p39;
	mov.b64 	%rd77, %fd108;
	mov.b64 	{%r120, %r125}, %rd77;
	mov.b32 	%r126, 16;
	// begin inline asm
	shfl.sync.down.b32 %r119, %r120, %r126, %r127, %r128;
	// end inline asm
	// begin inline asm
	shfl.sync.down.b32 %r124, %r125, %r126, %r127, %r128;
	// end inline asm
	mov.b64 	%rd78, {%r119, %r124};
	mov.b64 	%fd109, %rd78;
	setp.gt.s32 	%p41, %r78, 15;
	setp.lt.f64 	%p42, %fd108, %fd109;
	selp.f64 	%fd54, %fd109, %fd108, %p42;
	selp.f64 	%fd380, %fd108, %fd54, %p41;
	setp.ne.s32 	%p43, %r78, 0;
	@%p43 bra 	$L__BB5_70;
	shr.u32 	%r129, %r47, 2;
	and.b32  	%r130, %r129, 248;
	mov.u32 	%r131, _ZZN3cub18CUB_300001_SM_10006detail6reduce28DeviceReduceSingleTileKernelINS2_10policy_hubIdjN4cuda3__47maximumIvEEE10Policy1000EPdSB_iS8_ddNS5_3std3__410__identityEEEvT0_T1_T2_T3_T4_T6_E12temp_storage;
	add.s32 	%r132, %r131, %r130;
	st.shared.f64 	[%r132+8], %fd54;
$L__BB5_70:
	bar.sync 	0;
	setp.ne.s32 	%p44, %r47, 0;
	@%p44 bra 	$L__BB5_72;
	ld.shared.f64 	%fd110, [_ZZN3cub18CUB_300001_SM_10006detail6reduce28DeviceReduceSingleTileKernelINS2_10policy_hubIdjN4cuda3__47maximumIvEEE10Policy1000EPdSB_iS8_ddNS5_3std3__410__identityEEEvT0_T1_T2_T3_T4_T6_E12temp_storage+16];
	setp.lt.f64 	%p45, %fd380, %fd110;
	selp.f64 	%fd111, %fd110, %fd380, %p45;
	ld.shared.f64 	%fd112, [_ZZN3cub18CUB_300001_SM_10006detail6reduce28DeviceReduceSingleTileKernelINS2_10policy_hubIdjN4cuda3__47maximumIvEEE10Policy1000EPdSB_iS8_ddNS5_3std3__410__identityEEEvT0_T1_T2_T3_T4_T6_E12temp_storage+24];
	setp.lt.f64 	%p46, %fd111, %fd112;
	selp.f64 	%fd113, %fd112, %fd111, %p46;
	ld.shared.f64 	%fd114, [_ZZN3cub18CUB_300001_SM_10006detail6reduce28DeviceReduceSingleTileKernelINS2_10policy_hubIdjN4cuda3__47maximumIvEEE10Policy1000EPdSB_iS8_ddNS5_3std3__410__identityEEEvT0_T1_T2_T3_T4_T6_E12temp_storage+32];
	setp.lt.f64 	%p47, %fd113, %fd114;
	selp.f64 	%fd115, %fd114, %fd113, %p47;
	ld.shared.f64 	%fd116, [_ZZN3cub18CUB_300001_SM_10006detail6reduce28DeviceReduceSingleTileKernelINS2_10policy_hubIdjN4cuda3__47maximumIvEEE10Policy1000EPdSB_iS8_ddNS5_3std3__410__identityEEEvT0_T1_T2_T3_T4_T6_E12temp_storage+40];
	setp.lt.f64 	%p48, %fd115, %fd116;
	selp.f64 	%fd117, %fd116, %fd115, %p48;
	ld.shared.f64 	%fd118, [_ZZN3cub18CUB_300001_SM_10006detail6reduce28DeviceReduceSingleTileKernelINS2_10policy_hubIdjN4cuda3__47maximumIvEEE10Policy1000EPdSB_iS8_ddNS5_3std3__410__identityEEEvT0_T1_T2_T3_T4_T6_E12temp_storage+48];
	setp.lt.f64 	%p49, %fd117, %fd118;
	selp.f64 	%fd119, %fd118, %fd117, %p49;
	ld.shared.f64 	%fd120, [_ZZN3cub18CUB_300001_SM_10006detail6reduce28DeviceReduceSingleTileKernelINS2_10policy_hubIdjN4cuda3__47maximumIvEEE10Policy1000EPdSB_iS8_ddNS5_3std3__410__identityEEEvT0_T1_T2_T3_T4_T6_E12temp_storage+56];
	setp.lt.f64 	%p50, %fd119, %fd120;
	selp.f64 	%fd121, %fd120, %fd119, %p50;
	ld.shared.f64 	%fd122, [_ZZN3cub18CUB_300001_SM_10006detail6reduce28DeviceReduceSingleTileKernelINS2_10policy_hubIdjN4cuda3__47maximumIvEEE10Policy1000EPdSB_iS8_ddNS5_3std3__410__identityEEEvT0_T1_T2_T3_T4_T6_E12temp_storage+64];
	setp.lt.f64 	%p51, %fd121, %fd122;
	selp.f64 	%fd380, %fd122, %fd121, %p51;
$L__BB5_72:
	mov.u32 	%r444, %tid.x;
	setp.ne.s32 	%p217, %r444, 0;
	@%p217 bra 	$L__BB5_74;
	setp.lt.f64 	%p218, %fd58, %fd380;
	selp.f64 	%fd353, %fd380, %fd58, %p218;
	st.global.f64 	[%rd1], %fd353;
$L__BB5_74:
	ret;

}


// ===== COMPILED SASS (sm_100) =====

	.target	sm_100

	.elftype	@"ET_EXEC"


//--------------------- .note.nv.tkinfo           --------------------------
	.section	.note.nv.tkinfo,"",@"SHT_NOTE"
	.sectionflags	@"SHF_NOTE_NV_TKINFO"
	.tkinfo
        /*0018*/ 	.word	0x00000002
        /*0030*/ 	.string	""
        /*0030*/ 	.string	"ptxas"
        /*0030*/ 	.string	"Cuda compilation tools, release 13.0, V13.0.88"
        /*0030*/ 	.string	"Build cuda_13.0.r13.0/compiler.36424714_0"
        /*0030*/ 	.string	"-arch sm_100 -m 64 "



//--------------------- .note.nv.cuinfo           --------------------------
	.section	.note.nv.cuinfo,"",@"SHT_NOTE"
	.sectionflags	@"SHF_NOTE_NV_CUINFO"
        /*0018*/ 	.short	0x0002
        /*001a*/ 	.short	0x0064
        /*001c*/ 	.short	0x0082
	.zero		2


//--------------------- .nv.info                  --------------------------
	.section	.nv.info,"",@"SHT_CUDA_INFO"
	.align	4


	//----- nvinfo : EIATTR_REGCOUNT
	.align		4
        /*0000*/ 	.byte	0x04, 0x2f
        /*0002*/ 	.short	(.L_41 - .L_40)
	.align		4
.L_40:
        /*0004*/ 	.word	index@(_Z11interpolatePdS_)
        /*0008*/ 	.word	0x00000010


	//----- nvinfo : EIATTR_FRAME_SIZE
	.align		4
.L_41:
        /*000c*/ 	.byte	0x04, 0x11
        /*000e*/ 	.short	(.L_43 - .L_42)
	.align		4
.L_42:
        /*0010*/ 	.word	index@(_Z11interpolatePdS_)
        /*0014*/ 	.word	0x00000000


	//----- nvinfo : EIATTR_REGCOUNT
	.align		4
.L_43:
        /*0018*/ 	.byte	0x04, 0x2f
        /*001a*/ 	.short	(.L_45 - .L_44)
	.align		4
.L_44:
        /*001c*/ 	.word	index@(_Z8abs_diffPdS_)
        /*0020*/ 	.word	0x0000000c


	//----- nvinfo : EIATTR_FRAME_SIZE
	.align		4
.L_45:
        /*0024*/ 	.byte	0x04, 0x11
        /*0026*/ 	.short	(.L_47 - .L_46)
	.align		4
.L_46:
        /*0028*/ 	.word	index@(_Z8abs_diffPdS_)
        /*002c*/ 	.word	0x00000000


	//----- nvinfo : EIATTR_REGCOUNT
	.align		4
.L_47:
        /*0030*/ 	.byte	0x04, 0x2f
        /*0032*/ 	.short	(.L_49 - .L_48)
	.align		4
.L_48:
        /*0034*/ 	.word	index@(_ZN3cub18CUB_300001_SM_10006detail11EmptyKernelIvEEvv)
        /*0038*/ 	.word	0x00000004


	//----- nvinfo : EIATTR_FRAME_SIZE
	.align		4
.L_49:
        /*003c*/ 	.byte	0x04, 0x11
        /*003e*/ 	.short	(.L_51 - .L_50)
	.align		4
.L_50:
        /*0040*/ 	.word	index@(_ZN3cub18CUB_300001_SM_10006detail11EmptyKernelIvEEvv)
        /*0044*/ 	.word	0x00000000


	//----- nvinfo : EIATTR_REGCOUNT
	.align		4
.L_51:
        /*0048*/ 	.byte	0x04, 0x2f
        /*004a*/ 	.short	(.L_53 - .L_52)
	.align		4
.L_52:
        /*004c*/ 	.word	index@(_ZN3cub18CUB_300001_SM_10006detail6reduce28DeviceReduceSingleTileKernelINS2_10policy_hubIdjN4cuda3__47maximumIvEEE10Policy1000EPdSB_jS8_ddNS5_3std3__410__identityEEEvT0_T1_T2_T3_T4_T6_)
        /*0050*/ 	.word	0x0000002c


	//----- nvinfo : EIATTR_FRAME_SIZE
	.align		4
.L_53:
        /*0054*/ 	.byte	0x04, 0x11
        /*0056*/ 	.short	(.L_55 - .L_54)
	.align		4
.L_54:
        /*0058*/ 	.word	index@(_ZN3cub18CUB_300001_SM_10006detail6reduce28DeviceReduceSingleTileKernelINS2_10policy_hubIdjN4cuda3__47maximumIvEEE10Policy1000EPdSB_jS8_ddNS5_3std3__410__identityEEEvT0_T1_T2_T3_T4_T6_)
        /*005c*/ 	.word	0x00000000


	//----- nvinfo : EIATTR_REGCOUNT
	.align		4
.L_55:
        /*0060*/ 	.byte	0x04, 0x2f
        /*0062*/ 	.short	(.L_57 - .L_56)
	.align		4
.L_56:
        /*0064*/ 	.word	index@(_ZN3cub18CUB_300001_SM_10006detail6reduce18DeviceReduceKernelINS2_10policy_hubIdjN4cuda3__47maximumIvEEE10Policy1000EPdjS8_dNS5_3std3__410__identityEEEvT0_PT3_T1_NS0_13GridEvenShareISI_EET2_T4_)
        /*0068*/ 	.word	0x0000001c


	//----- nvinfo : EIATTR_FRAME_SIZE
	.align		4
.L_57:
        /*006c*/ 	.byte	0x04, 0x11
        /*006e*/ 	.short	(.L_59 - .L_58)
	.align		4
.L_58:
        /*0070*/ 	.word	index@(_ZN3cub18CUB_300001_SM_10006detail6reduce18DeviceReduceKernelINS2_10policy_hubIdjN4cuda3__47maximumIvEEE10Policy1000EPdjS8_dNS5_3std3__410__identityEEEvT0_PT3_T1_NS0_13GridEvenShareISI_EET2_T4_)
        /*0074*/ 	.word	0x00000000


	//----- nvinfo : EIATTR_REGCOUNT
	.align		4
.L_59:
        /*0078*/ 	.byte	0x04, 0x2f
        /*007a*/ 	.short	(.L_61 - .L_60)
	.align		4
.L_60:
        /*007c*/ 	.word	index@(_ZN3cub18CUB_300001_SM_10006detail6reduce28DeviceReduceSingleTileKernelINS2_10policy_hubIdjN4cuda3__47maximumIvEEE10Policy1000EPdSB_iS8_ddNS5_3std3__410__identityEEEvT0_T1_T2_T3_T4_T6_)
        /*0080*/ 	.word	0x00000030


	//----- nvinfo : EIATTR_FRAME_SIZE
	.align		4
.L_61:
        /*0084*/ 	.byte	0x04, 0x11
        /*0086*/ 	.short	(.L_63 - .L_62)
	.align		4
.L_62:
        /*0088*/ 	.word	index@(_ZN3cub18CUB_300001_SM_10006detail6reduce28DeviceReduceSingleTileKernelINS2_10policy_hubIdjN4cuda3__47maximumIvEEE10Policy1000EPdSB_iS8_ddNS5_3std3__410__identityEEEvT0_T1_T2_T3_T4_T6_)
        /*008c*/ 	.word	0x00000000


	//----- nvinfo : EIATTR_MIN_STACK_SIZE
	.align		4
.L_63:
        /*0090*/ 	.byte	0x04, 0x12
        /*0092*/ 	.short	(.L_65 - .L_64)
	.align		4
.L_64:
        /*0094*/ 	.word	index@(_ZN3cub18CUB_300001_SM_10006detail6reduce28DeviceReduceSingleTileKernelINS2_10policy_hubIdjN4cuda3__47maximumIvEEE10Policy1000EPdSB_iS8_ddNS5_3std3__410__identityEEEvT0_T1_T2_T3_T4_T6_)
        /*0098*/ 	.word	0x00000000


	//----- nvinfo : EIATTR_MIN_STACK_SIZE
	.align		4
.L_65:
        /*009c*/ 	.byte	0x04, 0x12
        /*009e*/ 	.short	(.L_67 - .L_66)
	.align		4
.L_66:
        /*00a0*/ 	.word	index@(_ZN3cub18CUB_300001_SM_10006detail6reduce18DeviceReduceKernelINS2_10policy_hubIdjN4cuda3__47maximumIvEEE10Policy1000EPdjS8_dNS5_3std3__410__identityEEEvT0_PT3_T1_NS0_13GridEvenShareISI_EET2_T4_)
        /*00a4*/ 	.word	0x00000000


	//----- nvinfo : EIATTR_MIN_STACK_SIZE
	.align		4
.L_67:
        /*00a8*/ 	.byte	0x04, 0x12
        /*00aa*/ 	.short	(.L_69 - .L_68)
	.align		4
.L_68:
        /*00ac*/ 	.word	index@(_ZN3cub18CUB_300001_SM_10006detail6reduce28DeviceReduceSingleTileKernelINS2_10policy_hubIdjN4cuda3__47maximumIvEEE10Policy1000EPdSB_jS8_ddNS5_3std3__410__identityEEEvT0_T1_T2_T3_T4_T6_)
        /*00b0*/ 	.word	0x00000000


	//----- nvinfo : EIATTR_MIN_STACK_SIZE
	.align		4
.L_69:
        /*00b4*/ 	.byte	0x04, 0x12
        /*00b6*/ 	.short	(.L_71 - .L_70)
	.align		4
.L_70:
        /*00b8*/ 	.word	index@(_ZN3cub18CUB_300001_SM_10006detail11EmptyKernelIvEEvv)
        /*00bc*/ 	.word	0x00000000


	//----- nvinfo : EIATTR_MIN_STACK_SIZE
	.align		4
.L_71:
        /*00c0*/ 	.byte	0x04, 0x12
        /*00c2*/ 	.short	(.L_73 - .L_72)
	.align		4
.L_72:
        /*00c4*/ 	.word	index@(_Z8abs_diffPdS_)
        /*00c8*/ 	.word	0x00000000


	//----- nvinfo : EIATTR_MIN_STACK_SIZE
	.align		4
.L_73:
        /*00cc*/ 	.byte	0x04, 0x12
        /*00ce*/ 	.short	(.L_75 - .L_74)
	.align		4
.L_74:
        /*00d0*/ 	.word	index@(_Z11interpolatePdS_)
        /*00d4*/ 	.word	0x00000000
.L_75:


//--------------------- .nv.compat                --------------------------
	.section	.nv.compat,"",@"SHT_CUDA_COMPAT_INFO"
	.align	4
        /*0000*/ 	.byte	0x02, 0x09, 0x00, 0x00, 0x02, 0x02, 0x01, 0x00, 0x02, 0x05, 0x05, 0x00, 0x03, 0x07, 0x01, 0x01
        /*0010*/ 	.byte	0x02, 0x03, 0x00, 0x00, 0x02, 0x06, 0x01, 0x00, 0x04, 0x0b, 0x08, 0x00, 0x01, 0x00, 0x00, 0x00
        /*0020*/ 	.byte	0x00, 0x00, 0x00, 0x00


//--------------------- .nv.info._ZN3cub18CUB_300001_SM_10006detail6reduce28DeviceReduceSingleTileKernelINS2_10policy_hubIdjN4cuda3__47maximumIvEEE10Policy1000EPdSB_iS8_ddNS5_3std3__410__identityEEEvT0_T1_T2_T3_T4_T6_ --------------------------
	.section	.nv.info._ZN3cub18CUB_300001_SM_10006detail6reduce28DeviceReduceSingleTileKernelINS2_10policy_hubIdjN4cuda3__47maximumIvEEE10Policy1000EPdSB_iS8_ddNS5_3std3__410__identityEEEvT0_T1_T2_T3_T4_T6_,"",@"SHT_CUDA_INFO"
	.sectionflags	@""
	.align	4


	//----- nvinfo : EIATTR_CUDA_API_VERSION
	.align		4
        /*0000*/ 	.byte	0x04, 0x37
        /*0002*/ 	.short	(.L_77 - .L_76)
.L_76:
        /*0004*/ 	.word	0x00000082


	//----- nvinfo : EIATTR_KPARAM_INFO
	.align		4
.L_77:
        /*0008*/ 	.byte	0x04, 0x17
        /*000a*/ 	.short	(.L_79 - .L_78)
.L_78:
        /*000c*/ 	.word	0x00000000
        /*0010*/ 	.short	0x0005
        /*0012*/ 	.short	0x0020
        /*0014*/ 	.byte	0x00, 0xf0, 0x05, 0x00


	//----- nvinfo : EIATTR_KPARAM_INFO
	.align		4
.L_79:
        /*0018*/ 	.byte	0x04, 0x17
        /*001a*/ 	.short	(.L_81 - .L_80)
.L_80:
        /*001c*/ 	.word	0x00000000
        /*0020*/ 	.short	0x0004
        /*0022*/ 	.short	0x0018
        /*0024*/ 	.byte	0x00, 0xf0, 0x21, 0x00


	//----- nvinfo : EIATTR_KPARAM_INFO
	.align		4
.L_81:
        /*0028*/ 	.byte	0x04, 0x17
        /*002a*/ 	.short	(.L_83 - .L_82)
.L_82:
        /*002c*/ 	.word	0x00000000
        /*0030*/ 	.short	0x0003
        /*0032*/ 	.short	0x0014
        /*0034*/ 	.byte	0x00, 0xf0, 0x05, 0x00


	//----- nvinfo : EIATTR_KPARAM_INFO
	.align		4
.L_83:
        /*0038*/ 	.byte	0x04, 0x17
        /*003a*/ 	.short	(.L_85 - .L_84)
.L_84:
        /*003c*/ 	.word	0x00000000
        /*0040*/ 	.short	0x0002
        /*0042*/ 	.short	0x0010
        /*0044*/ 	.byte	0x00, 0xf0, 0x11, 0x00


	//----- nvinfo : EIATTR_KPARAM_INFO
	.align		4
.L_85:
        /*0048*/ 	.byte	0x04, 0x17
        /*004a*/ 	.short	(.L_87 - .L_86)
.L_86:
        /*004c*/ 	.word	0x00000000
        /*0050*/ 	.short	0x0001
        /*0052*/ 	.short	0x0008
        /*0054*/ 	.byte	0x00, 0xf5, 0x21, 0x00


	//----- nvinfo : EIATTR_KPARAM_INFO
	.align		4
.L_87:
        /*0058*/ 	.byte	0x04, 0x17
        /*005a*/ 	.short	(.L_89 - .L_88)
.L_88:
        /*005c*/ 	.word	0x00000000
        /*0060*/ 	.short	0x0000
        /*0062*/ 	.short	0x0000
        /*0064*/ 	.byte	0x00, 0xf5, 0x21, 0x00


	//----- nvinfo : EIATTR_SPARSE_MMA_MASK
	.align		4
.L_89:
        /*0068*/ 	.byte	0x03, 0x50
        /*006a*/ 	.short	0x0000


	//----- nvinfo : EIATTR_MAXREG_COUNT
	.align		4
        /*006c*/ 	.byte	0x03, 0x1b
        /*006e*/ 	.short	0x00ff


	//----- nvinfo : EIATTR_NUM_BARRIERS
	.align		4
        /*0070*/ 	.byte	0x02, 0x4c
        /*0072*/ 	.byte	0x01
	.zero		1


	//----- nvinfo : EIATTR_MERCURY_ISA_VERSION
	.align		4
        /*0074*/ 	.byte	0x03, 0x5f
        /*0076*/ 	.short	0x0101


	//----- nvinfo : EIATTR_COOP_GROUP_MASK_REGIDS
	.align		4
        /*0078*/ 	.byte	0x04, 0x29
        /*007a*/ 	.short	(.L_91 - .L_90)


	//   ....[0]....
.L_90:
        /*007c*/ 	.word	0xffffffff


	//   ....[1]....
        /*0080*/ 	.word	0xffffffff


	//   ....[2]....
        /*0084*/ 	.word	0xffffffff


	//   ....[3]....
        /*0088*/ 	.word	0xffffffff


	//   ....[4]....
        /*008c*/ 	.word	0xffffffff


	//   ....[5]....
        /*0090*/ 	.word	0xffffffff


	//   ....[6]....
        /*0094*/ 	.word	0xffffffff


	//   ....[7]....
        /*0098*/ 	.word	0xffffffff


	//   ....[8]....
        /*009c*/ 	.word	0xffffffff


	//   ....[9]....
        /*00a0*/ 	.word	0xffffffff


	//   ....[10]....
        /*00a4*/ 	.word	0xffffffff


	//   ....[11]....
        /*00a8*/ 	.word	0xffffffff


	//   ....[12]....
        /*00ac*/ 	.word	0xffffffff


	//   ....[13]....
        /*00b0*/ 	.word	0xffffffff


	//   ....[14]....
        /*00b4*/ 	.word	0xffffffff


	//   ....[15]....
        /*00b8*/ 	.word	0xffffffff


	//   ....[16]....
        /*00bc*/ 	.word	0xffffffff


	//   ....[17]....
        /*00c0*/ 	.word	0xffffffff


	//   ....[18]....
        /*00c4*/ 	.word	0xffffffff


	//   ....[19]....
        /*00c8*/ 	.word	0xffffffff


	//   ....[20]....
        /*00cc*/ 	.word	0xffffffff


	//   ....[21]....
        /*00d0*/ 	.word	0xffffffff


	//   ....[22]....
        /*00d4*/ 	.word	0xffffffff


	//   ....[23]....
        /*00d8*/ 	.word	0xffffffff


	//   ....[24]....
        /*00dc*/ 	.word	0xffffffff


	//   ....[25]....
        /*00e0*/ 	.word	0xffffffff


	//   ....[26]....
        /*00e4*/ 	.word	0xffffffff


	//   ....[27]....
        /*00e8*/ 	.word	0xffffffff


	//   ....[28]....
        /*00ec*/ 	.word	0xffffffff


	//   ....[29]....
        /*00f0*/ 	.word	0xffffffff


	//   ....[30]....
        /*00f4*/ 	.word	0xffffffff


	//   ....[31]....
        /*00f8*/ 	.word	0xffffffff


	//   ....[32]....
        /*00fc*/ 	.word	0xffffffff


	//   ....[33]....
        /*0100*/ 	.word	0xffffffff


	//   ....[34]....
        /*0104*/ 	.word	0xffffffff


	//   ....[35]....
        /*0108*/ 	.word	0xffffffff


	//   ....[36]....
        /*010c*/ 	.word	0xffffffff


	//   ....[37]....
        /*0110*/ 	.word	0xffffffff


	//   ....[38]....
        /*0114*/ 	.word	0xffffffff


	//   ....[39]....
        /*0118*/ 	.word	0xffffffff


	//   ....[40]....
        /*011c*/ 	.word	0xffffffff


	//   ....[41]....
        /*0120*/ 	.word	0xffffffff


	//   ....[42]....
        /*0124*/ 	.word	0xffffffff


	//   ....[43]....
        /*0128*/ 	.word	0xffffffff


	//   ....[44]....
        /*012c*/ 	.word	0xffffffff


	//   ....[45]....
        /*0130*/ 	.word	0xffffffff


	//   ....[46]....
        /*0134*/ 	.word	0xffffffff


	//   ....[47]....
        /*0138*/ 	.word	0xffffffff


	//   ....[48]....
        /*013c*/ 	.word	0xffffffff


	//   ....[49]....
        /*0140*/ 	.word	0xffffffff


	//   ....[50]....
        /*0144*/ 	.word	0xffffffff


	//   ....[51]....
        /*0148*/ 	.word	0xffffffff


	//   ....[52]....
        /*014c*/ 	.word	0xffffffff


	//   ....[53]....
        /*0150*/ 	.word	0xffffffff


	//   ....[54]....
        /*0154*/ 	.word	0xffffffff


	//   ....[55]....
        /*0158*/ 	.word	0xffffffff


	//   ....[56]....
        /*015c*/ 	.word	0xffffffff


	//   ....[57]....
        /*0160*/ 	.word	0xffffffff


	//   ....[58]....
        /*0164*/ 	.word	0xffffffff


	//   ....[59]....
        /*0168*/ 	.word	0xffffffff


	//----- nvinfo : EIATTR_COOP_GROUP_INSTR_OFFSETS
	.align		4
.L_91:
        /*016c*/ 	.byte	0x04, 0x28
        /*016e*/ 	.short	(.L_93 - .L_92)


	//   ....[0]....
.L_92:
        /*0170*/ 	.word	0x00000d30


	//   ....[1]....
        /*0174*/ 	.word	0x00000d40


	//   ....[2]....
        /*0178*/ 	.word	0x00000dd0


	//   ....[3]....
        /*017c*/ 	.word	0x00000e10


	//   ....[4]....
        /*0180*/ 	.word	0x00000e80


	//   ....[5]....
        /*0184*/ 	.word	0x00000ea0


	//   ....[6]....
        /*0188*/ 	.word	0x00000ef0


	//   ....[7]....
        /*018c*/ 	.word	0x00000f10


	//   ....[8]....
        /*0190*/ 	.word	0x00000f60


	//   ....[9]....
        /*0194*/ 	.word	0x00000f80


	//   ....[10]....
        /*0198*/ 	.word	0x00001280


	//   ....[11]....
        /*019c*/ 	.word	0x00001290


	//   ....[12]....
        /*01a0*/ 	.word	0x00001320


	//   ....[13]....
        /*01a4*/ 	.word	0x00001350


	//   ....[14]....
        /*01a8*/ 	.word	0x000013b0


	//   ....[15]....
        /*01ac*/ 	.word	0x000013e0


	//   ....[16]....
        /*01b0*/ 	.word	0x00001440


	//   ....[17]....
        /*01b4*/ 	.word	0x00001480


	//   ....[18]....
        /*01b8*/ 	.word	0x000014f0


	//   ....[19]....
        /*01bc*/ 	.word	0x00001530


	//   ....[20]....
        /*01c0*/ 	.word	0x00002960


	//   ....[21]....
        /*01c4*/ 	.word	0x00002970


	//   ....[22]....
        /*01c8*/ 	.word	0x00002a00


	//   ....[23]....
        /*01cc*/ 	.word	0x00002a30


	//   ....[24]....
        /*01d0*/ 	.word	0x00002aa0


	//   ....[25]....
        /*01d4*/ 	.word	0x00002ac0


	//   ....[26]....
        /*01d8*/ 	.word	0x00002b20


	//   ....[27]....
        /*01dc*/ 	.word	0x00002b30


	//   ....[28]....
        /*01e0*/ 	.word	0x00002b80


	//   ....[29]....
        /*01e4*/ 	.word	0x00002b90


	//   ....[30]....
        /*01e8*/ 	.word	0x00003a20


	//   ....[31]....
        /*01ec*/ 	.word	0x00003a30


	//   ....[32]....
        /*01f0*/ 	.word	0x00003ac0


	//   ....[33]....
        /*01f4*/ 	.word	0x00003b00


	//   ....[34]....
        /*01f8*/ 	.word	0x00003b80


	//   ....[35]....
        /*01fc*/ 	.word	0x00003bc0


	//   ....[36]....
        /*0200*/ 	.word	0x00003c20


	//   ....[37]....
        /*0204*/ 	.word	0x00003c50


	//   ....[38]....
        /*0208*/ 	.word	0x00003ca0


	//   ....[39]....
        /*020c*/ 	.word	0x00003cd0


	//   ....[40]....
        /*0210*/ 	.word	0x00003fb0


	//   ....[41]....
        /*0214*/ 	.word	0x00003fc0


	//   ....[42]....
        /*0218*/ 	.word	0x00004050


	//   ....[43]....
        /*021c*/ 	.word	0x00004080


	//   ....[44]....
        /*0220*/ 	.word	0x000040d0


	//   ....[45]....
        /*0224*/ 	.word	0x00004100


	//   ....[46]....
        /*0228*/ 	.word	0x00004170


	//   ....[47]....
        /*022c*/ 	.word	0x000041b0


	//   ....[48]....
        /*0230*/ 	.word	0x00004220


	//   ....[49]....
        /*0234*/ 	.word	0x00004250


	//   ....[50]....
        /*0238*/ 	.word	0x00005700


	//   ....[51]....
        /*023c*/ 	.word	0x00005710


	//   ....[52]....
        /*0240*/ 	.word	0x000057a0


	//   ....[53]....
        /*0244*/ 	.word	0x000057e0


	//   ....[54]....
        /*0248*/ 	.word	0x00005860


	//   ....[55]....
        /*024c*/ 	.word	0x000058a0


	//   ....[56]....
        /*0250*/ 	.word	0x00005900


	//   ....[57]....
        /*0254*/ 	.word	0x00005930


	//   ....[58]....
        /*0258*/ 	.word	0x00005980


	//   ....[59]....
        /*025c*/ 	.word	0x000059b0


	//----- nvinfo : EIATTR_VRC_CTA_INIT_COUNT
	.align		4
.L_93:
        /*0260*/ 	.byte	0x02, 0x4a
	.zero		1
	.zero		1


	//----- nvinfo : EIATTR_EXIT_INSTR_OFFSETS
	.align		4
        /*0264*/ 	.byte	0x04, 0x1c
        /*0266*/ 	.short	(.L_95 - .L_94)


	//   ....[0]....
.L_94:
        /*0268*/ 	.word	0x00000080


	//   ....[1]....
        /*026c*/ 	.word	0x000000c0


	//   ....[2]....
        /*0270*/ 	.word	0x00005c20


	//   ....[3]....
        /*0274*/ 	.word	0x00005ca0


	//----- nvinfo : EIATTR_MAX_THREADS
	.align		4
.L_95:
        /*0278*/ 	.byte	0x04, 0x05
        /*027a*/ 	.short	(.L_97 - .L_96)
.L_96:
        /*027c*/ 	.word	0x00000100
        /*0280*/ 	.word	0x00000001
        /*0284*/ 	.word	0x00000001


	//----- nvinfo : EIATTR_CRS_STACK_SIZE
	.align		4
.L_97:
        /*0288*/ 	.byte	0x04, 0x1e
        /*028a*/ 	.short	(.L_99 - .L_98)
.L_98:
        /*028c*/ 	.word	0x00000000


	//----- nvinfo : EIATTR_CBANK_PARAM_SIZE
	.align		4
.L_99:
        /*0290*/ 	.byte	0x03, 0x19
        /*0292*/ 	.short	0x0021


	//----- nvinfo : EIATTR_PARAM_CBANK
	.align		4
        /*0294*/ 	.byte	0x04, 0x0a
        /*0296*/ 	.short	(.L_101 - .L_100)
	.align		4
.L_100:
        /*0298*/ 	.word	index@(.nv.constant0._ZN3cub18CUB_300001_SM_10006detail6reduce28DeviceReduceSingleTileKernelINS2_10policy_hubIdjN4cuda3__47maximumIvEEE10Policy1000EPdSB_iS8_ddNS5_3std3__410__identityEEEvT0_T1_T2_T3_T4_T6_)
        /*029c*/ 	.short	0x0380
        /*029e*/ 	.short	0x0021


	//----- nvinfo : EIATTR_SW_WAR
	.align		4
.L_101:
        /*02a0*/ 	.byte	0x04, 0x36
        /*02a2*/ 	.short	(.L_103 - .L_102)
.L_102:
        /*02a4*/ 	.word	0x00000008
.L_103:


//--------------------- .nv.info._ZN3cub18CUB_300001_SM_10006detail6reduce18DeviceReduceKernelINS2_10policy_hubIdjN4cuda3__47maximumIvEEE10Policy1000EPdjS8_dNS5_3std3__410__identityEEEvT0_PT3_T1_NS0_13GridEvenShareISI_EET2_T4_ --------------------------
	.section	.nv.info._ZN3cub18CUB_300001_SM_10006detail6reduce18DeviceReduceKernelINS2_10policy_hubIdjN4cuda3__47maximumIvEEE10Policy1000EPdjS8_dNS5_3std3__410__identityEEEvT0_PT3_T1_NS0_13GridEvenShareISI_EET2_T4_,"",@"SHT_CUDA_INFO"
	.sectionflags	@""
	.align	4


	//----- nvinfo : EIATTR_CUDA_API_VERSION
	.align		4
        /*0000*/ 	.byte	0x04, 0x37
        /*0002*/ 	.short	(.L_105 - .L_104)
.L_104:
        /*0004*/ 	.word	0x00000082


	//----- nvinfo : EIATTR_KPARAM_INFO
	.align		4
.L_105:
        /*0008*/ 	.byte	0x04, 0x17
        /*000a*/ 	.short	(.L_107 - .L_106)
.L_106:
        /*000c*/ 	.word	0x00000000
        /*0010*/ 	.short	0x0005
        /*0012*/ 	.short	0x003d
        /*0014*/ 	.byte	0x00, 0xf0, 0x05, 0x00


	//----- nvinfo : EIATTR_KPARAM_INFO
	.align		4
.L_107:
        /*0018*/ 	.byte	0x04, 0x17
        /*001a*/ 	.short	(.L_109 - .L_108)
.L_108:
        /*001c*/ 	.word	0x00000000
        /*0020*/ 	.short	0x0004
        /*0022*/ 	.short	0x003c
        /*0024*/ 	.byte	0x00, 0xf0, 0x05, 0x00


	//----- nvinfo : EIATTR_KPARAM_INFO
	.align		4
.L_109:
        /*0028*/ 	.byte	0x04, 0x17
        /*002a*/ 	.short	(.L_111 - .L_110)
.L_110:
        /*002c*/ 	.word	0x00000000
        /*0030*/ 	.short	0x0003
        /*0032*/ 	.short	0x0014
        /*0034*/ 	.byte	0x00, 0xf0, 0xa1, 0x00


	//----- nvinfo : EIATTR_KPARAM_INFO
	.align		4
.L_111:
        /*0038*/ 	.byte	0x04, 0x17
        /*003a*/ 	.short	(.L_113 - .L_112)
.L_112:
        /*003c*/ 	.word	0x00000000
        /*0040*/ 	.short	0x0002
        /*0042*/ 	.short	0x0010
        /*0044*/ 	.byte	0x00, 0xf0, 0x11, 0x00


	//----- nvinfo : EIATTR_KPARAM_INFO
	.align		4
.L_113:
        /*0048*/ 	.byte	0x04, 0x17
        /*004a*/ 	.short	(.L_115 - .L_114)
.L_114:
        /*004c*/ 	.word	0x00000000
        /*0050*/ 	.short	0x0001
        /*0052*/ 	.short	0x0008
        /*0054*/ 	.byte	0x00, 0xf5, 0x21, 0x00


	//----- nvinfo : EIATTR_KPARAM_INFO
	.align		4
.L_115:
        /*0058*/ 	.byte	0x04, 0x17
        /*005a*/ 	.short	(.L_117 - .L_116)
.L_116:
        /*005c*/ 	.word	0x00000000
        /*0060*/ 	.short	0x0000
        /*0062*/ 	.short	0x0000
        /*0064*/ 	.byte	0x00, 0xf5, 0x21, 0x00


	//----- nvinfo : EIATTR_SPARSE_MMA_MASK
	.align		4
.L_117:
        /*0068*/ 	.byte	0x03, 0x50
        /*006a*/ 	.short	0x0000


	//----- nvinfo : EIATTR_MAXREG_COUNT
	.align		4
        /*006c*/ 	.byte	0x03, 0x1b
        /*006e*/ 	.short	0x00ff


	//----- nvinfo : EIATTR_NUM_BARRIERS
	.align		4
        /*0070*/ 	.byte	0x02, 0x4c
        /*0072*/ 	.byte	0x01
	.zero		1


	//----- nvinfo : EIATTR_MERCURY_ISA_VERSION
	.align		4
        /*0074*/ 	.byte	0x03, 0x5f
        /*0076*/ 	.short	0x0101


	//----- nvinfo : EIATTR_COOP_GROUP_MASK_REGIDS
	.align		4
        /*0078*/ 	.byte	0x04, 0x29
        /*007a*/ 	.short	(.L_119 - .L_118)


	//   ....[0]....
.L_118:
        /*007c*/ 	.word	0xffffffff


	//   ....[1]....
        /*0080*/ 	.word	0xffffffff


	//   ....[2]....
        /*0084*/ 	.word	0xffffffff


	//   ....[3]....
        /*0088*/ 	.word	0xffffffff


	//   ....[4]....
        /*008c*/ 	.word	0xffffffff


	//   ....[5]....
        /*0090*/ 	.word	0xffffffff


	//   ....[6]....
        /*0094*/ 	.word	0xffffffff


	//   ....[7]....
        /*0098*/ 	.word	0xffffffff


	//   ....[8]....
        /*009c*/ 	.word	0xffffffff


	//   ....[9]....
        /*00a0*/ 	.word	0xffffffff


	//   ....[10]....
        /*00a4*/ 	.word	0xffffffff


	//   ....[11]....
        /*00a8*/ 	.word	0xffffffff


	//   ....[12]....
        /*00ac*/ 	.word	0xffffffff


	//   ....[13]....
        /*00b0*/ 	.word	0xffffffff


	//   ....[14]....
        /*00b4*/ 	.word	0xffffffff


	//   ....[15]....
        /*00b8*/ 	.word	0xffffffff


	//   ....[16]....
        /*00bc*/ 	.word	0xffffffff


	//   ....[17]....
        /*00c0*/ 	.word	0xffffffff


	//   ....[18]....
        /*00c4*/ 	.word	0xffffffff


	//   ....[19]....
        /*00c8*/ 	.word	0xffffffff


	//   ....[20]....
        /*00cc*/ 	.word	0xffffffff


	//   ....[21]....
        /*00d0*/ 	.word	0xffffffff


	//   ....[22]....
        /*00d4*/ 	.word	0xffffffff


	//   ....[23]....
        /*00d8*/ 	.word	0xffffffff


	//   ....[24]....
        /*00dc*/ 	.word	0xffffffff


	//   ....[25]....
        /*00e0*/ 	.word	0xffffffff


	//   ....[26]....
        /*00e4*/ 	.word	0xffffffff


	//   ....[27]....
        /*00e8*/ 	.word	0xffffffff


	//   ....[28]....
        /*00ec*/ 	.word	0xffffffff


	//   ....[29]....
        /*00f0*/ 	.word	0xffffffff


	//   ....[30]....
        /*00f4*/ 	.word	0xffffffff


	//   ....[31]....
        /*00f8*/ 	.word	0xffffffff


	//   ....[32]....
        /*00fc*/ 	.word	0xffffffff


	//   ....[33]....
        /*0100*/ 	.word	0xffffffff


	//   ....[34]....
        /*0104*/ 	.word	0xffffffff


	//   ....[35]....
        /*0108*/ 	.word	0xffffffff


	//   ....[36]....
        /*010c*/ 	.word	0xffffffff


	//   ....[37]....
        /*0110*/ 	.word	0xffffffff


	//   ....[38]....
        /*0114*/ 	.word	0xffffffff


	//   ....[39]....
        /*0118*/ 	.word	0xffffffff


	//   ....[40]....
        /*011c*/ 	.word	0xffffffff


	//   ....[41]....
        /*0120*/ 	.word	0xffffffff


	//   ....[42]....
        /*0124*/ 	.word	0xffffffff


	//   ....[43]....
        /*0128*/ 	.word	0xffffffff


	//   ....[44]....
        /*012c*/ 	.word	0xffffffff


	//   ....[45]....
        /*0130*/ 	.word	0xffffffff


	//   ....[46]....
        /*0134*/ 	.word	0xffffffff


	//   ....[47]....
        /*0138*/ 	.word	0xffffffff


	//   ....[48]....
        /*013c*/ 	.word	0xffffffff


	//   ....[49]....
        /*0140*/ 	.word	0xffffffff


	//   ....[50]....
        /*0144*/ 	.word	0xffffffff


	//   ....[51]....
        /*0148*/ 	.word	0xffffffff


	//   ....[52]....
        /*014c*/ 	.word	0xffffffff


	//   ....[53]....
        /*0150*/ 	.word	0xffffffff


	//   ....[54]....
        /*0154*/ 	.word	0xffffffff


	//   ....[55]....
        /*0158*/ 	.word	0xffffffff


	//   ....[56]....
        /*015c*/ 	.word	0xffffffff


	//   ....[57]....
        /*0160*/ 	.word	0xffffffff


	//   ....[58]....
        /*0164*/ 	.word	0xffffffff


	//   ....[59]....
        /*0168*/ 	.word	0xffffffff


	//----- nvinfo : EIATTR_COOP_GROUP_INSTR_OFFSETS
	.align		4
.L_119:
        /*016c*/ 	.byte	0x04, 0x28
        /*016e*/ 	.short	(.L_121 - .L_120)


	//   ....[0]....
.L_120:
        /*0170*/ 	.word	0x000005c0


	//   ....[1]....
        /*0174*/ 	.word	0x000005d0


	//   ....[2]....
        /*0178*/ 	.word	0x00000660


	//   ....[3]....
        /*017c*/ 	.word	0x00000670


	//   ....[4]....
        /*0180*/ 	.word	0x000006d0


	//   ....[5]....
        /*0184*/ 	.word	0x00000700


	//   ....[6]....
        /*0188*/ 	.word	0x00000780


	//   ....[7]....
        /*018c*/ 	.word	0x00000790


	//   ....[8]....
        /*0190*/ 	.word	0x000007e0


	//   ....[9]....
        /*0194*/ 	.word	0x000007f0


	//   ....[10]....
        /*0198*/ 	.word	0x00000ad0


	//   ....[11]....
        /*019c*/ 	.word	0x00000ae0


	//   ....[12]....
        /*01a0*/ 	.word	0x00000b70


	//   ....[13]....
        /*01a4*/ 	.word	0x00000b90


	//   ....[14]....
        /*01a8*/ 	.word	0x00000bf0


	//   ....[15]....
        /*01ac*/ 	.word	0x00000c10


	//   ....[16]....
        /*01b0*/ 	.word	0x00000c70


	//   ....[17]....
        /*01b4*/ 	.word	0x00000ca0


	//   ....[18]....
        /*01b8*/ 	.word	0x00000d20


	//   ....[19]....
        /*01bc*/ 	.word	0x00000d40


	//   ....[20]....
        /*01c0*/ 	.word	0x00001b60


	//   ....[21]....
        /*01c4*/ 	.word	0x00001b70


	//   ....[22]....
        /*01c8*/ 	.word	0x00001c00


	//   ....[23]....
        /*01cc*/ 	.word	0x00001c30


	//   ....[24]....
        /*01d0*/ 	.word	0x00001ca0


	//   ....[25]....
        /*01d4*/ 	.word	0x00001cc0


	//   ....[26]....
        /*01d8*/ 	.word	0x00001d20


	//   ....[27]....
        /*01dc*/ 	.word	0x00001d30


	//   ....[28]....
        /*01e0*/ 	.word	0x00001d80


	//   ....[29]....
        /*01e4*/ 	.word	0x00001d90


	//   ....[30]....
        /*01e8*/ 	.word	0x00002530


	//   ....[31]....
        /*01ec*/ 	.word	0x00002540


	//   ....[32]....
        /*01f0*/ 	.word	0x000025d0


	//   ....[33]....
        /*01f4*/ 	.word	0x000025e0


	//   ....[34]....
        /*01f8*/ 	.word	0x00002640


	//   ....[35]....
        /*01fc*/ 	.word	0x00002670


	//   ....[36]....
        /*0200*/ 	.word	0x000026f0


	//   ....[37]....
        /*0204*/ 	.word	0x00002700


	//   ....[38]....
        /*0208*/ 	.word	0x00002750


	//   ....[39]....
        /*020c*/ 	.word	0x00002760


	//   ....[40]....
        /*0210*/ 	.word	0x00002a60


	//   ....[41]....
        /*0214*/ 	.word	0x00002a70


	//   ....[42]....
        /*0218*/ 	.word	0x00002b00


	//   ....[43]....
        /*021c*/ 	.word	0x00002b20


	//   ....[44]....
        /*0220*/ 	.word	0x00002b80


	//   ....[45]....
        /*0224*/ 	.word	0x00002ba0


	//   ....[46]....
        /*0228*/ 	.word	0x00002c00


	//   ....[47]....
        /*022c*/ 	.word	0x00002c40


	//   ....[48]....
        /*0230*/ 	.word	0x00002cc0


	//   ....[49]....
        /*0234*/ 	.word	0x00002ce0


	//   ....[50]....
        /*0238*/ 	.word	0x00003b40


	//   ....[51]....
        /*023c*/ 	.word	0x00003b50


	//   ....[52]....
        /*0240*/ 	.word	0x00003be0


	//   ....[53]....
        /*0244*/ 	.word	0x00003bf0


	//   ....[54]....
        /*0248*/ 	.word	0x00003c50


	//   ....[55]....
        /*024c*/ 	.word	0x00003c80


	//   ....[56]....
        /*0250*/ 	.word	0x00003d00


	//   ....[57]....
        /*0254*/ 	.word	0x00003d10


	//   ....[58]....
        /*0258*/ 	.word	0x00003d60


	//   ....[59]....
        /*025c*/ 	.word	0x00003d70


	//----- nvinfo : EIATTR_VRC_CTA_INIT_COUNT
	.align		4
.L_121:
        /*0260*/ 	.byte	0x02, 0x4a
	.zero		1
	.zero		1


	//----- nvinfo : EIATTR_EXIT_INSTR_OFFSETS
	.align		4
        /*0264*/ 	.byte	0x04, 0x1c
        /*0266*/ 	.short	(.L_123 - .L_122)


	//   ....[0]....
.L_122:
        /*0268*/ 	.word	0x00003fe0


	//   ....[1]....
        /*026c*/ 	.word	0x00004040


	//----- nvinfo : EIATTR_MAX_THREADS
	.align		4
.L_123:
        /*0270*/ 	.byte	0x04, 0x05
        /*0272*/ 	.short	(.L_125 - .L_124)
.L_124:
        /*0274*/ 	.word	0x00000100
        /*0278*/ 	.word	0x00000001
        /*027c*/ 	.word	0x00000001


	//----- nvinfo : EIATTR_CRS_STACK_SIZE
	.align		4
.L_125:
        /*0280*/ 	.byte	0x04, 0x1e
        /*0282*/ 	.short	(.L_127 - .L_126)
.L_126:
        /*0284*/ 	.word	0x00000000


	//----- nvinfo : EIATTR_CBANK_PARAM_SIZE
	.align		4
.L_127:
        /*0288*/ 	.byte	0x03, 0x19
        /*028a*/ 	.short	0x003e


	//----- nvinfo : EIATTR_PARAM_CBANK
	.align		4
        /*028c*/ 	.byte	0x04, 0x0a
        /*028e*/ 	.short	(.L_129 - .L_128)
	.align		4
.L_128:
        /*0290*/ 	.word	index@(.nv.constant0._ZN3cub18CUB_300001_SM_10006detail6reduce18DeviceReduceKernelINS2_10policy_hubIdjN4cuda3__47maximumIvEEE10Policy1000EPdjS8_dNS5_3std3__410__identityEEEvT0_PT3_T1_NS0_13GridEvenShareISI_EET2_T4_)
        /*0294*/ 	.short	0x0380
        /*0296*/ 	.short	0x003e


	//----- nvinfo : EIATTR_SW_WAR
	.align		4
.L_129:
        /*0298*/ 	.byte	0x04, 0x36
        /*029a*/ 	.short	(.L_131 - .L_130)
.L_130:
        /*029c*/ 	.word	0x00000008
.L_131:


//--------------------- .nv.info._ZN3cub18CUB_300001_SM_10006detail6reduce28DeviceReduceSingleTileKernelINS2_10policy_hubIdjN4cuda3__47maximumIvEEE10Policy1000EPdSB_jS8_ddNS5_3std3__410__identityEEEvT0_T1_T2_T3_T4_T6_ --------------------------
	.section	.nv.info._ZN3cub18CUB_300001_SM_10006detail6reduce28DeviceReduceSingleTileKernelINS2_10policy_hubIdjN4cuda3__47maximumIvEEE10Policy1000EPdSB_jS8_ddNS5_3std3__410__identityEEEvT0_T1_T2_T3_T4_T6_,"",@"SHT_CUDA_INFO"
	.sectionflags	@""
	.align	4


	//----- nvinfo : EIATTR_CUDA_API_VERSION
	.align		4
        /*0000*/ 	.byte	0x04, 0x37
        /*0002*/ 	.short	(.L_133 - .L_132)
.L_132:
        /*0004*/ 	.word	0x00000082


	//----- nvinfo : EIATTR_KPARAM_INFO
	.align		4
.L_133:
        /*0008*/ 	.byte	0x04, 0x17
        /*000a*/ 	.short	(.L_135 - .L_134)
.L_134:
        /*000c*/ 	.word	0x00000000
        /*0010*/ 	.short	0x0005
        /*0012*/ 	.short	0x0020
        /*0014*/ 	.byte	0x00, 0xf0, 0x05, 0x00


	//----- nvinfo : EIATTR_KPARAM_INFO
	.align		4
.L_135:
        /*0018*/ 	.byte	0x04, 0x17
        /*001a*/ 	.short	(.L_137 - .L_136)
.L_136:
        /*001c*/ 	.word	0x00000000
        /*0020*/ 	.short	0x0004
        /*0022*/ 	.short	0x0018
        /*0024*/ 	.byte	0x00, 0xf0, 0x21, 0x00


	//----- nvinfo : EIATTR_KPARAM_INFO
	.align		4
.L_137:
        /*0028*/ 	.byte	0x04, 0x17
        /*002a*/ 	.short	(.L_139 - .L_138)
.L_138:
        /*002c*/ 	.word	0x00000000
        /*0030*/ 	.short	0x0003
        /*0032*/ 	.short	0x0014
        /*0034*/ 	.byte	0x00, 0xf0, 0x05, 0x00


	//----- nvinfo : EIATTR_KPARAM_INFO
	.align		4
.L_139:
        /*0038*/ 	.byte	0x04, 0x17
        /*003a*/ 	.short	(.L_141 - .L_140)
.L_140:
        /*003c*/ 	.word	0x00000000
        /*0040*/ 	.short	0x0002
        /*0042*/ 	.short	0x0010
        /*0044*/ 	.byte	0x00, 0xf0, 0x11, 0x00


	//----- nvinfo : EIATTR_KPARAM_INFO
	.align		4
.L_141:
        /*0048*/ 	.byte	0x04, 0x17
        /*004a*/ 	.short	(.L_143 - .L_142)
.L_142:
        /*004c*/ 	.word	0x00000000
        /*0050*/ 	.short	0x0001
        /*0052*/ 	.short	0x0008
        /*0054*/ 	.byte	0x00, 0xf5, 0x21, 0x00


	//----- nvinfo : EIATTR_KPARAM_INFO
	.align		4
.L_143:
        /*0058*/ 	.byte	0x04, 0x17
        /*005a*/ 	.short	(.L_145 - .L_144)
.L_144:
        /*005c*/ 	.word	0x00000000
        /*0060*/ 	.short	0x0000
        /*0062*/ 	.short	0x0000
        /*0064*/ 	.byte	0x00, 0xf5, 0x21, 0x00


	//----- nvinfo : EIATTR_SPARSE_MMA_MASK
	.align		4
.L_145:
        /*0068*/ 	.byte	0x03, 0x50
        /*006a*/ 	.short	0x0000


	//----- nvinfo : EIATTR_MAXREG_COUNT
	.align		4
        /*006c*/ 	.byte	0x03, 0x1b
        /*006e*/ 	.short	0x00ff


	//----- nvinfo : EIATTR_NUM_BARRIERS
	.align		4
        /*0070*/ 	.byte	0x02, 0x4c
        /*0072*/ 	.byte	0x01
	.zero		1


	//----- nvinfo : EIATTR_MERCURY_ISA_VERSION
	.align		4
        /*0074*/ 	.byte	0x03, 0x5f
        /*0076*/ 	.short	0x0101


	//----- nvinfo : EIATTR_COOP_GROUP_MASK_REGIDS
	.align		4
        /*0078*/ 	.byte	0x04, 0x29
        /*007a*/ 	.short	(.L_147 - .L_146)


	//   ....[0]....
.L_146:
        /*007c*/ 	.word	0xffffffff


	//   ....[1]....
        /*0080*/ 	.word	0xffffffff


	//   ....[2]....
        /*0084*/ 	.word	0xffffffff


	//   ....[3]....
        /*0088*/ 	.word	0xffffffff


	//   ....[4]....
        /*008c*/ 	.word	0xffffffff


	//   ....[5]....
        /*0090*/ 	.word	0xffffffff


	//   ....[6]....
        /*0094*/ 	.word	0xffffffff


	//   ....[7]....
        /*0098*/ 	.word	0xffffffff


	//   ....[8]....
        /*009c*/ 	.word	0xffffffff


	//   ....[9]....
        /*00a0*/ 	.word	0xffffffff


	//   ....[10]....
        /*00a4*/ 	.word	0xffffffff


	//   ....[11]....
        /*00a8*/ 	.word	0xffffffff


	//   ....[12]....
        /*00ac*/ 	.word	0xffffffff


	//   ....[13]....
        /*00b0*/ 	.word	0xffffffff


	//   ....[14]....
        /*00b4*/ 	.word	0xffffffff


	//   ....[15]....
        /*00b8*/ 	.word	0xffffffff


	//   ....[16]....
        /*00bc*/ 	.word	0xffffffff


	//   ....[17]....
        /*00c0*/ 	.word	0xffffffff


	//   ....[18]....
        /*00c4*/ 	.word	0xffffffff


	//   ....[19]....
        /*00c8*/ 	.word	0xffffffff


	//   ....[20]....
        /*00cc*/ 	.word	0xffffffff


	//   ....[21]....
        /*00d0*/ 	.word	0xffffffff


	//   ....[22]....
        /*00d4*/ 	.word	0xffffffff


	//   ....[23]....
        /*00d8*/ 	.word	0xffffffff


	//   ....[24]....
        /*00dc*/ 	.word	0xffffffff


	//   ....[25]....
        /*00e0*/ 	.word	0xffffffff


	//   ....[26]....
        /*00e4*/ 	.word	0xffffffff


	//   ....[27]....
        /*00e8*/ 	.word	0xffffffff


	//   ....[28]....
        /*00ec*/ 	.word	0xffffffff


	//   ....[29]....
        /*00f0*/ 	.word	0xffffffff


	//   ....[30]....
        /*00f4*/ 	.word	0xffffffff


	//   ....[31]....
        /*00f8*/ 	.word	0xffffffff


	//   ....[32]....
        /*00fc*/ 	.word	0xffffffff


	//   ....[33]....
        /*0100*/ 	.word	0xffffffff


	//   ....[34]....
        /*0104*/ 	.word	0xffffffff


	//   ....[35]....
        /*0108*/ 	.word	0xffffffff


	//   ....[36]....
        /*010c*/ 	.word	0xffffffff


	//   ....[37]....
        /*0110*/ 	.word	0xffffffff


	//   ....[38]....
        /*0114*/ 	.word	0xffffffff


	//   ....[39]....
        /*0118*/ 	.word	0xffffffff


	//   ....[40]....
        /*011c*/ 	.word	0xffffffff


	//   ....[41]....
        /*0120*/ 	.word	0xffffffff


	//   ....[42]....
        /*0124*/ 	.word	0xffffffff


	//   ....[43]....
        /*0128*/ 	.word	0xffffffff


	//   ....[44]....
        /*012c*/ 	.word	0xffffffff


	//   ....[45]....
        /*0130*/ 	.word	0xffffffff


	//   ....[46]....
        /*0134*/ 	.word	0xffffffff


	//   ....[47]....
        /*0138*/ 	.word	0xffffffff


	//   ....[48]....
        /*013c*/ 	.word	0xffffffff


	//   ....[49]....
        /*0140*/ 	.word	0xffffffff


	//   ....[50]....
        /*0144*/ 	.word	0xffffffff


	//   ....[51]....
        /*0148*/ 	.word	0xffffffff


	//   ....[52]....
        /*014c*/ 	.word	0xffffffff


	//   ....[53]....
        /*0150*/ 	.word	0xffffffff


	//   ....[54]....
        /*0154*/ 	.word	0xffffffff


	//   ....[55]....
        /*0158*/ 	.word	0xffffffff


	//   ....[56]....
        /*015c*/ 	.word	0xffffffff


	//   ....[57]....
        /*0160*/ 	.word	0xffffffff


	//   ....[58]....
        /*0164*/ 	.word	0xffffffff


	//   ....[59]....
        /*0168*/ 	.word	0xffffffff


	//----- nvinfo : EIATTR_COOP_GROUP_INSTR_OFFSETS
	.align		4
.L_147:
        /*016c*/ 	.byte	0x04, 0x28
        /*016e*/ 	.short	(.L_149 - .L_148)


	//   ....[0]....
.L_148:
        /*0170*/ 	.word	0x00000cb0


	//   ....[1]....
        /*0174*/ 	.word	0x00000cc0


	//   ....[2]....
        /*0178*/ 	.word	0x00000d50


	//   ....[3]....
        /*017c*/ 	.word	0x00000d90


	//   ....[4]....
        /*0180*/ 	.word	0x00000e10


	//   ....[5]....
        /*0184*/ 	.word	0x00000e40


	//   ....[6]....
        /*0188*/ 	.word	0x00000e90


	//   ....[7]....
        /*018c*/ 	.word	0x00000ec0


	//   ....[8]....
        /*0190*/ 	.word	0x00000f10


	//   ....[9]....
        /*0194*/ 	.word	0x00000f40


	//   ....[10]....
        /*0198*/ 	.word	0x00001240


	//   ....[11]....
        /*019c*/ 	.word	0x00001250


	//   ....[12]....
        /*01a0*/ 	.word	0x000012e0


	//   ....[13]....
        /*01a4*/ 	.word	0x00001310


	//   ....[14]....
        /*01a8*/ 	.word	0x00001370


	//   ....[15]....
        /*01ac*/ 	.word	0x000013a0


	//   ....[16]....
        /*01b0*/ 	.word	0x00001400


	//   ....[17]....
        /*01b4*/ 	.word	0x00001440


	//   ....[18]....
        /*01b8*/ 	.word	0x000014b0


	//   ....[19]....
        /*01bc*/ 	.word	0x000014f0


	//   ....[20]....
        /*01c0*/ 	.word	0x00002180


	//   ....[21]....
        /*01c4*/ 	.word	0x00002190


	//   ....[22]....
        /*01c8*/ 	.word	0x00002220


	//   ....[23]....
        /*01cc*/ 	.word	0x00002250


	//   ....[24]....
        /*01d0*/ 	.word	0x000022c0


	//   ....[25]....
        /*01d4*/ 	.word	0x000022e0


	//   ....[26]....
        /*01d8*/ 	.word	0x00002340


	//   ....[27]....
        /*01dc*/ 	.word	0x00002350


	//   ....[28]....
        /*01e0*/ 	.word	0x000023a0


	//   ....[29]....
        /*01e4*/ 	.word	0x000023b0


	//   ....[30]....
        /*01e8*/ 	.word	0x000031c0


	//   ....[31]....
        /*01ec*/ 	.word	0x000031d0


	//   ....[32]....
        /*01f0*/ 	.word	0x00003260


	//   ....[33]....
        /*01f4*/ 	.word	0x000032a0


	//   ....[34]....
        /*01f8*/ 	.word	0x00003320


	//   ....[35]....
        /*01fc*/ 	.word	0x00003360


	//   ....[36]....
        /*0200*/ 	.word	0x000033c0


	//   ....[37]....
        /*0204*/ 	.word	0x000033f0


	//   ....[38]....
        /*0208*/ 	.word	0x00003440


	//   ....[39]....
        /*020c*/ 	.word	0x00003470


	//   ....[40]....
        /*0210*/ 	.word	0x00003750


	//   ....[41]....
        /*0214*/ 	.word	0x00003760


	//   ....[42]....
        /*0218*/ 	.word	0x000037f0


	//   ....[43]....
        /*021c*/ 	.word	0x00003820


	//   ....[44]....
        /*0220*/ 	.word	0x00003870


	//   ....[45]....
        /*0224*/ 	.word	0x000038a0


	//   ....[46]....
        /*0228*/ 	.word	0x00003910


	//   ....[47]....
        /*022c*/ 	.word	0x00003950


	//   ....[48]....
        /*0230*/ 	.word	0x000039c0


	//   ....[49]....
        /*0234*/ 	.word	0x000039f0


	//   ....[50]....
        /*0238*/ 	.word	0x00004730


	//   ....[51]....
        /*023c*/ 	.word	0x00004740


	//   ....[52]....
        /*0240*/ 	.word	0x000047d0


	//   ....[53]....
        /*0244*/ 	.word	0x00004800


	//   ....[54]....
        /*0248*/ 	.word	0x00004870


	//   ....[55]....
        /*024c*/ 	.word	0x00004890


	//   ....[56]....
        /*0250*/ 	.word	0x000048f0


	//   ....[57]....
        /*0254*/ 	.word	0x00004900


	//   ....[58]....
        /*0258*/ 	.word	0x00004950


	//   ....[59]....
        /*025c*/ 	.word	0x00004960


	//----- nvinfo : EIATTR_VRC_CTA_INIT_COUNT
	.align		4
.L_149:
        /*0260*/ 	.byte	0x02, 0x4a
	.zero		1
	.zero		1


	//----- nvinfo : EIATTR_EXIT_INSTR_OFFSETS
	.align		4
        /*0264*/ 	.byte	0x04, 0x1c
        /*0266*/ 	.short	(.L_151 - .L_150)


	//   ....[0]....
.L_150:
        /*0268*/ 	.word	0x00000080


	//   ....[1]....
        /*026c*/ 	.word	0x000000c0


	//   ....[2]....
        /*0270*/ 	.word	0x00004bd0


	//   ....[3]....
        /*0274*/ 	.word	0x00004c50


	//----- nvinfo : EIATTR_MAX_THREADS
	.align		4
.L_151:
        /*0278*/ 	.byte	0x04, 0x05
        /*027a*/ 	.short	(.L_153 - .L_152)
.L_152:
        /*027c*/ 	.word	0x00000100
        /*0280*/ 	.word	0x00000001
        /*0284*/ 	.word	0x00000001


	//----- nvinfo : EIATTR_CRS_STACK_SIZE
	.align		4
.L_153:
        /*0288*/ 	.byte	0x04, 0x1e
        /*028a*/ 	.short	(.L_155 - .L_154)
.L_154:
        /*028c*/ 	.word	0x00000000


	//----- nvinfo : EIATTR_CBANK_PARAM_SIZE
	.align		4
.L_155:
        /*0290*/ 	.byte	0x03, 0x19
        /*0292*/ 	.short	0x0021


	//----- nvinfo : EIATTR_PARAM_CBANK
	.align		4
        /*0294*/ 	.byte	0x04, 0x0a
        /*0296*/ 	.short	(.L_157 - .L_156)
	.align		4
.L_156:
        /*0298*/ 	.word	index@(.nv.constant0._ZN3cub18CUB_300001_SM_10006detail6reduce28DeviceReduceSingleTileKernelINS2_10policy_hubIdjN4cuda3__47maximumIvEEE10Policy1000EPdSB_jS8_ddNS5_3std3__410__identityEEEvT0_T1_T2_T3_T4_T6_)
        /*029c*/ 	.short	0x0380
        /*029e*/ 	.short	0x0021


	//----- nvinfo : EIATTR_SW_WAR
	.align		4
.L_157:
        /*02a0*/ 	.byte	0x04, 0x36
        /*02a2*/ 	.short	(.L_159 - .L_158)
.L_158:
        /*02a4*/ 	.word	0x00000008
.L_159:


//--------------------- .nv.info._ZN3cub18CUB_300001_SM_10006detail11EmptyKernelIvEEvv --------------------------
	.section	.nv.info._ZN3cub18CUB_300001_SM_10006detail11EmptyKernelIvEEvv,"",@"SHT_CUDA_INFO"
	.sectionflags	@""
	.align	4


	//----- nvinfo : EIATTR_CUDA_API_VERSION
	.align		4
        /*0000*/ 	.byte	0x04, 0x37
        /*0002*/ 	.short	(.L_161 - .L_160)
.L_160:
        /*0004*/ 	.word	0x00000082


	//----- nvinfo : EIATTR_SPARSE_MMA_MASK
	.align		4
.L_161:
        /*0008*/ 	.byte	0x03, 0x50
        /*000a*/ 	.short	0x0000


	//----- nvinfo : EIATTR_MAXREG_COUNT
	.align		4
        /*000c*/ 	.byte	0x03, 0x1b
        /*000e*/ 	.short	0x00ff


	//----- nvinfo : EIATTR_MERCURY_ISA_VERSION
	.align		4
        /*0010*/ 	.byte	0x03, 0x5f
        /*0012*/ 	.short	0x0101


	//----- nvinfo : EIATTR_VRC_CTA_INIT_COUNT
	.align		4
        /*0014*/ 	.byte	0x02, 0x4a
	.zero		1
	.zero		1


	//----- nvinfo : EIATTR_EXIT_INSTR_OFFSETS
	.align		4
        /*0018*/ 	.byte	0x04, 0x1c
        /*001a*/ 	.short	(.L_163 - .L_162)


	//   ....[0]....
.L_162:
        /*001c*/ 	.word	0x00000010


	//----- nvinfo : EIATTR_SW_WAR
	.align		4
.L_163:
        /*0020*/ 	.byte	0x04, 0x36
        /*0022*/ 	.short	(.L_165 - .L_164)
.L_164:
        /*0024*/ 	.word	0x00000008
.L_165:


//--------------------- .nv.info._Z8abs_diffPdS_  --------------------------
	.section	.nv.info._Z8abs_diffPdS_,"",@"SHT_CUDA_INFO"
	.sectionflags	@""
	.align	4


	//----- nvinfo : EIATTR_CUDA_API_VERSION
	.align		4
        /*0000*/ 	.byte	0x04, 0x37
        /*0002*/ 	.short	(.L_167 - .L_166)
.L_166:
        /*0004*/ 	.word	0x00000082


	//----- nvinfo : EIATTR_KPARAM_INFO
	.align		4
.L_167:
        /*0008*/ 	.byte	0x04, 0x17
        /*000a*/ 	.short	(.L_169 - .L_168)
.L_168:
        /*000c*/ 	.word	0x00000000
        /*0010*/ 	.short	0x0001
        /*0012*/ 	.short	0x0008
        /*0014*/ 	.byte	0x00, 0xf5, 0x21, 0x00


	//----- nvinfo : EIATTR_KPARAM_INFO
	.align		4
.L_169:
        /*0018*/ 	.byte	0x04, 0x17
        /*001a*/ 	.short	(.L_171 - .L_170)
.L_170:
        /*001c*/ 	.word	0x00000000
        /*0020*/ 	.short	0x0000
        /*0022*/ 	.short	0x0000
        /*0024*/ 	.byte	0x00, 0xf5, 0x21, 0x00


	//----- nvinfo : EIATTR_SPARSE_MMA_MASK
	.align		4
.L_171:
        /*0028*/ 	.byte	0x03, 0x50
        /*002a*/ 	.short	0x0000


	//----- nvinfo : EIATTR_MAXREG_COUNT
	.align		4
        /*002c*/ 	.byte	0x03, 0x1b
        /*002e*/ 	.short	0x00ff


	//----- nvinfo : EIATTR_MERCURY_ISA_VERSION
	.align		4
        /*0030*/ 	.byte	0x03, 0x5f
        /*0032*/ 	.short	0x0101


	//----- nvinfo : EIATTR_VRC_CTA_INIT_COUNT
	.align		4
        /*0034*/ 	.byte	0x02, 0x4a
	.zero		1
	.zero		1


	//----- nvinfo : EIATTR_EXIT_INSTR_OFFSETS
	.align		4
        /*0038*/ 	.byte	0x04, 0x1c
        /*003a*/ 	.short	(.L_173 - .L_172)


	//   ....[0]....
.L_172:
        /*003c*/ 	.word	0x00000170


	//----- nvinfo : EIATTR_CBANK_PARAM_SIZE
	.align		4
.L_173:
        /*0040*/ 	.byte	0x03, 0x19
        /*0042*/ 	.short	0x0010


	//----- nvinfo : EIATTR_PARAM_CBANK
	.align		4
        /*0044*/ 	.byte	0x04, 0x0a
        /*0046*/ 	.short	(.L_175 - .L_174)
	.align		4
.L_174:
        /*0048*/ 	.word	index@(.nv.constant0._Z8abs_diffPdS_)
        /*004c*/ 	.short	0x0380
        /*004e*/ 	.short	0x0010


	//----- nvinfo : EIATTR_SW_WAR
	.align		4
.L_175:
        /*0050*/ 	.byte	0x04, 0x36
        /*0052*/ 	.short	(.L_177 - .L_176)
.L_176:
        /*0054*/ 	.word	0x00000008
.L_177:


//--------------------- .nv.info._Z11interpolatePdS_ --------------------------
	.section	.nv.info._Z11interpolatePdS_,"",@"SHT_CUDA_INFO"
	.sectionflags	@""
	.align	4


	//----- nvinfo : EIATTR_CUDA_API_VERSION
	.align		4
        /*0000*/ 	.byte	0x04, 0x37
        /*0002*/ 	.short	(.L_179 - .L_178)
.L_178:
        /*0004*/ 	.word	0x00000082


	//----- nvinfo : EIATTR_KPARAM_INFO
	.align		4
.L_179:
        /*0008*/ 	.byte	0x04, 0x17
        /*000a*/ 	.short	(.L_181 - .L_180)
.L_180:
        /*000c*/ 	.word	0x00000000
        /*0010*/ 	.short	0x0001
        /*0012*/ 	.short	0x0008
        /*0014*/ 	.byte	0x00, 0xf5, 0x21, 0x00


	//----- nvinfo : EIATTR_KPARAM_INFO
	.align		4
.L_181:
        /*0018*/ 	.byte	0x04, 0x17
        /*001a*/ 	.short	(.L_183 - .L_182)
.L_182:
        /*001c*/ 	.word	0x00000000
        /*0020*/ 	.short	0x0000
        /*0022*/ 	.short	0x0000
        /*0024*/ 	.byte	0x00, 0xf5, 0x21, 0x00


	//----- nvinfo : EIATTR_SPARSE_MMA_MASK
	.align		4
.L_183:
        /*0028*/ 	.byte	0x03, 0x50
        /*002a*/ 	.short	0x0000


	//----- nvinfo : EIATTR_MAXREG_COUNT
	.align		4
        /*002c*/ 	.byte	0x03, 0x1b
        /*002e*/ 	.short	0x00ff


	//----- nvinfo : EIATTR_MERCURY_ISA_VERSION
	.align		4
        /*0030*/ 	.byte	0x03, 0x5f
        /*0032*/ 	.short	0x0101


	//----- nvinfo : EIATTR_VRC_CTA_INIT_COUNT
	.align		4
        /*0034*/ 	.byte	0x02, 0x4a
	.zero		1
	.zero		1


	//----- nvinfo : EIATTR_EXIT_INSTR_OFFSETS
	.align		4
        /*0038*/ 	.byte	0x04, 0x1c
        /*003a*/ 	.short	(.L_185 - .L_184)


	//   ....[0]....
.L_184:
        /*003c*/ 	.word	0x000000b0


	//   ....[1]....
        /*0040*/ 	.word	0x000000f0


	//   ....[2]....
        /*0044*/ 	.word	0x00000230


	//   ....[3]....
        /*0048*/ 	.word	0x00000360


	//----- nvinfo : EIATTR_CBANK_PARAM_SIZE
	.align		4
.L_185:
        /*004c*/ 	.byte	0x03, 0x19
        /*004e*/ 	.short	0x0010


	//----- nvinfo : EIATTR_PARAM_CBANK
	.align		4
        /*0050*/ 	.byte	0x04, 0x0a
        /*0052*/ 	.short	(.L_187 - .L_186)
	.align		4
.L_186:
        /*0054*/ 	.word	index@(.nv.constant0._Z11interpolatePdS_)
        /*0058*/ 	.short	0x0380
        /*005a*/ 	.short	0x0010


	//----- nvinfo : EIATTR_SW_WAR
	.align		4
.L_187:
        /*005c*/ 	.byte	0x04, 0x36
        /*005e*/ 	.short	(.L_189 - .L_188)
.L_188:
        /*0060*/ 	.word	0x00000008
.L_189:


//--------------------- .nv.callgraph             --------------------------
	.section	.nv.callgraph,"",@"SHT_CUDA_CALLGRAPH"
	.align	4
	.sectionentsize	8
	.align		4
        /*0000*/ 	.word	0x00000000
	.align		4
        /*0004*/ 	.word	0xffffffff
	.align		4
        /*0008*/ 	.word	0x00000000
	.align		4
        /*000c*/ 	.word	0xfffffffe
	.align		4
        /*0010*/ 	.word	0x00000000
	.align		4
        /*0014*/ 	.word	0xfffffffd
	.align		4
        /*0018*/ 	.word	0x00000000
	.align		4
        /*001c*/ 	.word	0xfffffffc


//--------------------- .nv.constant4             --------------------------
	.section	.nv.constant4,"a",@progbits
	.align	8
	.align		8
.nv.constant4:
        /*0000*/ 	.dword	_ZN34_INTERNAL_e167bdb4_4_k_cu_4f4c1bd14cuda3std3__45__cpo5beginE
	.align		8
        /*0008*/ 	.dword	_ZN34_INTERNAL_e167bdb4_4_k_cu_4f4c1bd14cuda3std3__45__cpo3endE
	.align		8
        /*0010*/ 	.dword	_ZN34_INTERNAL_e167bdb4_4_k_cu_4f4c1bd14cuda3std3__45__cpo6cbeginE
	.align		8
        /*0018*/ 	.dword	_ZN34_INTERNAL_e167bdb4_4_k_cu_4f4c1bd14cuda3std3__45__cpo4cendE
	.align		8
        /*0020*/ 	.dword	_ZN34_INTERNAL_e167bdb4_4_k_cu_4f4c1bd14cuda3std3__45__cpo6rbeginE
	.align		8
        /*0028*/ 	.dword	_ZN34_INTERNAL_e167bdb4_4_k_cu_4f4c1bd14cuda3std3__45__cpo4rendE
	.align		8
        /*0030*/ 	.dword	_ZN34_INTERNAL_e167bdb4_4_k_cu_4f4c1bd14cuda3std3__45__cpo7crbeginE
	.align		8
        /*0038*/ 	.dword	_ZN34_INTERNAL_e167bdb4_4_k_cu_4f4c1bd14cuda3std3__45__cpo5crendE
	.align		8
        /*0040*/ 	.dword	_ZN34_INTERNAL_e167bdb4_4_k_cu_4f4c1bd14cuda3std3__436_GLOBAL__N__e167bdb4_4_k_cu_4f4c1bd16ignoreE
	.align		8
        /*0048*/ 	.dword	_ZN34_INTERNAL_e167bdb4_4_k_cu_4f4c1bd14cuda3std3__419piecewise_constructE
	.align		8
        /*0050*/ 	.dword	_ZN34_INTERNAL_e167bdb4_4_k_cu_4f4c1bd14cuda3std3__48in_placeE
	.align		8
        /*0058*/ 	.dword	_ZN34_INTERNAL_e167bdb4_4_k_cu_4f4c1bd14cuda3std3__420unreachable_sentinelE
	.align		8
        /*0060*/ 	.dword	_ZN34_INTERNAL_e167bdb4_4_k_cu_4f4c1bd14cuda3std3__47nulloptE
	.align		8
        /*0068*/ 	.dword	_ZN34_INTERNAL_e167bdb4_4_k_cu_4f4c1bd14cuda3std3__48unexpectE
	.align		8
        /*0070*/ 	.dword	_ZN34_INTERNAL_e167bdb4_4_k_cu_4f4c1bd14cuda3std6ranges3__45__cpo4swapE
	.align		8
        /*0078*/ 	.dword	_ZN34_INTERNAL_e167bdb4_4_k_cu_4f4c1bd14cuda3std6ranges3__45__cpo9iter_moveE
	.align		8
        /*0080*/ 	.dword	_ZN34_INTERNAL_e167bdb4_4_k_cu_4f4c1bd14cuda3std6ranges3__45__cpo5beginE
	.align		8
        /*0088*/ 	.dword	_ZN34_INTERNAL_e167bdb4_4_k_cu_4f4c1bd14cuda3std6ranges3__45__cpo3endE
	.align		8
        /*0090*/ 	.dword	_ZN34_INTERNAL_e167bdb4_4_k_cu_4f4c1bd14cuda3std6ranges3__45__cpo6cbeginE
	.align		8
        /*0098*/ 	.dword	_ZN34_INTERNAL_e167bdb4_4_k_cu_4f4c1bd14cuda3std6ranges3__45__cpo4cendE
	.align		8
        /*00a0*/ 	.dword	_ZN34_INTERNAL_e167bdb4_4_k_cu_4f4c1bd14cuda3std6ranges3__45__cpo7advanceE
	.align		8
        /*00a8*/ 	.dword	_ZN34_INTERNAL_e167bdb4_4_k_cu_4f4c1bd14cuda3std6ranges3__45__cpo9iter_swapE
	.align		8
        /*00b0*/ 	.dword	_ZN34_INTERNAL_e167bdb4_4_k_cu_4f4c1bd14cuda3std6ranges3__45__cpo4nextE
	.align		8
        /*00b8*/ 	.dword	_ZN34_INTERNAL_e167bdb4_4_k_cu_4f4c1bd14cuda3std6ranges3__45__cpo4prevE
	.align		8
        /*00c0*/ 	.dword	_ZN34_INTERNAL_e167bdb4_4_k_cu_4f4c1bd14cuda3std6ranges3__45__cpo4dataE
	.align		8
        /*00c8*/ 	.dword	_ZN34_INTERNAL_e167bdb4_4_k_cu_4f4c1bd14cuda3std6ranges3__45__cpo5cdataE
	.align		8
        /*00d0*/ 	.dword	_ZN34_INTERNAL_e167bdb4_4_k_cu_4f4c1bd14cuda3std6ranges3__45__cpo4sizeE
	.align		8
        /*00d8*/ 	.dword	_ZN34_INTERNAL_e167bdb4_4_k_cu_4f4c1bd14cuda3std6ranges3__45__cpo5ssizeE
	.align		8
        /*00e0*/ 	.dword	_ZN34_INTERNAL_e167bdb4_4_k_cu_4f4c1bd14cuda3std6ranges3__45__cpo8distanceE
	.align		8
        /*00e8*/ 	.dword	_ZN34_INTERNAL_e167bdb4_4_k_cu_4f4c1bd16thrust24THRUST_300001_SM_1000_NS6system6detail10sequential3seqE
	.align		8
        /*00f0*/ 	.dword	_ZN34_INTERNAL_e167bdb4_4_k_cu_4f4c1bd16thrust24THRUST_300001_SM_1000_NS12placeholders2_1E
	.align		8
        /*00f8*/ 	.dword	_ZN34_INTERNAL_e167bdb4_4_k_cu_4f4c1bd16thrust24THRUST_300001_SM_1000_NS12placeholders2_2E
	.align		8
        /*0100*/ 	.dword	_ZN34_INTERNAL_e167bdb4_4_k_cu_4f4c1bd16thrust24THRUST_300001_SM_1000_NS12placeholders2_3E
	.align		8
        /*0108*/ 	.dword	_ZN34_INTERNAL_e167bdb4_4_k_cu_4f4c1bd16thrust24THRUST_300001_SM_1000_NS12placeholders2_4E
	.align		8
        /*0110*/ 	.dword	_ZN34_INTERNAL_e167bdb4_4_k_cu_4f4c1bd16thrust24THRUST_300001_SM_1000_NS12placeholders2_5E
	.align		8
        /*0118*/ 	.dword	_ZN34_INTERNAL_e167bdb4_4_k_cu_4f4c1bd16thrust24THRUST_300001_SM_1000_NS12placeholders2_6E
	.align		8
        /*0120*/ 	.dword	_ZN34_INTERNAL_e167bdb4_4_k_cu_4f4c1bd16thrust24THRUST_300001_SM_1000_NS12placeholders2_7E
	.align		8
        /*0128*/ 	.dword	_ZN34_INTERNAL_e167bdb4_4_k_cu_4f4c1bd16thrust24THRUST_300001_SM_1000_NS12placeholders2_8E
	.align		8
        /*0130*/ 	.dword	_ZN34_INTERNAL_e167bdb4_4_k_cu_4f4c1bd16thrust24THRUST_300001_SM_1000_NS12placeholders2_9E
	.align		8
        /*0138*/ 	.dword	_ZN34_INTERNAL_e167bdb4_4_k_cu_4f4c1bd16thrust24THRUST_300001_SM_1000_NS12placeholders3_10E


//--------------------- .text._ZN3cub18CUB_300001_SM_10006detail6reduce28DeviceReduceSingleTileKernelINS2_10policy_hubIdjN4cuda3__47maximumIvEEE10Policy1000EPdSB_iS8_ddNS5_3std3__410__identityEEEvT0_T1_T2_T3_T4_T6_ --------------------------
	.section	.text._ZN3cub18CUB_300001_SM_10006detail6reduce28DeviceReduceSingleTileKernelINS2_10policy_hubIdjN4cuda3__47maximumIvEEE10Policy1000EPdSB_iS8_ddNS5_3std3__410__identityEEEvT0_T1_T2_T3_T4_T6_,"ax",@progbits
	.align	128
        .global         _ZN3cub18CUB_300001_SM_10006detail6reduce28DeviceReduceSingleTileKernelINS2_10policy_hubIdjN4cuda3__47maximumIvEEE10Policy1000EPdSB_iS8_ddNS5_3std3__410__identityEEEvT0_T1_T2_T3_T4_T6_
        .type           _ZN3cub18CUB_300001_SM_10006detail6reduce28DeviceReduceSingleTileKernelINS2_10policy_hubIdjN4cuda3__47maximumIvEEE10Policy1000EPdSB_iS8_ddNS5_3std3__410__identityEEEvT0_T1_T2_T3_T4_T6_,@function
        .size           _ZN3cub18CUB_300001_SM_10006detail6reduce28DeviceReduceSingleTileKernelINS2_10policy_hubIdjN4cuda3__47maximumIvEEE10Policy1000EPdSB_iS8_ddNS5_3std3__410__identityEEEvT0_T1_T2_T3_T4_T6_,(.L_x_149 - _ZN3cub18CUB_300001_SM_10006detail6reduce28DeviceReduceSingleTileKernelINS2_10policy_hubIdjN4cuda3__47maximumIvEEE10Policy1000EPdSB_iS8_ddNS5_3std3__410__identityEEEvT0_T1_T2_T3_T4_T6_)
        .other          _ZN3cub18CUB_300001_SM_10006detail6reduce28DeviceReduceSingleTileKernelINS2_10policy_hubIdjN4cuda3__47maximumIvEEE10Policy1000EPdSB_iS8_ddNS5_3std3__410__identityEEEvT0_T1_T2_T3_T4_T6_,@"STO_CUDA_ENTRY STV_DEFAULT"
_ZN3cub18CUB_300001_SM_10006detail6reduce28DeviceReduceSingleTileKernelINS2_10policy_hubIdjN4cuda3__47maximumIvEEE10Policy1000EPdSB_iS8_ddNS5_3std3__410__identityEEEvT0_T1_T2_T3_T4_T6_:
.text._ZN3cub18CUB_300001_SM_10006detail6reduce28DeviceReduceSingleTileKernelINS2_10policy_hubIdjN4cuda3__47maximumIvEEE10Policy1000EPdSB_iS8_ddNS5_3std3__410__identityEEEvT0_T1_T2_T3_T4_T6_:
[----:B------:R-:W-:Y:S01]  /*0000*/  LDC R1, c[0x0][0x37c] ;  /* 0x0000df00ff017b82 */ /* 0x000fe20000000800 */
[----:B------:R-:W0:Y:S01]  /*0010*/  LDCU UR4, c[0x0][0x390] ;  /* 0x00007200ff0477ac */ /* 0x000e220008000800 */
[----:B------:R-:W1:Y:S01]  /*0020*/  LDCU.64 UR6, c[0x0][0x358] ;  /* 0x00006b00ff0677ac */ /* 0x000e620008000a00 */
[----:B0-----:R-:W-:-:S05]  /*0030*/  IMAD.U32 R4, RZ, RZ, UR4 ;  /* 0x00000004ff047e24 */ /* 0x001fca000f8e00ff */
[----:B------:R-:W-:-:S13]  /*0040*/  ISETP.NE.AND P0, PT, R4, RZ, PT ;  /* 0x000000ff0400720c */ /* 0x000fda0003f05270 */
[----:B-1----:R-:W-:Y:S05]  /*0050*/  @P0 BRA `(.L_x_0) ;  /* 0x00000000001c0947 */ /* 0x002fea0003800000 */
[----:B------:R-:W0:Y:S02]  /*0060*/  S2R R0, SR_TID.X ;  /* 0x0000000000007919 */ /* 0x000e240000002100 */
[----:B0-----:R-:W-:-:S13]  /*0070*/  ISETP.NE.AND P0, PT, R0, RZ, PT ;  /* 0x000000ff0000720c */ /* 0x001fda0003f05270 */
[----:B------:R-:W-:Y:S05]  /*0080*/  @P0 EXIT ;  /* 0x000000000000094d */ /* 0x000fea0003800000 */
[----:B------:R-:W0:Y:S08]  /*0090*/  LDC.64 R2, c[0x0][0x388] ;  /* 0x0000e200ff027b82 */ /* 0x000e300000000a00 */
[----:B------:R-:W0:Y:S02]  /*00a0*/  LDC.64 R4, c[0x0][0x398] ;  /* 0x0000e600ff047b82 */ /* 0x000e240000000a00 */
[----:B0-----:R-:W-:Y:S01]  /*00b0*/  STG.E.64 desc[UR6][R2.64], R4 ;  /* 0x0000000402007986 */ /* 0x001fe2000c101b06 */
[----:B------:R-:W-:Y:S05]  /*00c0*/  EXIT ;  /* 0x000000000000794d */ /* 0x000fea0003800000 */
.L_x_0:
[----:B------:R-:W0:Y:S01]  /*00d0*/  LDCU UR4, c[0x0][0x380] ;  /* 0x00007000ff0477ac */ /* 0x000e220008000800 */
[----:B------:R-:W-:Y:S01]  /*00e0*/  BSSY.RECONVERGENT B0, `(.L_x_1) ;  /* 0x00005b3000007945 */ /* 0x000fe20003800200 */
[----:B0-----:R-:W-:-:S09]  /*00f0*/  ULOP3.LUT UP0, URZ, UR4, 0x1f, URZ, 0xc0, !UPT ;  /* 0x0000001f04ff7892 */ /* 0x001fd2000f80c0ff */
[----:B------:R-:W-:Y:S05]  /*0100*/  BRA.U UP0, `(.L_x_2) ;  /* 0x0000002d003c7547 */ /* 0x000fea000b800000 */
[----:B------:R-:W-:-:S13]  /*0110*/  ISETP.GT.AND P0, PT, R4, 0x7ff, PT ;  /* 0x000007ff0400780c */ /* 0x000fda0003f04270 */
[----:B------:R-:W-:Y:S05]  /*0120*/  @P0 BRA `(.L_x_3) ;  /* 0x0000001400e80947 */ /* 0x000fea0003800000 */
[----:B------:R-:W0:Y:S01]  /*0130*/  S2R R3, SR_TID.X ;  /* 0x0000000000037919 */ /* 0x000e220000002100 */
[----:B------:R-:W-:Y:S01]  /*0140*/  BSSY.RECONVERGENT B1, `(.L_x_4) ;  /* 0x0000009000017945 */ /* 0x000fe20003800200 */
[----:B------:R-:W-:Y:S02]  /*0150*/  CS2R R6, SRZ ;  /* 0x0000000000067805 */ /* 0x000fe4000001ff00 */
[----:B0-----:R-:W-:Y:S01]  /*0160*/  ISETP.GE.AND P0, PT, R3, R4, PT ;  /* 0x000000040300720c */ /* 0x001fe20003f06270 */
[----:B------:R-:W-:-:S12]  /*0170*/  IMAD.MOV.U32 R5, RZ, RZ, R3 ;  /* 0x000000ffff057224 */ /* 0x000fd800078e0003 */
[----:B------:R-:W-:Y:S05]  /*0180*/  @P0 BRA `(.L_x_5) ;  /* 0x0000000000100947 */ /* 0x000fea0003800000 */
[----:B------:R-:W0:Y:S02]  /*0190*/  LDC.64 R6, c[0x0][0x380] ;  /* 0x0000e000ff067b82 */ /* 0x000e240000000a00 */
[----:B0-----:R-:W-:-:S06]  /*01a0*/  IMAD.WIDE.U32 R6, R3, 0x8, R6 ;  /* 0x0000000803067825 */ /* 0x001fcc00078e0006 */
[----:B------:R-:W5:Y:S01]  /*01b0*/  LDG.E.64.CONSTANT R6, desc[UR6][R6.64] ;  /* 0x0000000606067981 */ /* 0x000f62000c1e9b00 */
[----:B------:R-:W-:-:S07]  /*01c0*/  VIADD R5, R3, 0x100 ;  /* 0x0000010003057836 */ /* 0x000fce0000000000 */
.L_x_5:
[----:B------:R-:W-:Y:S05]  /*01d0*/  BSYNC.RECONVERGENT B1 ;  /* 0x0000000000017941 */ /* 0x000fea0003800200 */
.L_x_4:
[----:B------:R-:W-:Y:S01]  /*01e0*/  ISETP.GE.AND P0, PT, R5, R4, PT ;  /* 0x000000040500720c */ /* 0x000fe20003f06270 */
[----:B------:R-:W-:-:S12]  /*01f0*/  BSSY.RECONVERGENT B1, `(.L_x_6) ;  /* 0x00000b0000017945 */ /* 0x000fd80003800200 */
[----:B------:R-:W-:Y:S05]  /*0200*/  @P0 BRA `(.L_x_7) ;  /* 0x0000000800b80947 */ /* 0x000fea0003800000 */
[----:B------:R-:W-:Y:S01]  /*0210*/  LOP3.LUT R9, RZ, R5, RZ, 0x33, !PT ;  /* 0x00000005ff097212 */ /* 0x000fe200078e33ff */
[----:B------:R-:W-:Y:S04]  /*0220*/  BSSY.RECONVERGENT B2, `(.L_x_8) ;  /* 0x0000019000027945 */ /* 0x000fe80003800200 */
[----:B------:R-:W-:-:S05]  /*0230*/  IMAD.IADD R0, R9, 0x1, R4 ;  /* 0x0000000109007824 */ /* 0x000fca00078e0204 */
[C---:B------:R-:W-:Y:S02]  /*0240*/  LOP3.LUT R2, R0.reuse, 0x300, RZ, 0xc0, !PT ;  /* 0x0000030000027812 */ /* 0x040fe400078ec0ff */
[----:B------:R-:W-:Y:S02]  /*0250*/  ISETP.GE.U32.AND P0, PT, R0, 0x300, PT ;  /* 0x000003000000780c */ /* 0x000fe40003f06070 */
[----:B------:R-:W-:-:S13]  /*0260*/  ISETP.NE.AND P1, PT, R2, 0x300, PT ;  /* 0x000003000200780c */ /* 0x000fda0003f25270 */
[----:B------:R-:W-:Y:S05]  /*0270*/  @!P1 BRA `(.L_x_9) ;  /* 0x00000000004c9947 */ /* 0x000fea0003800000 */
[----:B------:R-:W0:Y:S01]  /*0280*/  LDC.64 R8, c[0x0][0x380] ;  /* 0x0000e000ff087b82 */ /* 0x000e220000000a00 */
[----:B------:R-:W-:-:S04]  /*0290*/  LEA.HI R0, R0, 0x1, RZ, 0x18 ;  /* 0x0000000100007811 */ /* 0x000fc800078fc0ff */
[----:B------:R-:W-:-:S05]  /*02a0*/  LOP3.LUT R0, R0, 0x3, RZ, 0xc0, !PT ;  /* 0x0000000300007812 */ /* 0x000fca00078ec0ff */
[----:B------:R-:W-:Y:S02]  /*02b0*/  IMAD.MOV R0, RZ, RZ, -R0 ;  /* 0x000000ffff007224 */ /* 0x000fe400078e0a00 */
[----:B0-----:R-:W-:-:S04]  /*02c0*/  IMAD.WIDE.U32 R8, R5, 0x8, R8 ;  /* 0x0000000805087825 */ /* 0x001fc800078e0008 */
[----:B------:R-:W-:Y:S02]  /*02d0*/  IMAD.MOV.U32 R2, RZ, RZ, R8 ;  /* 0x000000ffff027224 */ /* 0x000fe400078e0008 */
[----:B------:R-:W-:-:S07]  /*02e0*/  IMAD.MOV.U32 R11, RZ, RZ, R9 ;  /* 0x000000ffff0b7224 */ /* 0x000fce00078e0009 */
.L_x_10:
[----:B------:R-:W-:Y:S02]  /*02f0*/  IMAD.MOV.U32 R8, RZ, RZ, R2 ;  /* 0x000000ffff087224 */ /* 0x000fe400078e0002 */
[----:B------:R-:W-:-:S06]  /*0300*/  IMAD.MOV.U32 R9, RZ, RZ, R11 ;  /* 0x000000ffff097224 */ /* 0x000fcc00078e000b */
[----:B------:R-:W2:Y:S01]  /*0310*/  LDG.E.64.CONSTANT R8, desc[UR6][R8.64] ;  /* 0x0000000608087981 */ /* 0x000ea2000c1e9b00 */
[----:B------:R-:W-:Y:S01]  /*0320*/  VIADD R0, R0, 0x1 ;  /* 0x0000000100007836 */ /* 0x000fe20000000000 */
[----:B------:R-:W-:Y:S01]  /*0330*/  IADD3 R2, P3, PT, R2, 0x800, RZ ;  /* 0x0000080002027810 */ /* 0x000fe20007f7e0ff */
[----:B------:R-:W-:-:S03]  /*0340*/  VIADD R5, R5, 0x100 ;  /* 0x0000010005057836 */ /* 0x000fc60000000000 */
[----:B------:R-:W-:Y:S01]  /*0350*/  ISETP.NE.AND P2, PT, R0, RZ, PT ;  /* 0x000000ff0000720c */ /* 0x000fe20003f45270 */
[----:B------:R-:W-:Y:S01]  /*0360*/  IMAD.X R11, RZ, RZ, R11, P3 ;  /* 0x000000ffff0b7224 */ /* 0x000fe200018e060b */
[----:B--2--5:R-:W-:-:S06]  /*0370*/  DSETP.GEU.AND P1, PT, R6, R8, PT ;  /* 0x000000080600722a */ /* 0x024fcc0003f2e000 */
[----:B------:R-:W-:Y:S02]  /*0380*/  FSEL R6, R8, R6, !P1 ;  /* 0x0000000608067208 */ /* 0x000fe40004800000 */
[----:B------:R-:W-:-:S03]  /*0390*/  FSEL R7, R9, R7, !P1 ;  /* 0x0000000709077208 */ /* 0x000fc60004800000 */
[----:B------:R-:W-:Y:S05]  /*03a0*/  @P2 BRA `(.L_x_10) ;  /* 0xfffffffc00d02947 */ /* 0x000fea000383ffff */
.L_x_9:
[----:B------:R-:W-:Y:S05]  /*03b0*/  BSYNC.RECONVERGENT B2 ;  /* 0x0000000000027941 */ /* 0x000fea0003800200 */
.L_x_8:
[----:B------:R-:W-:Y:S05]  /*03c0*/  @!P0 BRA `(.L_x_7) ;  /* 0x0000000800488947 */ /* 0x000fea0003800000 */
[----:B------:R-:W-:Y:S01]  /*03d0*/  IMAD.IADD R0, R4, 0x1, -R5 ;  /* 0x0000000104007824 */ /* 0x000fe200078e0a05 */
[----:B------:R-:W-:Y:S01]  /*03e0*/  BSSY.RECONVERGENT B2, `(.L_x_11) ;  /* 0x0000051000027945 */ /* 0x000fe20003800200 */
[----:B------:R-:W-:-:S03]  /*03f0*/  PLOP3.LUT P0, PT, PT, PT, PT, 0x80, 0x8 ;  /* 0x000000000008781c */ /* 0x000fc60003f0f070 */
[----:B------:R-:W-:-:S13]  /*0400*/  ISETP.GT.AND P1, PT, R0, 0xc00, PT ;  /* 0x00000c000000780c */ /* 0x000fda0003f24270 */
[----:B------:R-:W-:Y:S05]  /*0410*/  @!P1 BRA `(.L_x_12) ;  /* 0x0000000400349947 */ /* 0x000fea0003800000 */
[----:B------:R-:W0:Y:S01]  /*0420*/  LDC.64 R8, c[0x0][0x380] ;  /* 0x0000e000ff087b82 */ /* 0x000e220000000a00 */
[----:B------:R-:W-:Y:S01]  /*0430*/  PLOP3.LUT P0, PT, PT, PT, PT, 0x8, 0x80 ;  /* 0x000000000080781c */ /* 0x000fe20003f0e170 */
[----:B------:R-:W-:-:S12]  /*0440*/  VIADD R0, R4, 0xfffff400 ;  /* 0xfffff40004007836 */ /* 0x000fd80000000000 */
.L_x_13:
[----:B0-----:R-:W-:-:S05]  /*0450*/  IMAD.WIDE R30, R5, 0x8, R8 ;  /* 0x00000008051e7825 */ /* 0x001fca00078e0208 */
[----:B------:R-:W2:Y:S04]  /*0460*/  LDG.E.64.CONSTANT R10, desc[UR6][R30.64] ;  /* 0x000000061e0a7981 */ /* 0x000ea8000c1e9b00 */
[----:B------:R-:W3:Y:S04]  /*0470*/  LDG.E.64.CONSTANT R12, desc[UR6][R30.64+0x800] ;  /* 0x000800061e0c7981 */ /* 0x000ee8000c1e9b00 */
[----:B------:R-:W4:Y:S01]  /*0480*/  LDG.E.64.CONSTANT R14, desc[UR6][R30.64+0x1000] ;  /* 0x001000061e0e7981 */ /* 0x000f22000c1e9b00 */
[----:B------:R-:W-:-:S03]  /*0490*/  VIADD R39, R5, 0x400 ;  /* 0x0000040005277836 */ /* 0x000fc60000000000 */
[----:B------:R-:W4:Y:S01]  /*04a0*/  LDG.E.64.CONSTANT R16, desc[UR6][R30.64+0x1800] ;  /* 0x001800061e107981 */ /* 0x000f22000c1e9b00 */
[----:B------:R-:W-:-:S05]  /*04b0*/  IMAD.WIDE R38, R39, 0x8, R8 ;  /* 0x0000000827267825 */ /* 0x000fca00078e0208 */
[----:B------:R-:W4:Y:S04]  /*04c0*/  LDG.E.64.CONSTANT R18, desc[UR6][R38.64] ;  /* 0x0000000626127981 */ /* 0x000f28000c1e9b00 */
[----:B------:R-:W4:Y:S04]  /*04d0*/  LDG.E.64.CONSTANT R20, desc[UR6][R38.64+0x800] ;  /* 0x0008000626147981 */ /* 0x000f28000c1e9b00 */
        /* <DEDUP_REMOVED lines=12> */
[----:B------:R-:W4:Y:S04]  /*05a0*/  LDG.E.64.CONSTANT R38, desc[UR6][R44.64+0x1000] ;  /* 0x001000062c267981 */ /* 0x000f28000c1e9b00 */
[----:B------:R-:W4:Y:S01]  /*05b0*/  LDG.E.64.CONSTANT R40, desc[UR6][R44.64+0x1800] ;  /* 0x001800062c287981 */ /* 0x000f22000c1e9b00 */
[----:B------:R-:W-:-:S05]  /*05c0*/  VIADD R5, R5, 0x1000 ;  /* 0x0000100005057836 */ /* 0x000fca0000000000 */
[----:B------:R-:W-:Y:S01]  /*05d0*/  ISETP.GE.AND P2, PT, R5, R0, PT ;  /* 0x000000000500720c */ /* 0x000fe20003f46270 */
[----:B--2--5:R-:W-:-:S06]  /*05e0*/  DSETP.GEU.AND P1, PT, R6, R10, PT ;  /* 0x0000000a0600722a */ /* 0x024fcc0003f2e000 */
[----:B------:R-:W-:Y:S02]  /*05f0*/  FSEL R6, R10, R6, !P1 ;  /* 0x000000060a067208 */ /* 0x000fe40004800000 */
[----:B------:R-:W-:-:S06]  /*0600*/  FSEL R7, R11, R7, !P1 ;  /* 0x000000070b077208 */ /* 0x000fcc0004800000 */
[----:B---3--:R-:W-:-:S06]  /*0610*/  DSETP.GEU.AND P1, PT, R6, R12, PT ;  /* 0x0000000c0600722a */ /* 0x008fcc0003f2e000 */
[----:B------:R-:W-:Y:S02]  /*0620*/  FSEL R6, R12, R6, !P1 ;  /* 0x000000060c067208 */ /* 0x000fe40004800000 */
[----:B------:R-:W-:-:S06]  /*0630*/  FSEL R7, R13, R7, !P1 ;  /* 0x000000070d077208 */ /* 0x000fcc0004800000 */
[----:B----4-:R-:W-:-:S06]  /*0640*/  DSETP.GEU.AND P1, PT, R6, R14, PT ;  /* 0x0000000e0600722a */ /* 0x010fcc0003f2e000 */
[----:B------:R-:W-:Y:S02]  /*0650*/  FSEL R6, R14, R6, !P1 ;  /* 0x000000060e067208 */ /* 0x000fe40004800000 */
[----:B------:R-:W-:-:S06]  /*0660*/  FSEL R7, R15, R7, !P1 ;  /* 0x000000070f077208 */ /* 0x000fcc0004800000 */
[----:B------:R-:W-:-:S06]  /*0670*/  DSETP.GEU.AND P1, PT, R6, R16, PT ;  /* 0x000000100600722a */ /* 0x000fcc0003f2e000 */
        /* <DEDUP_REMOVED lines=37> */
[----:B------:R-:W-:Y:S01]  /*08d0*/  FSEL R7, R41, R7, !P1 ;  /* 0x0000000729077208 */ /* 0x000fe20004800000 */
[----:B------:R-:W-:Y:S06]  /*08e0*/  @!P2 BRA `(.L_x_13) ;  /* 0xfffffff800d8a947 */ /* 0x000fec000383ffff */
.L_x_12:
[----:B------:R-:W-:Y:S05]  /*08f0*/  BSYNC.RECONVERGENT B2 ;  /* 0x0000000000027941 */ /* 0x000fea0003800200 */
.L_x_11:
[----:B------:R-:W-:Y:S01]  /*0900*/  IMAD.IADD R0, R4, 0x1, -R5 ;  /* 0x0000000104007824 */ /* 0x000fe200078e0a05 */
[----:B------:R-:W-:Y:S04]  /*0910*/  BSSY.RECONVERGENT B2, `(.L_x_14) ;  /* 0x0000029000027945 */ /* 0x000fe80003800200 */
[----:B------:R-:W-:-:S13]  /*0920*/  ISETP.GT.AND P1, PT, R0, 0x400, PT ;  /* 0x000004000000780c */ /* 0x000fda0003f24270 */
[----:B------:R-:W-:Y:S05]  /*0930*/  @!P1 BRA `(.L_x_15) ;  /* 0x0000000000989947 */ /* 0x000fea0003800000 */
[----:B------:R-:W0:Y:S02]  /*0940*/  LDC.64 R18, c[0x0][0x380] ;  /* 0x0000e000ff127b82 */ /* 0x000e240000000a00 */
        /* <DEDUP_REMOVED lines=11> */
[----:B------:R-:W-:Y:S01]  /*0a00*/  VIADD R5, R5, 0x800 ;  /* 0x0000080005057836 */ /* 0x000fe20000000000 */
        /* <DEDUP_REMOVED lines=20> */
[----:B------:R-:W-:Y:S02]  /*0b50*/  FSEL R7, R25, R7, !P0 ;  /* 0x0000000719077208 */ /* 0x000fe40004000000 */
[----:B------:R-:W-:-:S04]  /*0b60*/  PLOP3.LUT P0, PT, PT, PT, PT, 0x8, 0x80 ;  /* 0x000000000080781c */ /* 0x000fc80003f0e170 */
[----:B------:R-:W-:-:S06]  /*0b70*/  DSETP.GEU.AND P1, PT, R6, R26, PT ;  /* 0x0000001a0600722a */ /* 0x000fcc0003f2e000 */
[----:B------:R-:W-:Y:S02]  /*0b80*/  FSEL R6, R26, R6, !P1 ;  /* 0x000000061a067208 */ /* 0x000fe40004800000 */
[----:B------:R-:W-:-:S07]  /*0b90*/  FSEL R7, R27, R7, !P1 ;  /* 0x000000071b077208 */ /* 0x000fce0004800000 */
.L_x_15:
[----:B------:R-:W-:Y:S05]  /*0ba0*/  BSYNC.RECONVERGENT B2 ;  /* 0x0000000000027941 */ /* 0x000fea0003800200 */
.L_x_14:
[----:B------:R-:W-:-:S13]  /*0bb0*/  ISETP.LT.OR P0, PT, R5, R4, P0 ;  /* 0x000000040500720c */ /* 0x000fda0000701670 */
[----:B------:R-:W-:Y:S05]  /*0bc0*/  @!P0 BRA `(.L_x_7) ;  /* 0x0000000000488947 */ /* 0x000fea0003800000 */
[----:B------:R-:W0:Y:S02]  /*0bd0*/  LDC.64 R8, c[0x0][0x380] ;  /* 0x0000e000ff087b82 */ /* 0x000e240000000a00 */
[----:B0-----:R-:W-:-:S05]  /*0be0*/  IMAD.WIDE R8, R5, 0x8, R8 ;  /* 0x0000000805087825 */ /* 0x001fca00078e0208 */
[----:B------:R-:W2:Y:S04]  /*0bf0*/  LDG.E.64.CONSTANT R10, desc[UR6][R8.64] ;  /* 0x00000006080a7981 */ /* 0x000ea8000c1e9b00 */
[----:B------:R-:W3:Y:S04]  /*0c00*/  LDG.E.64.CONSTANT R12, desc[UR6][R8.64+0x800] ;  /* 0x00080006080c7981 */ /* 0x000ee8000c1e9b00 */
[----:B------:R-:W4:Y:S04]  /*0c10*/  LDG.E.64.CONSTANT R14, desc[UR6][R8.64+0x1000] ;  /* 0x00100006080e7981 */ /* 0x000f28000c1e9b00 */
[----:B------:R-:W4:Y:S01]  /*0c20*/  LDG.E.64.CONSTANT R16, desc[UR6][R8.64+0x1800] ;  /* 0x0018000608107981 */ /* 0x000f22000c1e9b00 */
        /* <DEDUP_REMOVED lines=11> */
[----:B------:R-:W-:-:S07]  /*0ce0*/  FSEL R7, R17, R7, !P0 ;  /* 0x0000000711077208 */ /* 0x000fce0004000000 */
.L_x_7:
[----:B------:R-:W-:Y:S05]  /*0cf0*/  BSYNC.RECONVERGENT B1 ;  /* 0x0000000000017941 */ /* 0x000fea0003800200 */
.L_x_6:
[----:B------:R-:W-:-:S13]  /*0d00*/  ISETP.GE.AND P0, PT, R4, 0x100, PT ;  /* 0x000001000400780c */ /* 0x000fda0003f06270 */
[----:B------:R-:W-:Y:S05]  /*0d10*/  @!P0 BRA `(.L_x_16) ;  /* 0x00000004003c8947 */ /* 0x000fea0003800000 */
[----:B------:R-:W0:Y:S01]  /*0d20*/  S2R R8, SR_LANEID ;  /* 0x0000000000087919 */ /* 0x000e220000000000 */
[----:B-----5:R-:W-:Y:S04]  /*0d30*/  SHFL.DOWN PT, R4, R6, 0x1, 0x1f ;  /* 0x08201f0006047f89 */ /* 0x020fe800000e0000 */
[----:B------:R-:W1:Y:S02]  /*0d40*/  SHFL.DOWN PT, R5, R7, 0x1, 0x1f ;  /* 0x08201f0007057f89 */ /* 0x000e6400000e0000 */
[----:B-1----:R-:W-:Y:S01]  /*0d50*/  DSETP.GEU.AND P1, PT, R6, R4, PT ;  /* 0x000000040600722a */ /* 0x002fe20003f2e000 */
[C---:B0-----:R-:W-:Y:S02]  /*0d60*/  ISETP.GT.AND P0, PT, R8.reuse, 0x1e, PT ;  /* 0x0000001e0800780c */ /* 0x041fe40003f04270 */
[----:B------:R-:W-:-:S03]  /*0d70*/  ISETP.NE.AND P2, PT, R8, RZ, PT ;  /* 0x000000ff0800720c */ /* 0x000fc60003f45270 */
[----:B------:R-:W-:Y:S02]  /*0d80*/  FSEL R9, R4, R6, !P1 ;  /* 0x0000000604097208 */ /* 0x000fe40004800000 */
[----:B------:R-:W-:Y:S02]  /*0d90*/  FSEL R5, R5, R7, !P1 ;  /* 0x0000000705057208 */ /* 0x000fe40004800000 */
[----:B------:R-:W-:Y:S02]  /*0da0*/  FSEL R6, R6, R9, P0 ;  /* 0x0000000906067208 */ /* 0x000fe40000000000 */
[----:B------:R-:W-:Y:S02]  /*0db0*/  FSEL R11, R7, R5, P0 ;  /* 0x00000005070b7208 */ /* 0x000fe40000000000 */
[----:B------:R-:W-:Y:S01]  /*0dc0*/  ISETP.GT.AND P0, PT, R8, 0x1d, PT ;  /* 0x0000001d0800780c */ /* 0x000fe20003f04270 */
[----:B------:R-:W-:Y:S01]  /*0dd0*/  SHFL.DOWN PT, R4, R6, 0x2, 0x1f ;  /* 0x08401f0006047f89 */ /* 0x000fe200000e0000 */
[----:B------:R-:W-:Y:S01]  /*0de0*/  @!P2 MOV R2, 0x400 ;  /* 0x000004000002a802 */ /* 0x000fe20000000f00 */
[----:B------:R-:W-:Y:S01]  /*0df0*/  IMAD.MOV.U32 R7, RZ, RZ, R11 ;  /* 0x000000ffff077224 */ /* 0x000fe200078e000b */
[----:B------:R-:W-:Y:S01]  /*0e00*/  @!P2 SHF.R.U32.HI R0, RZ, 0x2, R3 ;  /* 0x00000002ff00a819 */ /* 0x000fe20000011603 */
[----:B------:R-:W0:Y:S03]  /*0e10*/  SHFL.DOWN PT, R5, R11, 0x2, 0x1f ;  /* 0x08401f000b057f89 */ /* 0x000e2600000e0000 */
[----:B------:R-:W-:Y:S01]  /*0e20*/  @!P2 LOP3.LUT R0, R0, 0xf8, RZ, 0xc0, !PT ;  /* 0x000000f80000a812 */ /* 0x000fe200078ec0ff */
[----:B------:R-:W1:Y:S01]  /*0e30*/  @!P2 S2R R9, SR_CgaCtaId ;  /* 0x000000000009a919 */ /* 0x000e620000008800 */
[----:B0-----:R-:W-:-:S06]  /*0e40*/  DSETP.GEU.AND P1, PT, R6, R4, PT ;  /* 0x000000040600722a */ /* 0x001fcc0003f2e000 */
[----:B------:R-:W-:Y:S02]  /*0e50*/  @!P0 FSEL R6, R4, R6, !P1 ;  /* 0x0000000604068208 */ /* 0x000fe40004800000 */
[----:B------:R-:W-:Y:S02]  /*0e60*/  @!P0 FSEL R11, R5, R11, !P1 ;  /* 0x0000000b050b8208 */ /* 0x000fe40004800000 */
[----:B------:R-:W-:Y:S01]  /*0e70*/  ISETP.GT.AND P0, PT, R8, 0x1b, PT ;  /* 0x0000001b0800780c */ /* 0x000fe20003f04270 */
[----:B------:R-:W-:Y:S02]  /*0e80*/  SHFL.DOWN PT, R4, R6, 0x4, 0x1f ;  /* 0x08801f0006047f89 */ /* 0x000fe400000e0000 */
[----:B------:R-:W-:Y:S02]  /*0e90*/  IMAD.MOV.U32 R7, RZ, RZ, R11 ;  /* 0x000000ffff077224 */ /* 0x000fe400078e000b */
[----:B------:R-:W0:Y:S04]  /*0ea0*/  SHFL.DOWN PT, R5, R11, 0x4, 0x1f ;  /* 0x08801f000b057f89 */ /* 0x000e2800000e0000 */
        /* <DEDUP_REMOVED lines=14> */
[----:B0-----:R-:W-:Y:S01]  /*0f90*/  DSETP.GEU.AND P0, PT, R6, R4, PT ;  /* 0x000000040600722a */ /* 0x001fe20003f0e000 */
[----:B-1----:R-:W-:-:S05]  /*0fa0*/  @!P2 LEA R7, R9, R2, 0x18 ;  /* 0x000000020907a211 */ /* 0x002fca00078ec0ff */
[----:B------:R-:W-:Y:S01]  /*0fb0*/  FSEL R4, R4, R6, !P0 ;  /* 0x0000000604047208 */ /* 0x000fe20004000000 */
[----:B------:R-:W-:Y:S01]  /*0fc0*/  @!P2 IMAD.IADD R9, R0, 0x1, R7 ;  /* 0x000000010009a824 */ /* 0x000fe200078e0207 */
[----:B------:R-:W-:Y:S02]  /*0fd0*/  FSEL R5, R5, R11, !P0 ;  /* 0x0000000b05057208 */ /* 0x000fe40004000000 */
[----:B------:R-:W-:Y:S02]  /*0fe0*/  ISETP.NE.AND P0, PT, R3, RZ, PT ;  /* 0x000000ff0300720c */ /* 0x000fe40003f05270 */
[----:B------:R-:W-:Y:S01]  /*0ff0*/  FSEL R6, R6, R4, P1 ;  /* 0x0000000406067208 */ /* 0x000fe20000800000 */
[----:B------:R3:W-:Y:S01]  /*1000*/  @!P2 STS.64 [R9+0x8], R4 ;  /* 0x000008040900a388 */ /* 0x0007e20000000a00 */
[----:B------:R-:W-:Y:S01]  /*1010*/  FSEL R7, R11, R5, P1 ;  /* 0x000000050b077208 */ /* 0x000fe20000800000 */
[----:B------:R-:W-:Y:S08]  /*1020*/  BAR.SYNC.DEFER_BLOCKING 0x0 ;  /* 0x0000000000007b1d */ /* 0x000ff00000010000 */
[----:B------:R-:W-:Y:S05]  /*1030*/  @P0 BRA `(.L_x_17) ;  /* 0x0000004800f40947 */ /* 0x000fea0003800000 */
[----:B------:R-:W0:Y:S01]  /*1040*/  S2UR UR5, SR_CgaCtaId ;  /* 0x00000000000579c3 */ /* 0x000e220000008800 */
[----:B------:R-:W-:Y:S02]  /*1050*/  UMOV UR4, 0x400 ;  /* 0x0000040000047882 */ /* 0x000fe40000000000 */
[----:B0-----:R-:W-:-:S09]  /*1060*/  ULEA UR4, UR5, UR4, 0x18 ;  /* 0x0000000405047291 */ /* 0x001fd2000f8ec0ff */
[----:B---3--:R-:W0:Y:S04]  /*1070*/  LDS.128 R8, [UR4+0x10] ;  /* 0x00001004ff087984 */ /* 0x008e280008000c00 */
[----:B------:R-:W1:Y:S01]  /*1080*/  LDS.128 R12, [UR4+0x20] ;  /* 0x00002004ff0c7984 */ /* 0x000e620008000c00 */
[----:B0-----:R-:W-:-:S06]  /*1090*/  DSETP.GEU.AND P1, PT, R6, R8, PT ;  /* 0x000000080600722a */ /* 0x001fcc0003f2e000 */
[----:B------:R-:W-:Y:S02]  /*10a0*/  FSEL R2, R8, R6, !P1 ;  /* 0x0000000608027208 */ /* 0x000fe40004800000 */
[----:B------:R-:W-:Y:S02]  /*10b0*/  FSEL R3, R9, R7, !P1 ;  /* 0x0000000709037208 */ /* 0x000fe40004800000 */
[----:B------:R-:W0:Y:S04]  /*10c0*/  LDS.128 R4, [UR4+0x30] ;  /* 0x00003004ff047984 */ /* 0x000e280008000c00 */
[----:B------:R-:W-:-:S06]  /*10d0*/  DSETP.GEU.AND P1, PT, R2, R10, PT ;  /* 0x0000000a0200722a */ /* 0x000fcc0003f2e000 */
[----:B------:R-:W-:Y:S02]  /*10e0*/  FSEL R2, R10, R2, !P1 ;  /* 0x000000020a027208 */ /* 0x000fe40004800000 */
[----:B------:R-:W-:-:S06]  /*10f0*/  FSEL R3, R11, R3, !P1 ;  /* 0x000000030b037208 */ /* 0x000fcc0004800000 */
[----:B-1----:R-:W-:-:S06]  /*1100*/  DSETP.GEU.AND P1, PT, R2, R12, PT ;  /* 0x0000000c0200722a */ /* 0x002fcc0003f2e000 */
[----:B------:R-:W-:Y:S02]  /*1110*/  FSEL R8, R12, R2, !P1 ;  /* 0x000000020c087208 */ /* 0x000fe40004800000 */
[----:B------:R-:W-:Y:S02]  /*1120*/  FSEL R9, R13, R3, !P1 ;  /* 0x000000030d097208 */ /* 0x000fe40004800000 */
[----:B------:R-:W1:Y:S04]  /*1130*/  LDS.64 R2, [UR4+0x40] ;  /* 0x00004004ff027984 */ /* 0x000e680008000a00 */
[----:B------:R-:W-:-:S06]  /*1140*/  DSETP.GEU.AND P1, PT, R8, R14, PT ;  /* 0x0000000e0800722a */ /* 0x000fcc0003f2e000 */
[----:B------:R-:W-:Y:S02]  /*1150*/  FSEL R8, R14, R8, !P1 ;  /* 0x000000080e087208 */ /* 0x000fe40004800000 */
[----:B------:R-:W-:-:S06]  /*1160*/  FSEL R9, R15, R9, !P1 ;  /* 0x000000090f097208 */ /* 0x000fcc0004800000 */
[----:B0-----:R-:W-:-:S06]  /*1170*/  DSETP.GEU.AND P1, PT, R8, R4, PT ;  /* 0x000000040800722a */ /* 0x001fcc0003f2e000 */
[----:B------:R-:W-:Y:S02]  /*1180*/  FSEL R4, R4, R8, !P1 ;  /* 0x0000000804047208 */ /* 0x000fe40004800000 */
[----:B------:R-:W-:-:S06]  /*1190*/  FSEL R5, R5, R9, !P1 ;  /* 0x0000000905057208 */ /* 0x000fcc0004800000 */
[----:B------:R-:W-:-:S06]  /*11a0*/  DSETP.GEU.AND P1, PT, R4, R6, PT ;  /* 0x000000060400722a */ /* 0x000fcc0003f2e000 */
[----:B------:R-:W-:Y:S02]  /*11b0*/  FSEL R4, R6, R4, !P1 ;  /* 0x0000000406047208 */ /* 0x000fe40004800000 */
[----:B------:R-:W-:-:S06]  /*11c0*/  FSEL R5, R7, R5, !P1 ;  /* 0x0000000507057208 */ /* 0x000fcc0004800000 */
[----:B-1----:R-:W-:-:S06]  /*11d0*/  DSETP.GEU.AND P1, PT, R4, R2, PT ;  /* 0x000000020400722a */ /* 0x002fcc0003f2e000 */
[----:B------:R-:W-:Y:S02]  /*11e0*/  FSEL R6, R2, R4, !P1 ;  /* 0x0000000402067208 */ /* 0x000fe40004800000 */
[----:B------:R-:W-:Y:S01]  /*11f0*/  FSEL R7, R3, R5, !P1 ;  /* 0x0000000503077208 */ /* 0x000fe20004800000 */
[----:B------:R-:W-:Y:S06]  /*1200*/  BRA `(.L_x_17) ;  /* 0x0000004800807947 */ /* 0x000fec0003800000 */
.L_x_16:
[----:B------:R-:W-:Y:S01]  /*1210*/  LOP3.LUT R0, R3, 0x3e0, RZ, 0xc0, !PT ;  /* 0x000003e003007812 */ /* 0x000fe200078ec0ff */
[----:B------:R-:W0:Y:S03]  /*1220*/  S2R R10, SR_LANEID ;  /* 0x00000000000a7919 */ /* 0x000e260000000000 */
[----:B------:R-:W-:Y:S01]  /*1230*/  LOP3.LUT R9, RZ, R0, RZ, 0x33, !PT ;  /* 0x00000000ff097212 */ /* 0x000fe200078e33ff */
[----:B------:R-:W-:-:S04]  /*1240*/  VIADD R5, R0, 0x20 ;  /* 0x0000002000057836 */ /* 0x000fc80000000000 */
[----:B------:R-:W-:Y:S01]  /*1250*/  IMAD.IADD R9, R9, 0x1, R4 ;  /* 0x0000000109097824 */ /* 0x000fe200078e0204 */
[----:B------:R-:W-:-:S04]  /*1260*/  ISETP.GT.AND P0, PT, R5, R4, PT ;  /* 0x000000040500720c */ /* 0x000fc80003f04270 */
[----:B------:R-:W-:-:S05]  /*1270*/  SEL R5, R9, 0x1f, P0 ;  /* 0x0000001f09057807 */ /* 0x000fca0000000000 */
[----:B-----5:R-:W-:Y:S04]  /*1280*/  SHFL.DOWN PT, R8, R6, 0x1, R5 ;  /* 0x0820000006087989 */ /* 0x020fe800000e0005 */
[----:B------:R-:W1:Y:S01]  /*1290*/  SHFL.DOWN PT, R9, R7, 0x1, R5 ;  /* 0x0820000007097989 */ /* 0x000e6200000e0005 */
[C---:B0-----:R-:W-:Y:S01]  /*12a0*/  ISETP.GE.AND P0, PT, R10.reuse, R5, PT ;  /* 0x000000050a00720c */ /* 0x041fe20003f06270 */
[----:B------:R-:W-:Y:S01]  /*12b0*/  VIADD R0, R10, 0x2 ;  /* 0x000000020a007836 */ /* 0x000fe20000000000 */
[----:B-1----:R-:W-:-:S06]  /*12c0*/  DSETP.GEU.AND P1, PT, R6, R8, PT ;  /* 0x000000080600722a */ /* 0x002fcc0003f2e000 */
[-C--:B------:R-:W-:Y:S02]  /*12d0*/  FSEL R11, R8, R6.reuse, !P1 ;  /* 0x00000006080b7208 */ /* 0x080fe40004800000 */
[-C--:B------:R-:W-:Y:S02]  /*12e0*/  FSEL R9, R9, R7.reuse, !P1 ;  /* 0x0000000709097208 */ /* 0x080fe40004800000 */
[----:B------:R-:W-:Y:S02]  /*12f0*/  FSEL R2, R11, R6, !P0 ;  /* 0x000000060b027208 */ /* 0x000fe40004000000 */
[----:B------:R-:W-:Y:S02]  /*1300*/  FSEL R11, R9, R7, !P0 ;  /* 0x00000007090b7208 */ /* 0x000fe40004000000 */
[----:B------:R-:W-:Y:S01]  /*1310*/  ISETP.GT.AND P0, PT, R0, R5, PT ;  /* 0x000000050000720c */ /* 0x000fe20003f04270 */
[----:B------:R-:W-:Y:S01]  /*1320*/  SHFL.DOWN PT, R8, R2, 0x2, R5 ;  /* 0x0840000002087989 */ /* 0x000fe200000e0005 */
[----:B------:R-:W-:-:S02]  /*1330*/  IMAD.MOV.U32 R6, RZ, RZ, R2 ;  /* 0x000000ffff067224 */ /* 0x000fc400078e0002 */
[----:B------:R-:W-:Y:S01]  /*1340*/  IMAD.MOV.U32 R7, RZ, RZ, R11 ;  /* 0x000000ffff077224 */ /* 0x000fe200078e000b */
[----:B------:R-:W0:Y:S01]  /*1350*/  SHFL.DOWN PT, R9, R11, 0x2, R5 ;  /* 0x084000000b097989 */ /* 0x000e2200000e0005 */
[----:B------:R-:W-:-:S04]  /*1360*/  VIADD R0, R10, 0x4 ;  /* 0x000000040a007836 */ /* 0x000fc80000000000 */
[----:B0-----:R-:W-:-:S06]  /*1370*/  DSETP.GEU.AND P1, PT, R6, R8, PT ;  /* 0x000000080600722a */ /* 0x001fcc0003f2e000 */
[----:B------:R-:W-:Y:S02]  /*1380*/  @!P0 FSEL R2, R8, R2, !P1 ;  /* 0x0000000208028208 */ /* 0x000fe40004800000 */
[----:B------:R-:W-:Y:S02]  /*1390*/  @!P0 FSEL R11, R9, R11, !P1 ;  /* 0x0000000b090b8208 */ /* 0x000fe40004800000 */
[----:B------:R-:W-:Y:S01]  /*13a0*/  ISETP.GT.AND P0, PT, R0, R5, PT ;  /* 0x000000050000720c */ /* 0x000fe20003f04270 */
[----:B------:R-:W-:Y:S01]  /*13b0*/  SHFL.DOWN PT, R6, R2, 0x4, R5 ;  /* 0x0880000002067989 */ /* 0x000fe200000e0005 */
[----:B------:R-:W-:Y:S02]  /*13c0*/  IMAD.MOV.U32 R8, RZ, RZ, R2 ;  /* 0x000000ffff087224 */ /* 0x000fe400078e0002 */
        /* <DEDUP_REMOVED lines=8> */
[----:B------:R-:W-:Y:S01]  /*1450*/  IMAD.MOV.U32 R8, RZ, RZ, R2 ;  /* 0x000000ffff087224 */ /* 0x000fe200078e0002 */
[C---:B------:R-:W-:Y:S01]  /*1460*/  ISETP.NE.AND P0, PT, R10.reuse, RZ, PT ;  /* 0x000000ff0a00720c */ /* 0x040fe20003f05270 */
[----:B------:R-:W-:Y:S01]  /*1470*/  IMAD.MOV.U32 R9, RZ, RZ, R11 ;  /* 0x000000ffff097224 */ /* 0x000fe200078e000b */
[----:B------:R-:W0:Y:S01]  /*1480*/  SHFL.DOWN PT, R7, R11, 0x8, R5 ;  /* 0x090000000b077989 */ /* 0x000e2200000e0005 */
[----:B------:R-:W-:-:S10]  /*1490*/  VIADD R0, R10, 0x10 ;  /* 0x000000100a007836 */ /* 0x000fd40000000000 */
[----:B------:R-:W1:Y:S01]  /*14a0*/  @!P0 S2R R13, SR_CgaCtaId ;  /* 0x00000000000d8919 */ /* 0x000e620000008800 */
[----:B0-----:R-:W-:-:S06]  /*14b0*/  DSETP.GEU.AND P2, PT, R8, R6, PT ;  /* 0x000000060800722a */ /* 0x001fcc0003f4e000 */
[----:B------:R-:W-:Y:S02]  /*14c0*/  @!P1 FSEL R2, R6, R2, !P2 ;  /* 0x0000000206029208 */ /* 0x000fe40005000000 */
[----:B------:R-:W-:Y:S02]  /*14d0*/  @!P1 FSEL R11, R7, R11, !P2 ;  /* 0x0000000b070b9208 */ /* 0x000fe40005000000 */
[----:B------:R-:W-:Y:S01]  /*14e0*/  ISETP.GT.AND P1, PT, R0, R5, PT ;  /* 0x000000050000720c */ /* 0x000fe20003f24270 */
[----:B------:R-:W-:Y:S01]  /*14f0*/  SHFL.DOWN PT, R6, R2, 0x10, R5 ;  /* 0x0a00000002067989 */ /* 0x000fe200000e0005 */
[----:B------:R-:W-:Y:S01]  /*1500*/  IMAD.MOV.U32 R8, RZ, RZ, R2 ;  /* 0x000000ffff087224 */ /* 0x000fe200078e0002 */
[----:B------:R-:W-:Y:S01]  /*1510*/  @!P0 SHF.R.U32.HI R0, RZ, 0x2, R3 ;  /* 0x00000002ff008819 */ /* 0x000fe20000011603 */
[----:B------:R-:W-:Y:S01]  /*1520*/  IMAD.MOV.U32 R9, RZ, RZ, R11 ;  /* 0x000000ffff097224 */ /* 0x000fe200078e000b */
[----:B------:R-:W0:Y:S02]  /*1530*/  SHFL.DOWN PT, R7, R11, 0x10, R5 ;  /* 0x0a0000000b077989 */ /* 0x000e2400000e0005 */
[----:B------:R-:W-:-:S03]  /*1540*/  @!P0 LOP3.LUT R0, R0, 0xf8, RZ, 0xc0, !PT ;  /* 0x000000f800008812 */ /* 0x000fc600078ec0ff */
[----:B0-----:R-:W-:Y:S01]  /*1550*/  DSETP.GEU.AND P2, PT, R8, R6, PT ;  /* 0x000000060800722a */ /* 0x001fe20003f4e000 */
[----:B------:R-:W-:-:S04]  /*1560*/  @!P0 MOV R8, 0x400 ;  /* 0x0000040000088802 */ /* 0x000fc80000000f00 */
[----:B-1----:R-:W-:Y:S02]  /*1570*/  @!P0 LEA R13, R13, R8, 0x18 ;  /* 0x000000080d0d8211 */ /* 0x002fe400078ec0ff */
[----:B------:R-:W-:Y:S02]  /*1580*/  @!P1 FSEL R2, R6, R2, !P2 ;  /* 0x0000000206029208 */ /* 0x000fe40005000000 */
[----:B------:R-:W-:Y:S01]  /*1590*/  @!P1 FSEL R11, R7, R11, !P2 ;  /* 0x0000000b070b9208 */ /* 0x000fe20005000000 */
[----:B------:R-:W-:Y:S02]  /*15a0*/  @!P0 IMAD.IADD R13, R0, 0x1, R13 ;  /* 0x00000001000d8824 */ /* 0x000fe400078e020d */
[----:B------:R-:W-:Y:S02]  /*15b0*/  IMAD.MOV.U32 R6, RZ, RZ, R2 ;  /* 0x000000ffff067224 */ /* 0x000fe400078e0002 */
[----:B------:R-:W-:-:S05]  /*15c0*/  IMAD.MOV.U32 R7, RZ, RZ, R11 ;  /* 0x000000ffff077224 */ /* 0x000fca00078e000b */
[----:B------:R3:W-:Y:S01]  /*15d0*/  @!P0 STS.64 [R13+0x8], R6 ;  /* 0x000008060d008388 */ /* 0x0007e20000000a00 */
[----:B------:R-:W-:Y:S01]  /*15e0*/  BAR.SYNC.DEFER_BLOCKING 0x0 ;  /* 0x0000000000007b1d */ /* 0x000fe20000010000 */
[----:B------:R-:W-:-:S13]  /*15f0*/  ISETP.NE.AND P0, PT, R3, RZ, PT ;  /* 0x000000ff0300720c */ /* 0x000fda0003f05270 */
[----:B---3--:R-:W-:Y:S05]  /*1600*/  @P0 BRA `(.L_x_17) ;  /* 0x0000004400800947 */ /* 0x008fea0003800000 */
[----:B------:R-:W0:Y:S01]  /*1610*/  S2UR UR5, SR_CgaCtaId ;  /* 0x00000000000579c3 */ /* 0x000e220000008800 */
[----:B------:R-:W-:Y:S01]  /*1620*/  UMOV UR4, 0x400 ;  /* 0x0000040000047882 */ /* 0x000fe20000000000 */
[----:B------:R-:W-:Y:S01]  /*1630*/  ISETP.GT.AND P2, PT, R4, 0x20, PT ;  /* 0x000000200400780c */ /* 0x000fe20003f44270 */
[----:B0-----:R-:W-:-:S09]  /*1640*/  ULEA UR4, UR5, UR4, 0x18 ;  /* 0x0000000405047291 */ /* 0x001fd2000f8ec0ff */
[----:B------:R-:W0:Y:S04]  /*1650*/  LDS.128 R16, [UR4+0x10] ;  /* 0x00001004ff107984 */ /* 0x000e280008000c00 */
[----:B------:R-:W1:Y:S04]  /*1660*/  LDS.128 R12, [UR4+0x20] ;  /* 0x00002004ff0c7984 */ /* 0x000e680008000c00 */
[----:B------:R-:W2:Y:S01]  /*1670*/  LDS.128 R8, [UR4+0x30] ;  /* 0x00003004ff087984 */ /* 0x000ea20008000c00 */
[----:B0-----:R-:W-:-:S06]  /*1680*/  DSETP.GEU.AND P1, PT, R6, R16, PT ;  /* 0x000000100600722a */ /* 0x001fcc0003f2e000 */
[-C--:B------:R-:W-:Y:S02]  /*1690*/  FSEL R3, R16, R6.reuse, !P1 ;  /* 0x0000000610037208 */ /* 0x080fe40004800000 */
[-C--:B------:R-:W-:Y:S02]  /*16a0*/  FSEL R17, R17, R7.reuse, !P1 ;  /* 0x0000000711117208 */ /* 0x080fe40004800000 */
[----:B------:R-:W-:Y:S02]  /*16b0*/  FSEL R6, R3, R6, P2 ;  /* 0x0000000603067208 */ /* 0x000fe40001000000 */
[----:B------:R-:W-:Y:S02]  /*16c0*/  FSEL R7, R17, R7, P2 ;  /* 0x0000000711077208 */ /* 0x000fe40001000000 */
[C---:B------:R-:W-:Y:S01]  /*16d0*/  ISETP.GT.AND P1, PT, R4.reuse, 0x40, PT ;  /* 0x000000400400780c */ /* 0x040fe20003f24270 */
[----:B------:R-:W-:Y:S01]  /*16e0*/  IMAD.MOV.U32 R2, RZ, RZ, R6 ;  /* 0x000000ffff027224 */ /* 0x000fe200078e0006 */
[----:B------:R-:W-:Y:S01]  /*16f0*/  ISETP.GT.AND P2, PT, R4, 0x60, PT ;  /* 0x000000600400780c */ /* 0x000fe20003f44270 */
[----:B------:R-:W-:-:S06]  /*1700*/  IMAD.MOV.U32 R3, RZ, RZ, R7 ;  /* 0x000000ffff037224 */ /* 0x000fcc00078e0007 */
[----:B------:R-:W-:-:S06]  /*1710*/  DSETP.GEU.AND P3, PT, R2, R18, PT ;  /* 0x000000120200722a */ /* 0x000fcc0003f6e000 */
[----:B------:R-:W-:Y:S02]  /*1720*/  @P1 FSEL R6, R18, R6, !P3 ;  /* 0x0000000612061208 */ /* 0x000fe40005800000 */
[----:B------:R-:W-:Y:S02]  /*1730*/  @P1 FSEL R7, R19, R7, !P3 ;  /* 0x0000000713071208 */ /* 0x000fe40005800000 */
[----:B------:R-:W-:Y:S01]  /*1740*/  ISETP.GT.AND P1, PT, R4, 0x80, PT ;  /* 0x000000800400780c */ /* 0x000fe20003f24270 */
[----:B------:R-:W-:Y:S02]  /*1750*/  IMAD.MOV.U32 R2, RZ, RZ, R6 ;  /* 0x000000ffff027224 */ /* 0x000fe400078e0006 */
[----:B------:R-:W-:-:S06]  /*1760*/  IMAD.MOV.U32 R3, RZ, RZ, R7 ;  /* 0x000000ffff037224 */ /* 0x000fcc00078e0007 */
[----:B-1----:R-:W-:Y:S01]  /*1770*/  DSETP.GEU.AND P3, PT, R2, R12, PT ;  /* 0x0000000c0200722a */ /* 0x002fe20003f6e000 */
[----:B------:R-:W0:Y:S05]  /*1780*/  LDS.64 R2, [UR4+0x40] ;  /* 0x00004004ff027984 */ /* 0x000e2a0008000a00 */
[----:B------:R-:W-:Y:S02]  /*1790*/  @P2 FSEL R6, R12, R6, !P3 ;  /* 0x000000060c062208 */ /* 0x000fe40005800000 */
[----:B------:R-:W-:Y:S02]  /*17a0*/  @P2 FSEL R7, R13, R7, !P3 ;  /* 0x000000070d072208 */ /* 0x000fe40005800000 */
[----:B------:R-:W-:-:S04]  /*17b0*/  ISETP.GT.AND P2, PT, R4, 0xa0, PT ;  /* 0x000000a00400780c */ /* 0x000fc80003f44270 */
[----:B------:R-:W-:-:S06]  /*17c0*/  DSETP.GEU.AND P3, PT, R6, R14, PT ;  /* 0x0000000e0600722a */ /* 0x000fcc0003f6e000 */
[----:B------:R-:W-:Y:S02]  /*17d0*/  @P1 FSEL R6, R14, R6, !P3 ;  /* 0x000000060e061208 */ /* 0x000fe40005800000 */
[----:B------:R-:W-:Y:S02]  /*17e0*/  @P1 FSEL R7, R15, R7, !P3 ;  /* 0x000000070f071208 */ /* 0x000fe40005800000 */
[----:B------:R-:W-:-:S04]  /*17f0*/  ISETP.GT.AND P1, PT, R4, 0xc0, PT ;  /* 0x000000c00400780c */ /* 0x000fc80003f24270 */
[----:B--2---:R-:W-:-:S06]  /*1800*/  DSETP.GEU.AND P3, PT, R6, R8, PT ;  /* 0x000000080600722a */ /* 0x004fcc0003f6e000 */
[----:B------:R-:W-:Y:S02]  /*1810*/  @P2 FSEL R6, R8, R6, !P3 ;  /* 0x0000000608062208 */ /* 0x000fe40005800000 */
[----:B------:R-:W-:Y:S02]  /*1820*/  @P2 FSEL R7, R9, R7, !P3 ;  /* 0x0000000709072208 */ /* 0x000fe40005800000 */
[----:B------:R-:W-:-:S04]  /*1830*/  ISETP.GT.AND P2, PT, R4, 0xe0, PT ;  /* 0x000000e00400780c */ /* 0x000fc80003f44270 */
[----:B------:R-:W-:-:S06]  /*1840*/  DSETP.GEU.AND P3, PT, R6, R10, PT ;  /* 0x0000000a0600722a */ /* 0x000fcc0003f6e000 */
[----:B------:R-:W-:Y:S02]  /*1850*/  @P1 FSEL R6, R10, R6, !P3 ;  /* 0x000000060a061208 */ /* 0x000fe40005800000 */
[----:B------:R-:W-:-:S03]  /*1860*/  @P1 FSEL R7, R11, R7, !P3 ;  /* 0x000000070b071208 */ /* 0x000fc60005800000 */
[----:B------:R-:W-:Y:S02]  /*1870*/  IMAD.MOV.U32 R4, RZ, RZ, R6 ;  /* 0x000000ffff047224 */ /* 0x000fe400078e0006 */
[----:B------:R-:W-:-:S06]  /*1880*/  IMAD.MOV.U32 R5, RZ, RZ, R7 ;  /* 0x000000ffff057224 */ /* 0x000fcc00078e0007 */
[----:B0-----:R-:W-:-:S06]  /*1890*/  DSETP.GEU.AND P1, PT, R4, R2, PT ;  /* 0x000000020400722a */ /* 0x001fcc0003f2e000 */
[----:B------:R-:W-:Y:S02]  /*18a0*/  @P2 FSEL R6, R2, R6, !P1 ;  /* 0x0000000602062208 */ /* 0x000fe40004800000 */
[----:B------:R-:W-:Y:S01]  /*18b0*/  @P2 FSEL R7, R3, R7, !P1 ;  /* 0x0000000703072208 */ /* 0x000fe20004800000 */
[----:B------:R-:W-:Y:S06]  /*18c0*/  BRA `(.L_x_17) ;  /* 0x0000004000d07947 */ /* 0x000fec0003800000 */
.L_x_3:
[----:B------:R-:W0:Y:S01]  /*18d0*/  S2R R0, SR_TID.X ;  /* 0x0000000000007919 */ /* 0x000e220000002100 */
[----:B------:R-:W1:Y:S02]  /*18e0*/  LDCU.64 UR4, c[0x0][0x380] ;  /* 0x00007000ff0477ac */ /* 0x000e640008000a00 */
[----:B-1----:R-:W-:Y:S02]  /*18f0*/  IMAD.U32 R2, RZ, RZ, UR4 ;  /* 0x00000004ff027e24 */ /* 0x002fe4000f8e00ff */
[----:B------:R-:W-:Y:S02]  /*1900*/  IMAD.U32 R3, RZ, RZ, UR5 ;  /* 0x00000005ff037e24 */ /* 0x000fe4000f8e00ff */
[----:B0-----:R-:W-:-:S04]  /*1910*/  IMAD.SHL.U32 R5, R0, 0x4, RZ ;  /* 0x0000000400057824 */ /* 0x001fc800078e00ff */
[----:B------:R-:W-:-:S05]  /*1920*/  IMAD.WIDE.U32 R6, R5, 0x8, R2 ;  /* 0x0000000805067825 */ /* 0x000fca00078e0002 */
[----:B------:R-:W2:Y:S04]  /*1930*/  LDG.E.128.CONSTANT R20, desc[UR6][R6.64] ;  /* 0x0000000606147981 */ /* 0x000ea8000c1e9d00 */
[----:B------:R-:W3:Y:S04]  /*1940*/  LDG.E.128.CONSTANT R12, desc[UR6][R6.64+0x10] ;  /* 0x00001006060c7981 */ /* 0x000ee8000c1e9d00 */
[----:B------:R-:W4:Y:S04]  /*1950*/  LDG.E.128.CONSTANT R8, desc[UR6][R6.64+0x2000] ;  /* 0x0020000606087981 */ /* 0x000f28000c1e9d00 */
[----:B------:R0:W5:Y:S01]  /*1960*/  LDG.E.128.CONSTANT R16, desc[UR6][R6.64+0x2010] ;  /* 0x0020100606107981 */ /* 0x000162000c1e9d00 */
[----:B------:R-:W-:Y:S01]  /*1970*/  ISETP.GE.U32.AND P1, PT, R4, 0x1000, PT ;  /* 0x000010000400780c */ /* 0x000fe20003f26070 */
[----:B------:R-:W-:Y:S01]  /*1980*/  UMOV UR4, 0x800 ;  /* 0x0000080000047882 */ /* 0x000fe20000000000 */
[----:B--2---:R-:W-:-:S06]  /*1990*/  DSETP.GEU.AND P0, PT, R20, R22, PT ;  /* 0x000000161400722a */ /* 0x004fcc0003f0e000 */
[----:B------:R-:W-:Y:S02]  /*19a0*/  FSEL R20, R22, R20, !P0 ;  /* 0x0000001416147208 */ /* 0x000fe40004000000 */
[----:B------:R-:W-:-:S06]  /*19b0*/  FSEL R21, R23, R21, !P0 ;  /* 0x0000001517157208 */ /* 0x000fcc0004000000 */
[----:B---3--:R-:W-:-:S06]  /*19c0*/  DSETP.GEU.AND P0, PT, R20, R12, PT ;  /* 0x0000000c1400722a */ /* 0x008fcc0003f0e000 */
[----:B------:R-:W-:Y:S02]  /*19d0*/  FSEL R12, R12, R20, !P0 ;  /* 0x000000140c0c7208 */ /* 0x000fe40004000000 */
[----:B------:R-:W-:-:S06]  /*19e0*/  FSEL R13, R13, R21, !P0 ;  /* 0x000000150d0d7208 */ /* 0x000fcc0004000000 */
[----:B------:R-:W-:-:S06]  /*19f0*/  DSETP.GEU.AND P0, PT, R12, R14, PT ;  /* 0x0000000e0c00722a */ /* 0x000fcc0003f0e000 */
[----:B------:R-:W-:Y:S02]  /*1a00*/  FSEL R12, R14, R12, !P0 ;  /* 0x0000000c0e0c7208 */ /* 0x000fe40004000000 */
[----:B------:R-:W-:-:S06]  /*1a10*/  FSEL R13, R15, R13, !P0 ;  /* 0x0000000d0f0d7208 */ /* 0x000fcc0004000000 */
[----:B----4-:R-:W-:-:S06]  /*1a20*/  DSETP.GEU.AND P0, PT, R12, R8, PT ;  /* 0x000000080c00722a */ /* 0x010fcc0003f0e000 */
[----:B0-----:R-:W-:Y:S02]  /*1a30*/  FSEL R6, R8, R12, !P0 ;  /* 0x0000000c08067208 */ /* 0x001fe40004000000 */
[----:B------:R-:W-:-:S06]  /*1a40*/  FSEL R7, R9, R13, !P0 ;  /* 0x0000000d09077208 */ /* 0x000fcc0004000000 */
[----:B------:R-:W-:-:S06]  /*1a50*/  DSETP.GEU.AND P0, PT, R6, R10, PT ;  /* 0x0000000a0600722a */ /* 0x000fcc0003f0e000 */
[----:B------:R-:W-:Y:S02]  /*1a60*/  FSEL R6, R10, R6, !P0 ;  /* 0x000000060a067208 */ /* 0x000fe40004000000 */
[----:B------:R-:W-:-:S06]  /*1a70*/  FSEL R7, R11, R7, !P0 ;  /* 0x000000070b077208 */ /* 0x000fcc0004000000 */
[----:B-----5:R-:W-:-:S06]  /*1a80*/  DSETP.GEU.AND P0, PT, R6, R16, PT ;  /* 0x000000100600722a */ /* 0x020fcc0003f0e000 */
[----:B------:R-:W-:Y:S02]  /*1a90*/  FSEL R6, R16, R6, !P0 ;  /* 0x0000000610067208 */ /* 0x000fe40004000000 */
[----:B------:R-:W-:-:S06]  /*1aa0*/  FSEL R7, R17, R7, !P0 ;  /* 0x0000000711077208 */ /* 0x000fcc0004000000 */
[----:B------:R-:W-:-:S06]  /*1ab0*/  DSETP.GEU.AND P0, PT, R6, R18, PT ;  /* 0x000000120600722a */ /* 0x000fcc0003f0e000 */
[----:B------:R-:W-:Y:S02]  /*1ac0*/  FSEL R6, R18, R6, !P0 ;  /* 0x0000000612067208 */ /* 0x000fe40004000000 */
[----:B------:R-:W-:Y:S01]  /*1ad0*/  FSEL R7, R19, R7, !P0 ;  /* 0x0000000713077208 */ /* 0x000fe20004000000 */
[----:B------:R-:W-:Y:S06]  /*1ae0*/  @!P1 BRA `(.L_x_18) ;  /* 0x0000000000a49947 */ /* 0x000fec0003800000 */
[----:B------:R-:W0:Y:S01]  /*1af0*/  LDC R24, c[0x0][0x390] ;  /* 0x0000e400ff187b82 */ /* 0x000e220000000800 */
[----:B------:R-:W-:Y:S01]  /*1b00*/  VIADD R25, R4, 0xfffff800 ;  /* 0xfffff80004197836 */ /* 0x000fe20000000000 */
[----:B------:R-:W-:-:S06]  /*1b10*/  UMOV UR4, 0x800 ;  /* 0x0000080000047882 */ /* 0x000fcc0000000000 */
[----:B------:R-:W1:Y:S02]  /*1b20*/  LDC.64 R2, c[0x0][0x380] ;  /* 0x0000e000ff027b82 */ /* 0x000e640000000a00 */
.L_x_20:
[----:B------:R-:W-:-:S04]  /*1b30*/  VIADD R27, R5, UR4 ;  /* 0x00000004051b7c36 */ /* 0x000fc80008000000 */
[----:B-1----:R-:W-:-:S05]  /*1b40*/  IMAD.WIDE.U32 R26, R27, 0x8, R2 ;  /* 0x000000081b1a7825 */ /* 0x002fca00078e0002 */
[----:B------:R-:W2:Y:S04]  /*1b50*/  LDG.E.128.CONSTANT R12, desc[UR6][R26.64] ;  /* 0x000000061a0c7981 */ /* 0x000ea8000c1e9d00 */
[----:B------:R-:W3:Y:S04]  /*1b60*/  LDG.E.128.CONSTANT R16, desc[UR6][R26.64+0x10] ;  /* 0x000010061a107981 */ /* 0x000ee8000c1e9d00 */
[----:B------:R-:W4:Y:S04]  /*1b70*/  LDG.E.128.CONSTANT R20, desc[UR6][R26.64+0x2000] ;  /* 0x002000061a147981 */ /* 0x000f28000c1e9d00 */
[----:B------:R-:W5:Y:S01]  /*1b80*/  LDG.E.128.CONSTANT R8, desc[UR6][R26.64+0x2010] ;  /* 0x002010061a087981 */ /* 0x000f62000c1e9d00 */
[----:B0-----:R-:W-:Y:S01]  /*1b90*/  IMAD.MOV.U32 R4, RZ, RZ, R24 ;  /* 0x000000ffff047224 */ /* 0x001fe200078e0018 */
[----:B--2---:R-:W-:-:S06]  /*1ba0*/  DSETP.GEU.AND P0, PT, R6, R12, PT ;  /* 0x0000000c0600722a */ /* 0x004fcc0003f0e000 */
[----:B------:R-:W-:Y:S02]  /*1bb0*/  FSEL R6, R12, R6, !P0 ;  /* 0x000000060c067208 */ /* 0x000fe40004000000 */
[----:B------:R-:W-:-:S06]  /*1bc0*/  FSEL R7, R13, R7, !P0 ;  /* 0x000000070d077208 */ /* 0x000fcc0004000000 */
[----:B------:R-:W-:-:S06]  /*1bd0*/  DSETP.GEU.AND P0, PT, R6, R14, PT ;  /* 0x0000000e0600722a */ /* 0x000fcc0003f0e000 */
        /* <DEDUP_REMOVED lines=14> */
[----:B-----5:R-:W-:-:S06]  /*1cc0*/  DSETP.GEU.AND P0, PT, R6, R8, PT ;  /* 0x000000080600722a */ /* 0x020fcc0003f0e000 */
[----:B------:R-:W-:Y:S01]  /*1cd0*/  FSEL R6, R8, R6, !P0 ;  /* 0x0000000608067208 */ /* 0x000fe20004000000 */
[----:B------:R-:W-:Y:S01]  /*1ce0*/  VIADD R8, R4, -UR4 ;  /* 0x8000000404087c36 */ /* 0x000fe20008000000 */
[----:B------:R-:W-:-:S04]  /*1cf0*/  FSEL R7, R9, R7, !P0 ;  /* 0x0000000709077208 */ /* 0x000fc80004000000 */
[----:B------:R-:W-:Y:S02]  /*1d00*/  ISETP.GE.AND P1, PT, R8, 0x800, PT ;  /* 0x000008000800780c */ /* 0x000fe40003f26270 */
[----:B------:R-:W-:-:S06]  /*1d10*/  DSETP.GEU.AND P0, PT, R6, R10, PT ;  /* 0x0000000a0600722a */ /* 0x000fcc0003f0e000 */
[----:B------:R-:W-:Y:S02]  /*1d20*/  FSEL R6, R10, R6, !P0 ;  /* 0x000000060a067208 */ /* 0x000fe40004000000 */
[----:B------:R-:W-:-:S03]  /*1d30*/  FSEL R7, R11, R7, !P0 ;  /* 0x000000070b077208 */ /* 0x000fc60004000000 */
[----:B------:R-:W-:Y:S05]  /*1d40*/  @!P1 BRA `(.L_x_19) ;  /* 0x0000000c00009947 */ /* 0x000fea0003800000 */
[----:B------:R-:W-:-:S06]  /*1d50*/  UIADD3 UR4, UPT, UPT, UR4, 0x800, URZ ;  /* 0x0000080004047890 */ /* 0x000fcc000fffe0ff */
[----:B------:R-:W-:-:S13]  /*1d60*/  ISETP.LT.AND P0, PT, R25, UR4, PT ;  /* 0x0000000419007c0c */ /* 0x000fda000bf01270 */
[----:B------:R-:W-:Y:S05]  /*1d70*/  @!P0 BRA `(.L_x_20) ;  /* 0xfffffffc006c8947 */ /* 0x000fea000383ffff */
.L_x_18:
[----:B------:R-:W-:-:S13]  /*1d80*/  ISETP.LE.AND P0, PT, R4, UR4, PT ;  /* 0x0000000404007c0c */ /* 0x000fda000bf03270 */
[----:B------:R-:W-:Y:S05]  /*1d90*/  @P0 BRA `(.L_x_19) ;  /* 0x0000000800ec0947 */ /* 0x000fea0003800000 */
[----:B------:R-:W-:Y:S01]  /*1da0*/  VIADD R41, R4, -UR4 ;  /* 0x8000000404297c36 */ /* 0x000fe20008000000 */
[----:B------:R-:W-:Y:S04]  /*1db0*/  BSSY.RECONVERGENT B1, `(.L_x_19) ;  /* 0x00000b9000017945 */ /* 0x000fe80003800200 */
[----:B------:R-:W-:-:S13]  /*1dc0*/  ISETP.GE.AND P0, PT, R0, R41, PT ;  /* 0x000000290000720c */ /* 0x000fda0003f06270 */
[----:B------:R-:W-:Y:S05]  /*1dd0*/  @P0 BRA `(.L_x_21) ;  /* 0x0000000800d80947 */ /* 0x000fea0003800000 */
[----:B------:R-:W-:Y:S01]  /*1de0*/  LOP3.LUT R5, RZ, R0, RZ, 0x33, !PT ;  /* 0x00000000ff057212 */ /* 0x000fe200078e33ff */
[----:B------:R-:W-:Y:S01]  /*1df0*/  BSSY.RECONVERGENT B2, `(.L_x_22) ;  /* 0x0000016000027945 */ /* 0x000fe20003800200 */
[----:B------:R-:W-:Y:S02]  /*1e00*/  IMAD.MOV.U32 R40, RZ, RZ, R0 ;  /* 0x000000ffff287224 */ /* 0x000fe400078e0000 */
[----:B------:R-:W-:-:S04]  /*1e10*/  IADD3 R4, PT, PT, R4, -UR4, R5 ;  /* 0x8000000404047c10 */ /* 0x000fc8000fffe005 */
[C---:B------:R-:W-:Y:S02]  /*1e20*/  LOP3.LUT R5, R4.reuse, 0x300, RZ, 0xc0, !PT ;  /* 0x0000030004057812 */ /* 0x040fe400078ec0ff */
[----:B------:R-:W-:Y:S02]  /*1e30*/  ISETP.GE.U32.AND P2, PT, R4, 0x300, PT ;  /* 0x000003000400780c */ /* 0x000fe40003f46070 */
[----:B------:R-:W-:-:S13]  /*1e40*/  ISETP.NE.AND P0, PT, R5, 0x300, PT ;  /* 0x000003000500780c */ /* 0x000fda0003f05270 */
[----:B------:R-:W-:Y:S05]  /*1e50*/  @!P0 BRA `(.L_x_23) ;  /* 0x00000000003c8947 */ /* 0x000fea0003800000 */
[----:B------:R-:W-:Y:S01]  /*1e60*/  LEA.HI R4, R4, 0x1, RZ, 0x18 ;  /* 0x0000000104047811 */ /* 0x000fe200078fc0ff */
[----:B------:R-:W-:Y:S02]  /*1e70*/  VIADD R9, R0, UR4 ;  /* 0x0000000400097c36 */ /* 0x000fe40008000000 */
[----:B------:R-:W-:Y:S01]  /*1e80*/  IMAD.MOV.U32 R40, RZ, RZ, R0 ;  /* 0x000000ffff287224 */ /* 0x000fe200078e0000 */
[----:B------:R-:W-:-:S05]  /*1e90*/  LOP3.LUT R4, R4, 0x3, RZ, 0xc0, !PT ;  /* 0x0000000304047812 */ /* 0x000fca00078ec0ff */
[----:B------:R-:W-:-:S07]  /*1ea0*/  IMAD.MOV R8, RZ, RZ, -R4 ;  /* 0x000000ffff087224 */ /* 0x000fce00078e0a04 */
.L_x_24:
[----:B------:R-:W-:-:S06]  /*1eb0*/  IMAD.WIDE.U32 R4, R9, 0x8, R2 ;  /* 0x0000000809047825 */ /* 0x000fcc00078e0002 */
[----:B------:R-:W2:Y:S01]  /*1ec0*/  LDG.E.64.CONSTANT R4, desc[UR6][R4.64] ;  /* 0x0000000604047981 */ /* 0x000ea2000c1e9b00 */
[----:B------:R-:W-:Y:S02]  /*1ed0*/  VIADD R8, R8, 0x1 ;  /* 0x0000000108087836 */ /* 0x000fe40000000000 */
[----:B------:R-:W-:Y:S02]  /*1ee0*/  VIADD R40, R40, 0x100 ;  /* 0x0000010028287836 */ /* 0x000fe40000000000 */
[----:B------:R-:W-:Y:S01]  /*1ef0*/  VIADD R9, R9, 0x100 ;  /* 0x0000010009097836 */ /* 0x000fe20000000000 */
[----:B------:R-:W-:Y:S01]  /*1f00*/  ISETP.NE.AND P1, PT, R8, RZ, PT ;  /* 0x000000ff0800720c */ /* 0x000fe20003f25270 */
[----:B--2---:R-:W-:-:S06]  /*1f10*/  DSETP.GEU.AND P0, PT, R6, R4, PT ;  /* 0x000000040600722a */ /* 0x004fcc0003f0e000 */
[----:B------:R-:W-:Y:S02]  /*1f20*/  FSEL R6, R4, R6, !P0 ;  /* 0x0000000604067208 */ /* 0x000fe40004000000 */
[----:B------:R-:W-:-:S04]  /*1f30*/  FSEL R7, R5, R7, !P0 ;  /* 0x0000000705077208 */ /* 0x000fc80004000000 */
[----:B------:R-:W-:Y:S05]  /*1f40*/  @P1 BRA `(.L_x_24) ;  /* 0xfffffffc00d81947 */ /* 0x000fea000383ffff */
.L_x_23:
[----:B------:R-:W-:Y:S05]  /*1f50*/  BSYNC.RECONVERGENT B2 ;  /* 0x0000000000027941 */ /* 0x000fea0003800200 */
.L_x_22:
[----:B------:R-:W-:Y:S05]  /*1f60*/  @!P2 BRA `(.L_x_21) ;  /* 0x000000080074a947 */ /* 0x000fea0003800000 */
[----:B------:R-:W0:Y:S01]  /*1f70*/  LDCU.64 UR8, c[0x0][0x380] ;  /* 0x00007000ff0877ac */ /* 0x000e220008000a00 */
[----:B------:R-:W-:Y:S01]  /*1f80*/  IMAD.IADD R9, R41, 0x1, -R40 ;  /* 0x0000000129097824 */ /* 0x000fe200078e0a28 */
[C---:B------:R-:W-:Y:S01]  /*1f90*/  IADD3 R5, P0, PT, R40.reuse, UR4, RZ ;  /* 0x0000000428057c10 */ /* 0x040fe2000ff1e0ff */
[----:B------:R-:W-:Y:S01]  /*1fa0*/  BSSY.RECONVERGENT B2, `(.L_x_25) ;  /* 0x0000059000027945 */ /* 0x000fe20003800200 */
[----:B------:R-:W-:Y:S02]  /*1fb0*/  VIADD R43, R40, UR4 ;  /* 0x00000004282b7c36 */ /* 0x000fe40008000000 */
[----:B------:R-:W-:Y:S01]  /*1fc0*/  ISETP.GT.AND P1, PT, R9, 0xc00, PT ;  /* 0x00000c000900780c */ /* 0x000fe20003f24270 */
[----:B------:R-:W-:Y:S01]  /*1fd0*/  IMAD.X R8, RZ, RZ, RZ, P0 ;  /* 0x000000ffff087224 */ /* 0x000fe200000e06ff */
[----:B0-----:R-:W-:-:S04]  /*1fe0*/  LEA R4, P0, R5, UR8, 0x3 ;  /* 0x0000000805047c11 */ /* 0x001fc8000f8018ff */
[----:B------:R-:W-:Y:S02]  /*1ff0*/  LEA.HI.X R5, R5, UR9, R8, 0x3, P0 ;  /* 0x0000000905057c11 */ /* 0x000fe400080f1c08 */
[----:B------:R-:W-:-:S05]  /*2000*/  IADD3 R4, P0, PT, R4, 0x1000, RZ ;  /* 0x0000100004047810 */ /* 0x000fca0007f1e0ff */
[----:B------:R-:W-:Y:S01]  /*2010*/  IMAD.X R5, RZ, RZ, R5, P0 ;  /* 0x000000ffff057224 */ /* 0x000fe200000e0605 */
[----:B------:R-:W-:Y:S01]  /*2020*/  PLOP3.LUT P0, PT, PT, PT, PT, 0x80, 0x8 ;  /* 0x000000000008781c */ /* 0x000fe20003f0f070 */
[----:B------:R-:W-:-:S12]  /*2030*/  @!P1 BRA `(.L_x_26) ;  /* 0x00000004003c9947 */ /* 0x000fd80003800000 */
[----:B------:R-:W-:Y:S01]  /*2040*/  PLOP3.LUT P0, PT, PT, PT, PT, 0x8, 0x80 ;  /* 0x000000000080781c */ /* 0x000fe20003f0e170 */
[----:B------:R-:W-:-:S12]  /*2050*/  VIADD R45, R41, 0xfffff400 ;  /* 0xfffff400292d7836 */ /* 0x000fd80000000000 */
.L_x_27:
[C---:B------:R-:W-:Y:S01]  /*2060*/  IMAD.WIDE.U32 R38, R43.reuse, 0x8, R2 ;  /* 0x000000082b267825 */ /* 0x040fe200078e0002 */
[----:B------:R-:W2:Y:S04]  /*2070*/  LDG.E.64.CONSTANT R8, desc[UR6][R4.64+-0x800] ;  /* 0xfff8000604087981 */ /* 0x000ea8000c1e9b00 */
[----:B------:R-:W3:Y:S04]  /*2080*/  LDG.E.64.CONSTANT R10, desc[UR6][R4.64] ;  /* 0x00000006040a7981 */ /* 0x000ee8000c1e9b00 */
[----:B------:R-:W4:Y:S01]  /*2090*/  LDG.E.64.CONSTANT R38, desc[UR6][R38.64] ;  /* 0x0000000626267981 */ /* 0x000f22000c1e9b00 */
[----:B------:R-:W-:-:S03]  /*20a0*/  VIADD R15, R43, 0x400 ;  /* 0x000004002b0f7836 */ /* 0x000fc60000000000 */
[----:B------:R-:W5:Y:S01]  /*20b0*/  LDG.E.64.CONSTANT R12, desc[UR6][R4.64+0x800] ;  /* 0x00080006040c7981 */ /* 0x000f62000c1e9b00 */
[----:B------:R-:W-:-:S03]  /*20c0*/  IMAD.WIDE.U32 R14, R15, 0x8, R2 ;  /* 0x000000080f0e7825 */ /* 0x000fc600078e0002 */
[----:B------:R-:W5:Y:S04]  /*20d0*/  LDG.E.64.CONSTANT R16, desc[UR6][R4.64+0x1800] ;  /* 0x0018000604107981 */ /* 0x000f68000c1e9b00 */
[----:B------:R-:W5:Y:S04]  /*20e0*/  LDG.E.64.CONSTANT R14, desc[UR6][R14.64] ;  /* 0x000000060e0e7981 */ /* 0x000f68000c1e9b00 */
[----:B------:R-:W5:Y:S01]  /*20f0*/  LDG.E.64.CONSTANT R18, desc[UR6][R4.64+0x2000] ;  /* 0x0020000604127981 */ /* 0x000f62000c1e9b00 */
        /* <DEDUP_REMOVED lines=11> */
[----:B------:R-:W5:Y:S04]  /*21b0*/  LDG.E.64.CONSTANT R34, desc[UR6][R4.64+0x6000] ;  /* 0x0060000604227981 */ /* 0x000f68000c1e9b00 */
[----:B------:R0:W5:Y:S01]  /*21c0*/  LDG.E.64.CONSTANT R36, desc[UR6][R4.64+0x6800] ;  /* 0x0068000604247981 */ /* 0x000162000c1e9b00 */
[----:B------:R-:W-:-:S05]  /*21d0*/  VIADD R40, R40, 0x1000 ;  /* 0x0000100028287836 */ /* 0x000fca0000000000 */
[----:B------:R-:W-:Y:S02]  /*21e0*/  ISETP.GE.AND P2, PT, R40, R45, PT ;  /* 0x0000002d2800720c */ /* 0x000fe40003f46270 */
[----:B0-----:R-:W-:Y:S01]  /*21f0*/  IADD3 R4, P3, PT, R4, 0x8000, RZ ;  /* 0x0000800004047810 */ /* 0x001fe20007f7e0ff */
[----:B------:R-:W-:-:S04]  /*2200*/  VIADD R43, R43, 0x1000 ;  /* 0x000010002b2b7836 */ /* 0x000fc80000000000 */
[----:B------:R-:W-:Y:S01]  /*2210*/  IMAD.X R5, RZ, RZ, R5, P3 ;  /* 0x000000ffff057224 */ /* 0x000fe200018e0605 */
[----:B----4-:R-:W-:-:S06]  /*2220*/  DSETP.GEU.AND P1, PT, R6, R38, PT ;  /* 0x000000260600722a */ /* 0x010fcc0003f2e000 */
[----:B------:R-:W-:Y:S02]  /*2230*/  FSEL R6, R38, R6, !P1 ;  /* 0x0000000626067208 */ /* 0x000fe40004800000 */
[----:B------:R-:W-:-:S06]  /*2240*/  FSEL R7, R39, R7, !P1 ;  /* 0x0000000727077208 */ /* 0x000fcc0004800000 */
[----:B--2---:R-:W-:-:S06]  /*2250*/  DSETP.GEU.AND P1, PT, R6, R8, PT ;  /* 0x000000080600722a */ /* 0x004fcc0003f2e000 */
[----:B------:R-:W-:Y:S02]  /*2260*/  FSEL R6, R8, R6, !P1 ;  /* 0x0000000608067208 */ /* 0x000fe40004800000 */
[----:B------:R-:W-:-:S06]  /*2270*/  FSEL R7, R9, R7, !P1 ;  /* 0x0000000709077208 */ /* 0x000fcc0004800000 */
[----:B---3--:R-:W-:-:S06]  /*2280*/  DSETP.GEU.AND P1, PT, R6, R10, PT ;  /* 0x0000000a0600722a */ /* 0x008fcc0003f2e000 */
[----:B------:R-:W-:Y:S02]  /*2290*/  FSEL R6, R10, R6, !P1 ;  /* 0x000000060a067208 */ /* 0x000fe40004800000 */
[----:B------:R-:W-:-:S06]  /*22a0*/  FSEL R7, R11, R7, !P1 ;  /* 0x000000070b077208 */ /* 0x000fcc0004800000 */
[----:B-----5:R-:W-:-:S06]  /*22b0*/  DSETP.GEU.AND P1, PT, R6, R12, PT ;  /* 0x0000000c0600722a */ /* 0x020fcc0003f2e000 */
        /* <DEDUP_REMOVED lines=39> */
.L_x_26:
[----:B------:R-:W-:Y:S05]  /*2530*/  BSYNC.RECONVERGENT B2 ;  /* 0x0000000000027941 */ /* 0x000fea0003800200 */
.L_x_25:
[----:B------:R-:W-:Y:S01]  /*2540*/  IMAD.IADD R8, R41, 0x1, -R40 ;  /* 0x0000000129087824 */ /* 0x000fe200078e0a28 */
[----:B------:R-:W-:Y:S04]  /*2550*/  BSSY.RECONVERGENT B2, `(.L_x_28) ;  /* 0x000002b000027945 */ /* 0x000fe80003800200 */
[----:B------:R-:W-:-:S13]  /*2560*/  ISETP.GT.AND P1, PT, R8, 0x400, PT ;  /* 0x000004000800780c */ /* 0x000fda0003f24270 */
[----:B------:R-:W-:Y:S05]  /*2570*/  @!P1 BRA `(.L_x_29) ;  /* 0x0000000000a09947 */ /* 0x000fea0003800000 */
        /* <DEDUP_REMOVED lines=9> */
[----:B------:R-:W5:Y:S04]  /*2610*/  LDG.E.64.CONSTANT R22, desc[UR6][R4.64+0x2000] ;  /* 0x0020000604167981 */ /* 0x000f68000c1e9b00 */
[----:B------:R0:W5:Y:S01]  /*2620*/  LDG.E.64.CONSTANT R8, desc[UR6][R4.64+0x2800] ;  /* 0x0028000604087981 */ /* 0x000162000c1e9b00 */
[----:B------:R-:W-:-:S02]  /*2630*/  VIADD R40, R40, 0x800 ;  /* 0x0000080028287836 */ /* 0x000fc40000000000 */
[----:B------:R-:W-:Y:S01]  /*2640*/  VIADD R43, R43, 0x800 ;  /* 0x000008002b2b7836 */ /* 0x000fe20000000000 */
[----:B0-----:R-:W-:-:S05]  /*2650*/  IADD3 R4, P2, PT, R4, 0x4000, RZ ;  /* 0x0000400004047810 */ /* 0x001fca0007f5e0ff */
        /* <DEDUP_REMOVED lines=22> */
[----:B------:R-:W-:Y:S01]  /*27c0*/  DSETP.GEU.AND P1, PT, R6, R8, PT ;  /* 0x000000080600722a */ /* 0x000fe20003f2e000 */
[----:B------:R-:W-:-:S05]  /*27d0*/  PLOP3.LUT P0, PT, PT, PT, PT, 0x8, 0x80 ;  /* 0x000000000080781c */ /* 0x000fca0003f0e170 */
[----:B------:R-:W-:Y:S02]  /*27e0*/  FSEL R6, R8, R6, !P1 ;  /* 0x0000000608067208 */ /* 0x000fe40004800000 */
[----:B------:R-:W-:-:S07]  /*27f0*/  FSEL R7, R9, R7, !P1 ;  /* 0x0000000709077208 */ /* 0x000fce0004800000 */
.L_x_29:
[----:B------:R-:W-:Y:S05]  /*2800*/  BSYNC.RECONVERGENT B2 ;  /* 0x0000000000027941 */ /* 0x000fea0003800200 */
.L_x_28:
[----:B------:R-:W-:-:S13]  /*2810*/  ISETP.LT.OR P0, PT, R40, R41, P0 ;  /* 0x000000292800720c */ /* 0x000fda0000701670 */
[----:B------:R-:W-:Y:S05]  /*2820*/  @!P0 BRA `(.L_x_21) ;  /* 0x0000000000448947 */ /* 0x000fea0003800000 */
[----:B------:R-:W-:Y:S01]  /*2830*/  IMAD.WIDE.U32 R2, R43, 0x8, R2 ;  /* 0x000000082b027825 */ /* 0x000fe200078e0002 */
[----:B------:R-:W2:Y:S04]  /*2840*/  LDG.E.64.CONSTANT R8, desc[UR6][R4.64+-0x800] ;  /* 0xfff8000604087981 */ /* 0x000ea8000c1e9b00 */
[----:B------:R-:W3:Y:S04]  /*2850*/  LDG.E.64.CONSTANT R10, desc[UR6][R4.64] ;  /* 0x00000006040a7981 */ /* 0x000ee8000c1e9b00 */
[----:B------:R-:W4:Y:S04]  /*2860*/  LDG.E.64.CONSTANT R2, desc[UR6][R2.64] ;  /* 0x0000000602027981 */ /* 0x000f28000c1e9b00 */
[----:B------:R-:W5:Y:S01]  /*2870*/  LDG.E.64.CONSTANT R12, desc[UR6][R4.64+0x800] ;  /* 0x00080006040c7981 */ /* 0x000f62000c1e9b00 */
        /* <DEDUP_REMOVED lines=11> */
[----:B------:R-:W-:-:S07]  /*2930*/  FSEL R7, R13, R3, !P0 ;  /* 0x000000030d077208 */ /* 0x000fce0004000000 */
.L_x_21:
[----:B------:R-:W-:Y:S05]  /*2940*/  BSYNC.RECONVERGENT B1 ;  /* 0x0000000000017941 */ /* 0x000fea0003800200 */
.L_x_19:
[----:B------:R-:W0:Y:S01]  /*2950*/  S2R R10, SR_LANEID ;  /* 0x00000000000a7919 */ /* 0x000e220000000000 */
[----:B------:R-:W-:Y:S04]  /*2960*/  SHFL.DOWN PT, R2, R6, 0x1, 0x1f ;  /* 0x08201f0006027f89 */ /* 0x000fe800000e0000 */
        /* <DEDUP_REMOVED lines=10> */
[----:B------:R-:W-:-:S02]  /*2a10*/  @!P2 MOV R7, 0x400 ;  /* 0x000004000007a802 */ /* 0x000fc40000000f00 */
        /* <DEDUP_REMOVED lines=8> */
[----:B------:R-:W-:Y:S01]  /*2aa0*/  SHFL.DOWN PT, R2, R4, 0x4, 0x1f ;  /* 0x08801f0004027f89 */ /* 0x000fe200000e0000 */
[----:B-1----:R-:W-:-:S03]  /*2ab0*/  @!P2 LEA R7, R8, R7, 0x18 ;  /* 0x000000070807a211 */ /* 0x002fc600078ec0ff */
[----:B------:R-:W0:Y:S02]  /*2ac0*/  SHFL.DOWN PT, R3, R5, 0x4, 0x1f ;  /* 0x08801f0005037f89 */ /* 0x000e2400000e0000 */
[----:B------:R-:W-:Y:S01]  /*2ad0*/  @!P2 IMAD.IADD R9, R6, 0x1, R7 ;  /* 0x000000010609a824 */ /* 0x000fe200078e0207 */
[----:B0-----:R-:W-:-:S06]  /*2ae0*/  DSETP.GEU.AND P0, PT, R4, R2, PT ;  /* 0x000000020400722a */ /* 0x001fcc0003f0e000 */
[----:B------:R-:W-:Y:S02]  /*2af0*/  @!P1 FSEL R4, R2, R4, !P0 ;  /* 0x0000000402049208 */ /* 0x000fe40004000000 */
[----:B------:R-:W-:Y:S02]  /*2b00*/  @!P1 FSEL R5, R3, R5, !P0 ;  /* 0x0000000503059208 */ /* 0x000fe40004000000 */
[----:B------:R-:W-:Y:S01]  /*2b10*/  ISETP.GT.AND P1, PT, R10, 0x17, PT ;  /* 0x000000170a00780c */ /* 0x000fe20003f24270 */
[----:B------:R-:W-:Y:S04]  /*2b20*/  SHFL.DOWN PT, R2, R4, 0x8, 0x1f ;  /* 0x09001f0004027f89 */ /* 0x000fe800000e0000 */
[----:B------:R-:W0:Y:S02]  /*2b30*/  SHFL.DOWN PT, R3, R5, 0x8, 0x1f ;  /* 0x09001f0005037f89 */ /* 0x000e2400000e0000 */
[----:B0-----:R-:W-:-:S06]  /*2b40*/  DSETP.GEU.AND P0, PT, R4, R2, PT ;  /* 0x000000020400722a */ /* 0x001fcc0003f0e000 */
[----:B------:R-:W-:Y:S02]  /*2b50*/  @!P1 FSEL R4, R2, R4, !P0 ;  /* 0x0000000402049208 */ /* 0x000fe40004000000 */
[----:B------:R-:W-:Y:S02]  /*2b60*/  @!P1 FSEL R5, R3, R5, !P0 ;  /* 0x0000000503059208 */ /* 0x000fe40004000000 */
[----:B------:R-:W-:Y:S01]  /*2b70*/  ISETP.GT.AND P1, PT, R10, 0xf, PT ;  /* 0x0000000f0a00780c */ /* 0x000fe20003f24270 */
[----:B------:R-:W-:Y:S04]  /*2b80*/  SHFL.DOWN PT, R2, R4, 0x10, 0x1f ;  /* 0x0a001f0004027f89 */ /* 0x000fe800000e0000 */
[----:B------:R-:W0:Y:S02]  /*2b90*/  SHFL.DOWN PT, R3, R5, 0x10, 0x1f ;  /* 0x0a001f0005037f89 */ /* 0x000e2400000e0000 */
[----:B0-----:R-:W-:-:S06]  /*2ba0*/  DSETP.GEU.AND P0, PT, R4, R2, PT ;  /* 0x000000020400722a */ /* 0x001fcc0003f0e000 */
[----:B------:R-:W-:Y:S02]  /*2bb0*/  FSEL R2, R2, R4, !P0 ;  /* 0x0000000402027208 */ /* 0x000fe40004000000 */
        /* <DEDUP_REMOVED lines=10> */
[----:B--2---:R-:W0:Y:S04]  /*2c60*/  LDS.128 R8, [UR4+0x10] ;  /* 0x00001004ff087984 */ /* 0x004e280008000c00 */
        /* <DEDUP_REMOVED lines=25> */
.L_x_2:
        /* <DEDUP_REMOVED lines=12> */
.L_x_32:
[----:B------:R-:W-:Y:S05]  /*2ec0*/  BSYNC.RECONVERGENT B1 ;  /* 0x0000000000017941 */ /* 0x000fea0003800200 */
.L_x_31:
        /* <DEDUP_REMOVED lines=17> */
.L_x_37:
        /* <DEDUP_REMOVED lines=12> */
.L_x_36:
[----:B------:R-:W-:Y:S05]  /*30a0*/  BSYNC.RECONVERGENT B2 ;  /* 0x0000000000027941 */ /* 0x000fea0003800200 */
.L_x_35:
        /* <DEDUP_REMOVED lines=9> */
.L_x_40:
        /* <DEDUP_REMOVED lines=74> */
.L_x_39:
[----:B------:R-:W-:Y:S05]  /*35e0*/  BSYNC.RECONVERGENT B2 ;  /* 0x0000000000027941 */ /* 0x000fea0003800200 */
.L_x_38:
        /* <DEDUP_REMOVED lines=42> */
.L_x_42:
[----:B------:R-:W-:Y:S05]  /*3890*/  BSYNC.RECONVERGENT B2 ;  /* 0x0000000000027941 */ /* 0x000fea0003800200 */
.L_x_41:
        /* <DEDUP_REMOVED lines=20> */
.L_x_34:
[----:B------:R-:W-:Y:S05]  /*39e0*/  BSYNC.RECONVERGENT B1 ;  /* 0x0000000000017941 */ /* 0x000fea0003800200 */
.L_x_33:
        /* <DEDUP_REMOVED lines=14> */
[----:B------:R-:W-:Y:S01]  /*3ad0*/  IMAD.MOV.U32 R2, RZ, RZ, R9 ;  /* 0x000000ffff027224 */ /* 0x000fe200078e0009 */
[----:B------:R-:W-:Y:S01]  /*3ae0*/  @!P2 MOV R4, 0x400 ;  /* 0x000004000004a802 */ /* 0x000fe20000000f00 */
[----:B------:R-:W-:Y:S01]  /*3af0*/  IMAD.MOV.U32 R3, RZ, RZ, R11 ;  /* 0x000000ffff037224 */ /* 0x000fe200078e000b */
[----:B------:R-:W0:Y:S01]  /*3b00*/  SHFL.DOWN PT, R7, R11, 0x2, 0x1f ;  /* 0x08401f000b077f89 */ /* 0x000e2200000e0000 */
[----:B------:R-:W-:Y:S01]  /*3b10*/  @!P2 SHF.R.U32.HI R0, RZ, 0x2, R5 ;  /* 0x00000002ff00a819 */ /* 0x000fe20000011605 */
[----:B------:R-:W1:Y:S03]  /*3b20*/  @!P2 S2R R13, SR_CgaCtaId ;  /* 0x00000000000da919 */ /* 0x000e660000008800 */
[----:B------:R-:W-:Y:S01]  /*3b30*/  @!P2 LOP3.LUT R0, R0, 0xf8, RZ, 0xc0, !PT ;  /* 0x000000f80000a812 */ /* 0x000fe200078ec0ff */
[----:B0-----:R-:W-:-:S06]  /*3b40*/  DSETP.GEU.AND P0, PT, R2, R6, PT ;  /* 0x000000060200722a */ /* 0x001fcc0003f0e000 */
[----:B------:R-:W-:Y:S02]  /*3b50*/  @!P1 FSEL R9, R6, R9, !P0 ;  /* 0x0000000906099208 */ /* 0x000fe40004000000 */
[----:B------:R-:W-:Y:S02]  /*3b60*/  @!P1 FSEL R11, R7, R11, !P0 ;  /* 0x0000000b070b9208 */ /* 0x000fe40004000000 */
[----:B------:R-:W-:Y:S01]  /*3b70*/  ISETP.GT.AND P1, PT, R8, 0x1b, PT ;  /* 0x0000001b0800780c */ /* 0x000fe20003f24270 */
[----:B------:R-:W-:Y:S01]  /*3b80*/  SHFL.DOWN PT, R2, R9, 0x4, 0x1f ;  /* 0x08801f0009027f89 */ /* 0x000fe200000e0000 */
[----:B------:R-:W-:Y:S01]  /*3b90*/  IMAD.MOV.U32 R6, RZ, RZ, R9 ;  /* 0x000000ffff067224 */ /* 0x000fe200078e0009 */
[----:B-1----:R-:W-:Y:S01]  /*3ba0*/  @!P2 LEA R13, R13, R4, 0x18 ;  /* 0x000000040d0da211 */ /* 0x002fe200078ec0ff */
[----:B------:R-:W-:Y:S01]  /*3bb0*/  IMAD.MOV.U32 R7, RZ, RZ, R11 ;  /* 0x000000ffff077224 */ /* 0x000fe200078e000b */
[----:B------:R-:W0:Y:S03]  /*3bc0*/  SHFL.DOWN PT, R3, R11, 0x4, 0x1f ;  /* 0x08801f000b037f89 */ /* 0x000e2600000e0000 */
[----:B------:R-:W-:-:S02]  /*3bd0*/  @!P2 IMAD.IADD R13, R0, 0x1, R13 ;  /* 0x00000001000da824 */ /* 0x000fc400078e020d */
[----:B0-----:R-:W-:-:S06]  /*3be0*/  DSETP.GEU.AND P0, PT, R6, R2, PT ;  /* 0x000000020600722a */ /* 0x001fcc0003f0e000 */
[----:B------:R-:W-:Y:S02]  /*3bf0*/  @!P1 FSEL R9, R2, R9, !P0 ;  /* 0x0000000902099208 */ /* 0x000fe40004000000 */
[----:B------:R-:W-:Y:S02]  /*3c00*/  @!P1 FSEL R11, R3, R11, !P0 ;  /* 0x0000000b030b9208 */ /* 0x000fe40004000000 */
[----:B------:R-:W-:Y:S01]  /*3c10*/  ISETP.GT.AND P1, PT, R8, 0x17, PT ;  /* 0x000000170800780c */ /* 0x000fe20003f24270 */
[----:B------:R-:W-:Y:S01]  /*3c20*/  SHFL.DOWN PT, R2, R9, 0x8, 0x1f ;  /* 0x09001f0009027f89 */ /* 0x000fe200000e0000 */
[----:B------:R-:W-:Y:S02]  /*3c30*/  IMAD.MOV.U32 R6, RZ, RZ, R9 ;  /* 0x000000ffff067224 */ /* 0x000fe400078e0009 */
[----:B------:R-:W-:Y:S01]  /*3c40*/  IMAD.MOV.U32 R7, RZ, RZ, R11 ;  /* 0x000000ffff077224 */ /* 0x000fe200078e000b */
[----:B------:R-:W0:Y:S05]  /*3c50*/  SHFL.DOWN PT, R3, R11, 0x8, 0x1f ;  /* 0x09001f000b037f89 */ /* 0x000e2a00000e0000 */
        /* <DEDUP_REMOVED lines=20> */
[----:B------:R-:W0:Y:S04]  /*3da0*/  LDS.128 R8, [UR4+0x10] ;  /* 0x00001004ff087984 */ /* 0x000e280008000c00 */
[----:B-1----:R-:W1:Y:S01]  /*3db0*/  LDS.128 R12, [UR4+0x20] ;  /* 0x00002004ff0c7984 */ /* 0x002e620008000c00 */
        /* <DEDUP_REMOVED lines=24> */
.L_x_43:
        /* <DEDUP_REMOVED lines=20> */
[----:B------:R-:W0:Y:S05]  /*4080*/  SHFL.DOWN PT, R7, R0, 0x2, R11 ;  /* 0x0840000000077989 */ /* 0x000e2a00000e000b */
[----:B0-----:R-:W-:-:S06]  /*4090*/  DSETP.GEU.AND P0, PT, R2, R6, PT ;  /* 0x000000060200722a */ /* 0x001fcc0003f0e000 */
[----:B------:R-:W-:Y:S01]  /*40a0*/  @!P1 FSEL R9, R6, R9, !P0 ;  /* 0x0000000906099208 */ /* 0x000fe20004000000 */
[----:B------:R-:W-:Y:S01]  /*40b0*/  VIADD R6, R8, 0x4 ;  /* 0x0000000408067836 */ /* 0x000fe20000000000 */
[----:B------:R-:W-:-:S03]  /*40c0*/  @!P1 FSEL R0, R7, R0, !P0 ;  /* 0x0000000007009208 */ /* 0x000fc60004000000 */
[----:B------:R-:W-:Y:S01]  /*40d0*/  SHFL.DOWN PT, R2, R9, 0x4, R11 ;  /* 0x0880000009027989 */ /* 0x000fe200000e000b */
[----:B------:R-:W-:Y:S01]  /*40e0*/  ISETP.GT.AND P1, PT, R6, R11, PT ;  /* 0x0000000b0600720c */ /* 0x000fe20003f24270 */
[----:B------:R-:W-:Y:S02]  /*40f0*/  IMAD.MOV.U32 R6, RZ, RZ, R9 ;  /* 0x000000ffff067224 */ /* 0x000fe400078e0009 */
[----:B------:R-:W0:Y:S01]  /*4100*/  SHFL.DOWN PT, R3, R0, 0x4, R11 ;  /* 0x0880000000037989 */ /* 0x000e2200000e000b */
[----:B------:R-:W-:-:S06]  /*4110*/  IMAD.MOV.U32 R7, RZ, RZ, R0 ;  /* 0x000000ffff077224 */ /* 0x000fcc00078e0000 */
[----:B0-----:R-:W-:Y:S01]  /*4120*/  DSETP.GEU.AND P0, PT, R6, R2, PT ;  /* 0x000000020600722a */ /* 0x001fe20003f0e000 */
[----:B------:R-:W-:-:S05]  /*4130*/  VIADD R6, R8, 0x8 ;  /* 0x0000000808067836 */ /* 0x000fca0000000000 */
        /* <DEDUP_REMOVED lines=15> */
[----:B------:R-:W-:Y:S02]  /*4230*/  IMAD.MOV.U32 R6, RZ, RZ, R9 ;  /* 0x000000ffff067224 */ /* 0x000fe400078e0009 */
[----:B------:R-:W-:Y:S01]  /*4240*/  IMAD.MOV.U32 R7, RZ, RZ, R0 ;  /* 0x000000ffff077224 */ /* 0x000fe200078e0000 */
[----:B------:R-:W0:Y:S05]  /*4250*/  SHFL.DOWN PT, R3, R0, 0x10, R11 ;  /* 0x0a00000000037989 */ /* 0x000e2a00000e000b */
[----:B0-----:R-:W-:Y:S01]  /*4260*/  DSETP.GEU.AND P1, PT, R6, R2, PT ;  /* 0x000000020600722a */ /* 0x001fe20003f2e000 */
[----:B------:R-:W-:-:S02]  /*4270*/  @!P0 MOV R7, 0x400 ;  /* 0x0000040000078802 */ /* 0x000fc40000000f00 */
[----:B------:R-:W-:Y:S02]  /*4280*/  @!P0 SHF.R.U32.HI R6, RZ, 0x2, R5 ;  /* 0x00000002ff068819 */ /* 0x000fe40000011605 */
[----:B-1----:R-:W-:Y:S02]  /*4290*/  @!P0 LEA R7, R10, R7, 0x18 ;  /* 0x000000070a078211 */ /* 0x002fe400078ec0ff */
[----:B------:R-:W-:Y:S02]  /*42a0*/  @!P0 LOP3.LUT R6, R6, 0xf8, RZ, 0xc0, !PT ;  /* 0x000000f806068812 */ /* 0x000fe400078ec0ff */
[----:B------:R-:W-:Y:S02]  /*42b0*/  @!P2 FSEL R9, R2, R9, !P1 ;  /* 0x000000090209a208 */ /* 0x000fe40004800000 */
[----:B------:R-:W-:Y:S01]  /*42c0*/  @!P2 FSEL R0, R3, R0, !P1 ;  /* 0x000000000300a208 */ /* 0x000fe20004800000 */
[----:B------:R-:W-:Y:S02]  /*42d0*/  @!P0 IMAD.IADD R3, R6, 0x1, R7 ;  /* 0x0000000106038824 */ /* 0x000fe400078e0207 */
[----:B------:R-:W-:-:S02]  /*42e0*/  IMAD.MOV.U32 R6, RZ, RZ, R9 ;  /* 0x000000ffff067224 */ /* 0x000fc400078e0009 */
[----:B------:R-:W-:-:S05]  /*42f0*/  IMAD.MOV.U32 R7, RZ, RZ, R0 ;  /* 0x000000ffff077224 */ /* 0x000fca00078e0000 */
[----:B------:R1:W-:Y:S01]  /*4300*/  @!P0 STS.64 [R3+0x8], R6 ;  /* 0x0000080603008388 */ /* 0x0003e20000000a00 */
[----:B------:R-:W-:Y:S01]  /*4310*/  BAR.SYNC.DEFER_BLOCKING 0x0 ;  /* 0x0000000000007b1d */ /* 0x000fe20000010000 */
[----:B------:R-:W-:-:S13]  /*4320*/  ISETP.NE.AND P0, PT, R5, RZ, PT ;  /* 0x000000ff0500720c */ /* 0x000fda0003f05270 */
[----:B-1----:R-:W-:Y:S05]  /*4330*/  @P0 BRA `(.L_x_17) ;  /* 0x0000001800340947 */ /* 0x002fea0003800000 */
[----:B------:R-:W0:Y:S01]  /*4340*/  S2UR UR5, SR_CgaCtaId ;  /* 0x00000000000579c3 */ /* 0x000e220000008800 */
[----:B------:R-:W-:Y:S01]  /*4350*/  UMOV UR4, 0x400 ;  /* 0x0000040000047882 */ /* 0x000fe20000000000 */
[C---:B------:R-:W-:Y:S02]  /*4360*/  ISETP.GT.AND P3, PT, R4.reuse, 0x20, PT ;  /* 0x000000200400780c */ /* 0x040fe40003f64270 */
        /* <DEDUP_REMOVED lines=10> */
[----:B------:R-:W-:Y:S01]  /*4410*/  ISETP.GT.AND P1, PT, R4, 0x60, PT ;  /* 0x000000600400780c */ /* 0x000fe20003f24270 */
[----:B------:R-:W-:Y:S02]  /*4420*/  IMAD.MOV.U32 R2, RZ, RZ, R6 ;  /* 0x000000ffff027224 */ /* 0x000fe400078e0006 */
        /* <DEDUP_REMOVED lines=29> */
.L_x_30:
[----:B------:R-:W0:Y:S01]  /*4600*/  S2R R41, SR_TID.X ;  /* 0x0000000000297919 */ /* 0x000e220000002100 */
[----:B------:R-:W0:Y:S02]  /*4610*/  LDC.64 R6, c[0x0][0x380] ;  /* 0x0000e000ff067b82 */ /* 0x000e240000000a00 */
[----:B0-----:R-:W-:-:S05]  /*4620*/  IMAD.WIDE.U32 R6, R41, 0x8, R6 ;  /* 0x0000000829067825 */ /* 0x001fca00078e0006 */
[----:B------:R-:W2:Y:S04]  /*4630*/  LDG.E.64.CONSTANT R20, desc[UR6][R6.64] ;  /* 0x0000000606147981 */ /* 0x000ea8000c1e9b00 */
[----:B------:R-:W2:Y:S04]  /*4640*/  LDG.E.64.CONSTANT R2, desc[UR6][R6.64+0x800] ;  /* 0x0008000606027981 */ /* 0x000ea8000c1e9b00 */
[----:B------:R-:W3:Y:S04]  /*4650*/  LDG.E.64.CONSTANT R8, desc[UR6][R6.64+0x1000] ;  /* 0x0010000606087981 */ /* 0x000ee8000c1e9b00 */
[----:B------:R-:W4:Y:S04]  /*4660*/  LDG.E.64.CONSTANT R10, desc[UR6][R6.64+0x1800] ;  /* 0x00180006060a7981 */ /* 0x000f28000c1e9b00 */
[----:B------:R-:W5:Y:S04]  /*4670*/  LDG.E.64.CONSTANT R12, desc[UR6][R6.64+0x2000] ;  /* 0x00200006060c7981 */ /* 0x000f68000c1e9b00 */
[----:B------:R-:W5:Y:S04]  /*4680*/  LDG.E.64.CONSTANT R14, desc[UR6][R6.64+0x2800] ;  /* 0x00280006060e7981 */ /* 0x000f68000c1e9b00 */
[----:B------:R-:W5:Y:S04]  /*4690*/  LDG.E.64.CONSTANT R16, desc[UR6][R6.64+0x3000] ;  /* 0x0030000606107981 */ /* 0x000f68000c1e9b00 */
[----:B------:R-:W5:Y:S01]  /*46a0*/  LDG.E.64.CONSTANT R18, desc[UR6][R6.64+0x3800] ;  /* 0x0038000606127981 */ /* 0x000f62000c1e9b00 */
[----:B------:R-:W-:Y:S01]  /*46b0*/  ISETP.GE.U32.AND P1, PT, R4, 0x1000, PT ;  /* 0x000010000400780c */ /* 0x000fe20003f26070 */
[----:B------:R-:W-:Y:S01]  /*46c0*/  IMAD.MOV.U32 R45, RZ, RZ, 0x800 ;  /* 0x00000800ff2d7424 */ /* 0x000fe200078e00ff */
[----:B--2---:R-:W-:-:S06]  /*46d0*/  DSETP.GEU.AND P0, PT, R20, R2, PT ;  /* 0x000000021400722a */ /* 0x004fcc0003f0e000 */
        /* <DEDUP_REMOVED lines=21> */
[----:B------:R-:W0:Y:S01]  /*4830*/  LDC R24, c[0x0][0x390] ;  /* 0x0000e400ff187b82 */ /* 0x000e220000000800 */
[----:B------:R-:W-:Y:S02]  /*4840*/  VIADD R0, R4, 0xfffff800 ;  /* 0xfffff80004007836 */ /* 0x000fe40000000000 */
[----:B------:R-:W-:-:S07]  /*4850*/  IMAD.MOV.U32 R45, RZ, RZ, 0x800 ;  /* 0x00000800ff2d7424 */ /* 0x000fce00078e00ff */
.L_x_46:
[----:B------:R-:W-:-:S05]  /*4860*/  IMAD.WIDE R4, R45, 0x8, R6 ;  /* 0x000000082d047825 */ /* 0x000fca00078e0206 */
[----:B------:R-:W2:Y:S04]  /*4870*/  LDG.E.64.CONSTANT R10, desc[UR6][R4.64] ;  /* 0x00000006040a7981 */ /* 0x000ea8000c1e9b00 */
[----:B------:R-:W3:Y:S04]  /*4880*/  LDG.E.64.CONSTANT R12, desc[UR6][R4.64+0x800] ;  /* 0x00080006040c7981 */ /* 0x000ee8000c1e9b00 */
[----:B------:R-:W4:Y:S04]  /*4890*/  LDG.E.64.CONSTANT R14, desc[UR6][R4.64+0x1000] ;  /* 0x00100006040e7981 */ /* 0x000f28000c1e9b00 */
[----:B------:R-:W5:Y:S04]  /*48a0*/  LDG.E.64.CONSTANT R16, desc[UR6][R4.64+0x1800] ;  /* 0x0018000604107981 */ /* 0x000f68000c1e9b00 */
[----:B------:R-:W5:Y:S04]  /*48b0*/  LDG.E.64.CONSTANT R18, desc[UR6][R4.64+0x2000] ;  /* 0x0020000604127981 */ /* 0x000f68000c1e9b00 */
[----:B------:R-:W5:Y:S04]  /*48c0*/  LDG.E.64.CONSTANT R20, desc[UR6][R4.64+0x2800] ;  /* 0x0028000604147981 */ /* 0x000f68000c1e9b00 */
[----:B------:R-:W5:Y:S04]  /*48d0*/  LDG.E.64.CONSTANT R22, desc[UR6][R4.64+0x3000] ;  /* 0x0030000604167981 */ /* 0x000f68000c1e9b00 */
[----:B------:R0:W5:Y:S02]  /*48e0*/  LDG.E.64.CONSTANT R8, desc[UR6][R4.64+0x3800] ;  /* 0x0038000604087981 */ /* 0x000164000c1e9b00 */
[----:B0-----:R-:W-:-:S04]  /*48f0*/  IMAD.MOV.U32 R4, RZ, RZ, R24 ;  /* 0x000000ffff047224 */ /* 0x001fc800078e0018 */
[----:B------:R-:W-:-:S05]  /*4900*/  IMAD.IADD R5, R4, 0x1, -R45 ;  /* 0x0000000104057824 */ /* 0x000fca00078e0a2d */
[----:B------:R-:W-:Y:S01]  /*4910*/  ISETP.GE.AND P1, PT, R5, 0x800, PT ;  /* 0x000008000500780c */ /* 0x000fe20003f26270 */
        /* <DEDUP_REMOVED lines=25> */
[----:B------:R-:W-:-:S05]  /*4ab0*/  VIADD R45, R45, 0x800 ;  /* 0x000008002d2d7836 */ /* 0x000fca0000000000 */
[----:B------:R-:W-:-:S13]  /*4ac0*/  ISETP.GT.AND P0, PT, R45, R0, PT ;  /* 0x000000002d00720c */ /* 0x000fda0003f04270 */
[----:B------:R-:W-:Y:S05]  /*4ad0*/  @!P0 BRA `(.L_x_46) ;  /* 0xfffffffc00608947 */ /* 0x000fea000383ffff */
.L_x_44:
[----:B------:R-:W-:-:S13]  /*4ae0*/  ISETP.GE.AND P0, PT, R45, R4, PT ;  /* 0x000000042d00720c */ /* 0x000fda0003f06270 */
[----:B------:R-:W-:Y:S05]  /*4af0*/  @P0 BRA `(.L_x_45) ;  /* 0x0000000800fc0947 */ /* 0x000fea0003800000 */
[----:B------:R-:W-:Y:S01]  /*4b00*/  IMAD.IADD R0, R4, 0x1, -R45 ;  /* 0x0000000104007824 */ /* 0x000fe200078e0a2d */
[----:B------:R-:W-:Y:S04]  /*4b10*/  BSSY.RECONVERGENT B1, `(.L_x_45) ;  /* 0x00000bd000017945 */ /* 0x000fe80003800200 */
[----:B------:R-:W-:-:S13]  /*4b20*/  ISETP.GE.AND P0, PT, R41, R0, PT ;  /* 0x000000002900720c */ /* 0x000fda0003f06270 */
[----:B------:R-:W-:Y:S05]  /*4b30*/  @P0 BRA `(.L_x_47) ;  /* 0x0000000800e80947 */ /* 0x000fea0003800000 */
[----:B------:R-:W-:Y:S01]  /*4b40*/  LOP3.LUT R5, RZ, R41, RZ, 0x33, !PT ;  /* 0x00000029ff057212 */ /* 0x000fe200078e33ff */
[----:B------:R-:W-:Y:S01]  /*4b50*/  BSSY.RECONVERGENT B2, `(.L_x_48) ;  /* 0x0000017000027945 */ /* 0x000fe20003800200 */
[----:B------:R-:W-:Y:S02]  /*4b60*/  IMAD.MOV.U32 R43, RZ, RZ, R41 ;  /* 0x000000ffff2b7224 */ /* 0x000fe400078e0029 */
[----:B------:R-:W-:-:S04]  /*4b70*/  IADD3 R4, PT, PT, -R45, R4, R5 ;  /* 0x000000042d047210 */ /* 0x000fc80007ffe105 */
[C---:B------:R-:W-:Y:S02]  /*4b80*/  LOP3.LUT R5, R4.reuse, 0x300, RZ, 0xc0, !PT ;  /* 0x0000030004057812 */ /* 0x040fe400078ec0ff */
[----:B------:R-:W-:Y:S02]  /*4b90*/  ISETP.GE.U32.AND P2, PT, R4, 0x300, PT ;  /* 0x000003000400780c */ /* 0x000fe40003f46070 */
[----:B------:R-:W-:-:S13]  /*4ba0*/  ISETP.NE.AND P0, PT, R5, 0x300, PT ;  /* 0x000003000500780c */ /* 0x000fda0003f05270 */
[----:B------:R-:W-:Y:S05]  /*4bb0*/  @!P0 BRA `(.L_x_49) ;  /* 0x0000000000408947 */ /* 0x000fea0003800000 */
[----:B------:R-:W0:Y:S01]  /*4bc0*/  LDC.64 R6, c[0x0][0x380] ;  /* 0x0000e000ff067b82 */ /* 0x000e220000000a00 */
[----:B------:R-:W-:Y:S01]  /*4bd0*/  LEA.HI R4, R4, 0x1, RZ, 0x18 ;  /* 0x0000000104047811 */ /* 0x000fe200078fc0ff */
[----:B------:R-:W-:Y:S02]  /*4be0*/  IMAD.IADD R9, R41, 0x1, R45 ;  /* 0x0000000129097824 */ /* 0x000fe400078e022d */
[----:B------:R-:W-:Y:S01]  /*4bf0*/  IMAD.MOV.U32 R43, RZ, RZ, R41 ;  /* 0x000000ffff2b7224 */ /* 0x000fe200078e0029 */
[----:B------:R-:W-:-:S05]  /*4c00*/  LOP3.LUT R4, R4, 0x3, RZ, 0xc0, !PT ;  /* 0x0000000304047812 */ /* 0x000fca00078ec0ff */
[----:B------:R-:W-:-:S07]  /*4c10*/  IMAD.MOV R8, RZ, RZ, -R4 ;  /* 0x000000ffff087224 */ /* 0x000fce00078e0a04 */
.L_x_50:
[----:B0-----:R-:W-:-:S06]  /*4c20*/  IMAD.WIDE.U32 R4, R9, 0x8, R6 ;  /* 0x0000000809047825 */ /* 0x001fcc00078e0006 */
        /* <DEDUP_REMOVED lines=9> */
.L_x_49:
[----:B------:R-:W-:Y:S05]  /*4cc0*/  BSYNC.RECONVERGENT B2 ;  /* 0x0000000000027941 */ /* 0x000fea0003800200 */
.L_x_48:
[----:B------:R-:W-:Y:S05]  /*4cd0*/  @!P2 BRA `(.L_x_47) ;  /* 0x000000080080a947 */ /* 0x000fea0003800000 */
[----:B------:R-:W0:Y:S01]  /*4ce0*/  LDCU.64 UR4, c[0x0][0x380] ;  /* 0x00007000ff0477ac */ /* 0x000e220008000a00 */
[----:B------:R-:W-:Y:S01]  /*4cf0*/  IMAD.IADD R7, R0, 0x1, -R43 ;  /* 0x0000000100077824 */ /* 0x000fe200078e0a2b */
[C---:B------:R-:W-:Y:S01]  /*4d00*/  IADD3 R5, P0, PT, R43.reuse, R45, RZ ;  /* 0x0000002d2b057210 */ /* 0x040fe20007f1e0ff */
[----:B------:R-:W-:Y:S01]  /*4d10*/  BSSY.RECONVERGENT B2, `(.L_x_51) ;  /* 0x000005a000027945 */ /* 0x000fe20003800200 */
[----:B------:R-:W-:Y:S02]  /*4d20*/  IMAD.IADD R45, R43, 0x1, R45 ;  /* 0x000000012b2d7824 */ /* 0x000fe400078e022d */
        /* <DEDUP_REMOVED lines=8> */
[----:B------:R-:W0:Y:S01]  /*4db0*/  LDC.64 R6, c[0x0][0x380] ;  /* 0x0000e000ff067b82 */ /* 0x000e220000000a00 */
[----:B------:R-:W-:Y:S01]  /*4dc0*/  PLOP3.LUT P0, PT, PT, PT, PT, 0x8, 0x80 ;  /* 0x000000000080781c */ /* 0x000fe20003f0e170 */
[----:B------:R-:W-:-:S12]  /*4dd0*/  VIADD R40, R0, 0xfffff400 ;  /* 0xfffff40000287836 */ /* 0x000fd80000000000 */
.L_x_53:
[C---:B0-----:R-:W-:Y:S01]  /*4de0*/  IMAD.WIDE.U32 R38, R45.reuse, 0x8, R6 ;  /* 0x000000082d267825 */ /* 0x041fe200078e0006 */
        /* <DEDUP_REMOVED lines=76> */
.L_x_52:
[----:B------:R-:W-:Y:S05]  /*52b0*/  BSYNC.RECONVERGENT B2 ;  /* 0x0000000000027941 */ /* 0x000fea0003800200 */
.L_x_51:
[----:B------:R-:W-:Y:S01]  /*52c0*/  IMAD.IADD R6, R0, 0x1, -R43 ;  /* 0x0000000100067824 */ /* 0x000fe200078e0a2b */
[----:B------:R-:W-:Y:S04]  /*52d0*/  BSSY.RECONVERGENT B2, `(.L_x_54) ;  /* 0x000002c000027945 */ /* 0x000fe80003800200 */
[----:B------:R-:W-:-:S13]  /*52e0*/  ISETP.GT.AND P1, PT, R6, 0x400, PT ;  /* 0x000004000600780c */ /* 0x000fda0003f24270 */
[----:B------:R-:W-:Y:S05]  /*52f0*/  @!P1 BRA `(.L_x_55) ;  /* 0x0000000000a49947 */ /* 0x000fea0003800000 */
[----:B------:R-:W0:Y:S01]  /*5300*/  LDC.64 R16, c[0x0][0x380] ;  /* 0x0000e000ff107b82 */ /* 0x000e220000000a00 */
[----:B------:R-:W2:Y:S04]  /*5310*/  LDG.E.64.CONSTANT R10, desc[UR6][R4.64+-0x800] ;  /* 0xfff80006040a7981 */ /* 0x000ea8000c1e9b00 */
[----:B------:R-:W3:Y:S01]  /*5320*/  LDG.E.64.CONSTANT R12, desc[UR6][R4.64] ;  /* 0x00000006040c7981 */ /* 0x000ee2000c1e9b00 */
[----:B------:R-:W-:-:S03]  /*5330*/  VIADD R7, R45, 0x400 ;  /* 0x000004002d077836 */ /* 0x000fc60000000000 */
[----:B------:R-:W4:Y:S04]  /*5340*/  LDG.E.64.CONSTANT R14, desc[UR6][R4.64+0x800] ;  /* 0x00080006040e7981 */ /* 0x000f28000c1e9b00 */
[----:B------:R-:W5:Y:S04]  /*5350*/  LDG.E.64.CONSTANT R18, desc[UR6][R4.64+0x1800] ;  /* 0x0018000604127981 */ /* 0x000f68000c1e9b00 */
[----:B------:R-:W5:Y:S01]  /*5360*/  LDG.E.64.CONSTANT R20, desc[UR6][R4.64+0x2000] ;  /* 0x0020000604147981 */ /* 0x000f62000c1e9b00 */
[----:B0-----:R-:W-:-:S06]  /*5370*/  IMAD.WIDE.U32 R8, R45, 0x8, R16 ;  /* 0x000000082d087825 */ /* 0x001fcc00078e0010 */
[----:B------:R-:W2:Y:S01]  /*5380*/  LDG.E.64.CONSTANT R8, desc[UR6][R8.64] ;  /* 0x0000000608087981 */ /* 0x000ea2000c1e9b00 */
[----:B------:R-:W-:-:S03]  /*5390*/  IMAD.WIDE.U32 R16, R7, 0x8, R16 ;  /* 0x0000000807107825 */ /* 0x000fc600078e0010 */
[----:B------:R0:W5:Y:S04]  /*53a0*/  LDG.E.64.CONSTANT R6, desc[UR6][R4.64+0x2800] ;  /* 0x0028000604067981 */ /* 0x000168000c1e9b00 */
[----:B------:R-:W5:Y:S01]  /*53b0*/  LDG.E.64.CONSTANT R16, desc[UR6][R16.64] ;  /* 0x0000000610107981 */ /* 0x000f62000c1e9b00 */
[----:B------:R-:W-:Y:S01]  /*53c0*/  VIADD R43, R43, 0x800 ;  /* 0x000008002b2b7836 */ /* 0x000fe20000000000 */
[----:B0-----:R-:W-:Y:S01]  /*53d0*/  IADD3 R4, P2, PT, R4, 0x4000, RZ ;  /* 0x0000400004047810 */ /* 0x001fe20007f5e0ff */
[----:B------:R-:W-:-:S04]  /*53e0*/  VIADD R45, R45, 0x800 ;  /* 0x000008002d2d7836 */ /* 0x000fc80000000000 */
[----:B------:R-:W-:Y:S01]  /*53f0*/  IMAD.X R5, RZ, RZ, R5, P2 ;  /* 0x000000ffff057224 */ /* 0x000fe200010e0605 */
        /* <DEDUP_REMOVED lines=25> */
.L_x_55:
[----:B------:R-:W-:Y:S05]  /*5590*/  BSYNC.RECONVERGENT B2 ;  /* 0x0000000000027941 */ /* 0x000fea0003800200 */
.L_x_54:
[----:B------:R-:W-:-:S13]  /*55a0*/  ISETP.LT.OR P0, PT, R43, R0, P0 ;  /* 0x000000002b00720c */ /* 0x000fda0000701670 */
[----:B------:R-:W-:Y:S05]  /*55b0*/  @!P0 BRA `(.L_x_47) ;  /* 0x0000000000488947 */ /* 0x000fea0003800000 */
[----:B------:R-:W0:Y:S01]  /*55c0*/  LDC.64 R6, c[0x0][0x380] ;  /* 0x0000e000ff067b82 */ /* 0x000e220000000a00 */
[----:B------:R-:W2:Y:S04]  /*55d0*/  LDG.E.64.CONSTANT R8, desc[UR6][R4.64+-0x800] ;  /* 0xfff8000604087981 */ /* 0x000ea8000c1e9b00 */
[----:B------:R-:W3:Y:S04]  /*55e0*/  LDG.E.64.CONSTANT R10, desc[UR6][R4.64] ;  /* 0x00000006040a7981 */ /* 0x000ee8000c1e9b00 */
[----:B------:R-:W4:Y:S01]  /*55f0*/  LDG.E.64.CONSTANT R12, desc[UR6][R4.64+0x800] ;  /* 0x00080006040c7981 */ /* 0x000f22000c1e9b00 */
[----:B0-----:R-:W-:-:S06]  /*5600*/  IMAD.WIDE.U32 R6, R45, 0x8, R6 ;  /* 0x000000082d067825 */ /* 0x001fcc00078e0006 */
[----:B------:R-:W5:Y:S02]  /*5610*/  LDG.E.64.CONSTANT R6, desc[UR6][R6.64] ;  /* 0x0000000606067981 */ /* 0x000f64000c1e9b00 */
[----:B-----5:R-:W-:-:S06]  /*5620*/  DSETP.GEU.AND P0, PT, R2, R6, PT ;  /* 0x000000060200722a */ /* 0x020fcc0003f0e000 */
        /* <DEDUP_REMOVED lines=10> */
[----:B------:R-:W-:-:S07]  /*56d0*/  FSEL R3, R13, R3, !P0 ;  /* 0x000000030d037208 */ /* 0x000fce0004000000 */
.L_x_47:
[----:B------:R-:W-:Y:S05]  /*56e0*/  BSYNC.RECONVERGENT B1 ;  /* 0x0000000000017941 */ /* 0x000fea0003800200 */
.L_x_45:
        /* <DEDUP_REMOVED lines=54> */
[----:B------:R-:W1:Y:S01]  /*5a50*/  S2UR UR5, SR_CgaCtaId ;  /* 0x00000000000579c3 */ /* 0x000e620000008800 */
[----:B------:R-:W-:Y:S02]  /*5a60*/  UMOV UR4, 0x400 ;  /* 0x0000040000047882 */ /* 0x000fe40000000000 */
[----:B-1----:R-:W-:-:S09]  /*5a70*/  ULEA UR4, UR5, UR4, 0x18 ;  /* 0x0000000405047291 */ /* 0x002fd2000f8ec0ff */
[----:B0-----:R-:W0:Y:S04]  /*5a80*/  LDS.128 R8, [UR4+0x10] ;  /* 0x00001004ff087984 */ /* 0x001e280008000c00 */
        /* <DEDUP_REMOVED lines=23> */
[----:B------:R-:W-:-:S07]  /*5c00*/  FSEL R7, R3, R5, !P1 ;  /* 0x0000000503077208 */ /* 0x000fce0004800000 */
.L_x_17:
[----:B------:R-:W-:Y:S05]  /*5c10*/  BSYNC.RECONVERGENT B0 ;  /* 0x0000000000007941 */ /* 0x000fea0003800200 */
.L_x_1:
[----:B------:R-:W-:Y:S05]  /*5c20*/  @P0 EXIT ;  /* 0x000000000000094d */ /* 0x000fea0003800000 */
[----:B------:R-:W4:Y:S01]  /*5c30*/  LDCU.64 UR8, c[0x0][0x398] ;  /* 0x00007300ff0877ac */ /* 0x000f220008000a00 */
[----:B---3--:R-:W3:Y:S01]  /*5c40*/  LDC.64 R4, c[0x0][0x388] ;  /* 0x0000e200ff047b82 */ /* 0x008ee20000000a00 */
[----:B------:R-:W0:Y:S01]  /*5c50*/  LDCU.64 UR4, c[0x0][0x398] ;  /* 0x00007300ff0477ac */ /* 0x000e220008000a00 */
[----:B----4-:R-:W-:-:S06]  /*5c60*/  DSETP.GT.AND P0, PT, R6, UR8, PT ;  /* 0x0000000806007e2a */ /* 0x010fcc000bf04000 */
[----:B012---:R-:W-:Y:S02]  /*5c70*/  FSEL R2, R6, UR4, P0 ;  /* 0x0000000406027c08 */ /* 0x007fe40008000000 */
[----:B------:R-:W-:-:S05]  /*5c80*/  FSEL R3, R7, UR5, P0 ;  /* 0x0000000507037c08 */ /* 0x000fca0008000000 */
[----:B---3--:R-:W-:Y:S01]  /*5c90*/  STG.E.64 desc[UR6][R4.64], R2 ;  /* 0x0000000204007986 */ /* 0x008fe2000c101b06 */
[----:B------:R-:W-:Y:S05]  /*5ca0*/  EXIT ;  /* 0x000000000000794d */ /* 0x000fea0003800000 */
.L_x_56:
[----:B------:R-:W-:-:S00]  /*5cb0*/  BRA `(.L_x_56) ;  /* 0xfffffffc00fc7947 */ /* 0x000fc0000383ffff */
[----:B------:R-:W-:-:S00]  /*5cc0*/  NOP ;  /* 0x0000000000007918 */ /* 0x000fc00000000000 */
        /* <DEDUP_REMOVED lines=11> */
.L_x_149:


//--------------------- .text._ZN3cub18CUB_300001_SM_10006detail6reduce18DeviceReduceKernelINS2_10policy_hubIdjN4cuda3__47maximumIvEEE10Policy1000EPdjS8_dNS5_3std3__410__identityEEEvT0_PT3_T1_NS0_13GridEvenShareISI_EET2_T4_ --------------------------
	.section	.text._ZN3cub18CUB_300001_SM_10006detail6reduce18DeviceReduceKernelINS2_10policy_hubIdjN4cuda3__47maximumIvEEE10Policy1000EPdjS8_dNS5_3std3__410__identityEEEvT0_PT3_T1_NS0_13GridEvenShareISI_EET2_T4_,"ax",@progbits
	.align	128
        .global         _ZN3cub18CUB_300001_SM_10006detail6reduce18DeviceReduceKernelINS2_10policy_hubIdjN4cuda3__47maximumIvEEE10Policy1000EPdjS8_dNS5_3std3__410__identityEEEvT0_PT3_T1_NS0_13GridEvenShareISI_EET2_T4_
        .type           _ZN3cub18CUB_300001_SM_10006detail6reduce18DeviceReduceKernelINS2_10policy_hubIdjN4cuda3__47maximumIvEEE10Policy1000EPdjS8_dNS5_3std3__410__identityEEEvT0_PT3_T1_NS0_13GridEvenShareISI_EET2_T4_,@function
        .size           _ZN3cub18CUB_300001_SM_10006detail6reduce18DeviceReduceKernelINS2_10policy_hubIdjN4cuda3__47maximumIvEEE10Policy1000EPdjS8_dNS5_3std3__410__identityEEEvT0_PT3_T1_NS0_13GridEvenShareISI_EET2_T4_,(.L_x_150 - _ZN3cub18CUB_300001_SM_10006detail6reduce18DeviceReduceKernelINS2_10policy_hubIdjN4cuda3__47maximumIvEEE10Policy1000EPdjS8_dNS5_3std3__410__identityEEEvT0_PT3_T1_NS0_13GridEvenShareISI_EET2_T4_)
        .other          _ZN3cub18CUB_300001_SM_10006detail6reduce18DeviceReduceKernelINS2_10policy_hubIdjN4cuda3__47maximumIvEEE10Policy1000EPdjS8_dNS5_3std3__410__identityEEEvT0_PT3_T1_NS0_13GridEvenShareISI_EET2_T4_,@"STO_CUDA_ENTRY STV_DEFAULT"
_ZN3cub18CUB_300001_SM_10006detail6reduce18DeviceReduceKernelINS2_10policy_hubIdjN4cuda3__47maximumIvEEE10Policy1000EPdjS8_dNS5_3std3__410__identityEEEvT0_PT3_T1_NS0_13GridEvenShareISI_EET2_T4_:
.text._ZN3cub18CUB_300001_SM_10006detail6reduce18DeviceReduceKernelINS2_10policy_hubIdjN4cuda3__47maximumIvEEE10Policy1000EPdjS8_dNS5_3std3__410__identityEEEvT0_PT3_T1_NS0_13GridEvenShareISI_EET2_T4_:
[----:B------:R-:W-:Y:S01]  /*0000*/  LDC R1, c[0x0][0x37c] ;  /* 0x0000df00ff017b82 */ /* 0x000fe20000000800 */
[----:B------:R-:W0:Y:S07]  /*0010*/  LDCU UR4, c[0x0][0x380] ;  /* 0x00007000ff0477ac */ /* 0x000e2e0008000800 */
[----:B------:R-:W1:Y:S01]  /*0020*/  S2UR UR16, SR_CTAID.X ;  /* 0x00000000001079c3 */ /* 0x000e620000002500 */
[----:B------:R-:W-:Y:S01]  /*0030*/  BSSY.RECONVERGENT B0, `(.L_x_57) ;  /* 0x00003fa000007945 */ /* 0x000fe20003800200 */
[----:B------:R-:W2:Y:S01]  /*0040*/  LDCU UR5, c[0x0][0x3ac] ;  /* 0x00007580ff0577ac */ /* 0x000ea20008000800 */
[----:B------:R-:W3:Y:S01]  /*0050*/  LDCU.64 UR10, c[0x0][0x358] ;  /* 0x00006b00ff0a77ac */ /* 0x000ee20008000a00 */
[----:B0-----:R-:W-:-:S02]  /*0060*/  ULOP3.LUT UP0, URZ, UR4, 0x1f, URZ, 0xc0, !UPT ;  /* 0x0000001f04ff7892 */ /* 0x001fc4000f80c0ff */
[----:B--2---:R-:W-:-:S07]  /*0070*/  USHF.L.U32 UR5, UR5, 0xb, URZ ;  /* 0x0000000b05057899 */ /* 0x004fce00080006ff */
[----:B---3--:R-:W-:Y:S05]  /*0080*/  BRA.U UP0, `(.L_x_58) ;  /* 0x0000001d00dc7547 */ /* 0x008fea000b800000 */
[----:B------:R-:W1:Y:S02]  /*0090*/  LDCU UR8, c[0x0][0x3a8] ;  /* 0x00007500ff0877ac */ /* 0x000e640008000800 */
[----:B-1----:R-:W-:-:S04]  /*00a0*/  UIMAD UR12, UR16, -0x800, UR8 ;  /* 0xfffff800100c78a4 */ /* 0x002fc8000f8e0208 */
[----:B------:R-:W-:-:S09]  /*00b0*/  UISETP.GT.U32.AND UP0, UPT, UR12, 0x7ff, UPT ;  /* 0x000007ff0c00788c */ /* 0x000fd2000bf04070 */
[----:B------:R-:W-:Y:S05]  /*00c0*/  BRA.U UP0, `(.L_x_59) ;  /* 0x0000001100407547 */ /* 0x000fea000b800000 */
[----:B------:R-:W0:Y:S01]  /*00d0*/  S2R R0, SR_TID.X ;  /* 0x0000000000007919 */ /* 0x000e220000002100 */
[----:B------:R-:W-:Y:S01]  /*00e0*/  BSSY.RECONVERGENT B1, `(.L_x_60) ;  /* 0x000000b000017945 */ /* 0x000fe20003800200 */
[----:B------:R-:W-:Y:S02]  /*00f0*/  CS2R R2, SRZ ;  /* 0x0000000000027805 */ /* 0x000fe4000001ff00 */
[----:B0-----:R-:W-:Y:S01]  /*0100*/  ISETP.GE.U32.AND P0, PT, R0, UR12, PT ;  /* 0x0000000c00007c0c */ /* 0x001fe2000bf06070 */
[----:B------:R-:W-:-:S12]  /*0110*/  IMAD.MOV.U32 R8, RZ, RZ, R0 ;  /* 0x000000ffff087224 */ /* 0x000fd800078e0000 */
[----:B------:R-:W-:Y:S05]  /*0120*/  @P0 BRA `(.L_x_61) ;  /* 0x0000000000180947 */ /* 0x000fea0003800000 */
[----:B------:R-:W0:Y:S01]  /*0130*/  LDC.64 R2, c[0x0][0x380] ;  /* 0x0000e000ff027b82 */ /* 0x000e220000000a00 */
[----:B------:R-:W-:-:S04]  /*0140*/  IMAD.U32 R5, RZ, RZ, UR16 ;  /* 0x00000010ff057e24 */ /* 0x000fc8000f8e00ff */
[----:B------:R-:W-:-:S04]  /*0150*/  IMAD R5, R5, 0x800, R0 ;  /* 0x0000080005057824 */ /* 0x000fc800078e0200 */
[----:B0-----:R-:W-:-:S06]  /*0160*/  IMAD.WIDE.U32 R2, R5, 0x8, R2 ;  /* 0x0000000805027825 */ /* 0x001fcc00078e0002 */
[----:B------:R-:W5:Y:S01]  /*0170*/  LDG.E.64.CONSTANT R2, desc[UR10][R2.64] ;  /* 0x0000000a02027981 */ /* 0x000f62000c1e9b00 */
[----:B------:R-:W-:-:S07]  /*0180*/  VIADD R8, R0, 0x100 ;  /* 0x0000010000087836 */ /* 0x000fce0000000000 */
.L_x_61:
[----:B------:R-:W-:Y:S05]  /*0190*/  BSYNC.RECONVERGENT B1 ;  /* 0x0000000000017941 */ /* 0x000fea0003800200 */
.L_x_60:
[----:B------:R-:W-:Y:S01]  /*01a0*/  ISETP.GE.U32.AND P0, PT, R8, UR12, PT ;  /* 0x0000000c08007c0c */ /* 0x000fe2000bf06070 */
[----:B------:R-:W-:-:S12]  /*01b0*/  BSSY.RECONVERGENT B1, `(.L_x_62) ;  /* 0x000003d000017945 */ /* 0x000fd80003800200 */
[----:B------:R-:W-:Y:S05]  /*01c0*/  @P0 BRA `(.L_x_63) ;  /* 0x0000000000ec0947 */ /* 0x000fea0003800000 */
[----:B------:R-:W-:Y:S01]  /*01d0*/  LOP3.LUT R4, RZ, R8, RZ, 0x33, !PT ;  /* 0x00000008ff047212 */ /* 0x000fe200078e33ff */
[----:B------:R-:W-:Y:S01]  /*01e0*/  IMAD.U32 R6, RZ, RZ, UR16 ;  /* 0x00000010ff067e24 */ /* 0x000fe2000f8e00ff */
[----:B------:R-:W-:Y:S03]  /*01f0*/  BSSY.RECONVERGENT B2, `(.L_x_64) ;  /* 0x0000017000027945 */ /* 0x000fe60003800200 */
[----:B------:R-:W-:-:S04]  /*0200*/  VIADD R5, R4, UR8 ;  /* 0x0000000804057c36 */ /* 0x000fc80008000000 */
[----:B------:R-:W-:Y:S01]  /*0210*/  IMAD R4, R6, -0x800, R5 ;  /* 0xfffff80006047824 */ /* 0x000fe200078e0205 */
[----:B------:R-:W-:-:S04]  /*0220*/  LOP3.LUT R6, R5, 0x300, RZ, 0xc0, !PT ;  /* 0x0000030005067812 */ /* 0x000fc800078ec0ff */
[----:B------:R-:W-:Y:S02]  /*0230*/  ISETP.NE.AND P0, PT, R6, 0x300, PT ;  /* 0x000003000600780c */ /* 0x000fe40003f05270 */
[----:B------:R-:W-:-:S11]  /*0240*/  ISETP.GE.U32.AND P2, PT, R4, 0x300, PT ;  /* 0x000003000400780c */ /* 0x000fd60003f46070 */
[----:B------:R-:W-:Y:S05]  /*0250*/  @!P0 BRA `(.L_x_65) ;  /* 0x0000000000408947 */ /* 0x000fea0003800000 */
[----:B------:R-:W0:Y:S01]  /*0260*/  LDC.64 R6, c[0x0][0x380] ;  /* 0x0000e000ff067b82 */ /* 0x000e220000000a00 */
[----:B------:R-:W-:Y:S01]  /*0270*/  LEA.HI R4, R5, 0x1, RZ, 0x18 ;  /* 0x0000000105047811 */ /* 0x000fe200078fc0ff */
[----:B------:R-:W-:-:S03]  /*0280*/  IMAD.U32 R9, RZ, RZ, UR16 ;  /* 0x00000010ff097e24 */ /* 0x000fc6000f8e00ff */
[----:B------:R-:W-:Y:S01]  /*0290*/  LOP3.LUT R4, R4, 0x3, RZ, 0xc0, !PT ;  /* 0x0000000304047812 */ /* 0x000fe200078ec0ff */
[----:B------:R-:W-:-:S04]  /*02a0*/  IMAD R9, R9, 0x800, R8 ;  /* 0x0000080009097824 */ /* 0x000fc800078e0208 */
[----:B------:R-:W-:-:S07]  /*02b0*/  IMAD.MOV R10, RZ, RZ, -R4 ;  /* 0x000000ffff0a7224 */ /* 0x000fce00078e0a04 */
.L_x_66:
[----:B0-----:R-:W-:-:S06]  /*02c0*/  IMAD.WIDE.U32 R4, R9, 0x8, R6 ;  /* 0x0000000809047825 */ /* 0x001fcc00078e0006 */
[----:B------:R-:W2:Y:S01]  /*02d0*/  LDG.E.64.CONSTANT R4, desc[UR10][R4.64] ;  /* 0x0000000a04047981 */ /* 0x000ea2000c1e9b00 */
[----:B------:R-:W-:Y:S02]  /*02e0*/  VIADD R10, R10, 0x1 ;  /* 0x000000010a0a7836 */ /* 0x000fe40000000000 */
[----:B------:R-:W-:Y:S02]  /*02f0*/  VIADD R8, R8, 0x100 ;  /* 0x0000010008087836 */ /* 0x000fe40000000000 */
[----:B------:R-:W-:Y:S01]  /*0300*/  VIADD R9, R9, 0x100 ;  /* 0x0000010009097836 */ /* 0x000fe20000000000 */
[----:B------:R-:W-:Y:S01]  /*0310*/  ISETP.NE.AND P1, PT, R10, RZ, PT ;  /* 0x000000ff0a00720c */ /* 0x000fe20003f25270 */
[----:B--2--5:R-:W-:-:S06]  /*0320*/  DSETP.GEU.AND P0, PT, R2, R4, PT ;  /* 0x000000040200722a */ /* 0x024fcc0003f0e000 */
[----:B------:R-:W-:Y:S02]  /*0330*/  FSEL R2, R4, R2, !P0 ;  /* 0x0000000204027208 */ /* 0x000fe40004000000 */
[----:B------:R-:W-:-:S04]  /*0340*/  FSEL R3, R5, R3, !P0 ;  /* 0x0000000305037208 */ /* 0x000fc80004000000 */
[----:B------:R-:W-:Y:S05]  /*0350*/  @P1 BRA `(.L_x_66) ;  /* 0xfffffffc00d81947 */ /* 0x000fea000383ffff */
.L_x_65:
[----:B------:R-:W-:Y:S05]  /*0360*/  BSYNC.RECONVERGENT B2 ;  /* 0x0000000000027941 */ /* 0x000fea0003800200 */
.L_x_64:
[----:B------:R-:W-:Y:S05]  /*0370*/  @!P2 BRA `(.L_x_63) ;  /* 0x000000000080a947 */ /* 0x000fea0003800000 */
[----:B------:R-:W0:Y:S01]  /*0380*/  LDC.64 R4, c[0x0][0x380] ;  /* 0x0000e000ff047b82 */ /* 0x000e220000000a00 */
[----:B------:R-:W-:Y:S02]  /*0390*/  IMAD.U32 R7, RZ, RZ, UR16 ;  /* 0x00000010ff077e24 */ /* 0x000fe4000f8e00ff */
[----:B------:R-:W-:Y:S02]  /*03a0*/  VIADD R6, R8, 0x200 ;  /* 0x0000020008067836 */ /* 0x000fe40000000000 */
[----:B------:R-:W-:-:S07]  /*03b0*/  IMAD R7, R7, 0x800, R8 ;  /* 0x0000080007077824 */ /* 0x000fce00078e0208 */
.L_x_67:
[----:B0-----:R-:W-:-:S04]  /*03c0*/  IMAD.WIDE.U32 R8, R7, 0x8, R4 ;  /* 0x0000000807087825 */ /* 0x001fc800078e0004 */
[----:B------:R-:W-:Y:S02]  /*03d0*/  VIADD R11, R7, 0x100 ;  /* 0x00000100070b7836 */ /* 0x000fe40000000000 */
[----:B------:R-:W2:Y:S02]  /*03e0*/  LDG.E.64.CONSTANT R8, desc[UR10][R8.64] ;  /* 0x0000000a08087981 */ /* 0x000ea4000c1e9b00 */
[----:B------:R-:W-:-:S04]  /*03f0*/  IMAD.WIDE.U32 R10, R11, 0x8, R4 ;  /* 0x000000080b0a7825 */ /* 0x000fc800078e0004 */
[----:B------:R-:W-:Y:S02]  /*0400*/  VIADD R13, R7, 0x200 ;  /* 0x00000200070d7836 */ /* 0x000fe40000000000 */
[----:B------:R-:W3:Y:S02]  /*0410*/  LDG.E.64.CONSTANT R10, desc[UR10][R10.64] ;  /* 0x0000000a0a0a7981 */ /* 0x000ee4000c1e9b00 */
[----:B------:R-:W-:-:S04]  /*0420*/  IMAD.WIDE.U32 R12, R13, 0x8, R4 ;  /* 0x000000080d0c7825 */ /* 0x000fc800078e0004 */
[----:B------:R-:W-:Y:S02]  /*0430*/  VIADD R15, R7, 0x300 ;  /* 0x00000300070f7836 */ /* 0x000fe40000000000 */
[----:B------:R-:W4:Y:S02]  /*0440*/  LDG.E.64.CONSTANT R12, desc[UR10][R12.64] ;  /* 0x0000000a0c0c7981 */ /* 0x000f24000c1e9b00 */
[----:B------:R-:W-:-:S06]  /*0450*/  IMAD.WIDE.U32 R14, R15, 0x8, R4 ;  /* 0x000000080f0e7825 */ /* 0x000fcc00078e0004 */
[----:B------:R-:W4:Y:S01]  /*0460*/  LDG.E.64.CONSTANT R14, desc[UR10][R14.64] ;  /* 0x0000000a0e0e7981 */ /* 0x000f22000c1e9b00 */
[----:B------:R-:W-:Y:S01]  /*0470*/  VIADD R7, R7, 0x400 ;  /* 0x0000040007077836 */ /* 0x000fe20000000000 */
[----:B--2--5:R-:W-:-:S06]  /*0480*/  DSETP.GEU.AND P0, PT, R2, R8, PT ;  /* 0x000000080200722a */ /* 0x024fcc0003f0e000 */
[----:B------:R-:W-:Y:S01]  /*0490*/  FSEL R2, R8, R2, !P0 ;  /* 0x0000000208027208 */ /* 0x000fe20004000000 */
[C---:B------:R-:W-:Y:S01]  /*04a0*/  VIADD R8, R6.reuse, 0x200 ;  /* 0x0000020006087836 */ /* 0x040fe20000000000 */
[----:B------:R-:W-:Y:S01]  /*04b0*/  FSEL R3, R9, R3, !P0 ;  /* 0x0000000309037208 */ /* 0x000fe20004000000 */
[----:B------:R-:W-:-:S03]  /*04c0*/  VIADD R6, R6, 0x400 ;  /* 0x0000040006067836 */ /* 0x000fc60000000000 */
[----:B------:R-:W-:Y:S02]  /*04d0*/  ISETP.GE.AND P1, PT, R8, UR12, PT ;  /* 0x0000000c08007c0c */ /* 0x000fe4000bf26270 */
        /* <DEDUP_REMOVED lines=8> */
[----:B------:R-:W-:Y:S01]  /*0560*/  FSEL R3, R15, R3, !P0 ;  /* 0x000000030f037208 */ /* 0x000fe20004000000 */
[----:B------:R-:W-:Y:S06]  /*0570*/  @!P1 BRA `(.L_x_67) ;  /* 0xfffffffc00909947 */ /* 0x000fec000383ffff */
.L_x_63:
[----:B------:R-:W-:Y:S05]  /*0580*/  BSYNC.RECONVERGENT B1 ;  /* 0x0000000000017941 */ /* 0x000fea0003800200 */
.L_x_62:
[----:B------:R-:W-:-:S09]  /*0590*/  UISETP.GE.U32.AND UP0, UPT, UR12, 0x100, UPT ;  /* 0x000001000c00788c */ /* 0x000fd2000bf06070 */
[----:B------:R-:W-:Y:S05]  /*05a0*/  BRA.U !UP0, `(.L_x_68) ;  /* 0x00000005082c7547 */ /* 0x000fea000b800000 */
        /* <DEDUP_REMOVED lines=11> */
[----:B------:R-:W-:Y:S04]  /*0660*/  SHFL.DOWN PT, R6, R4, 0x2, 0x1f ;  /* 0x08401f0004067f89 */ /* 0x000fe800000e0000 */
[----:B------:R-:W0:Y:S01]  /*0670*/  SHFL.DOWN PT, R7, R5, 0x2, 0x1f ;  /* 0x08401f0005077f89 */ /* 0x000e2200000e0000 */
[----:B------:R-:W1:Y:S01]  /*0680*/  @!P2 S2R R8, SR_CgaCtaId ;  /* 0x000000000008a919 */ /* 0x000e620000008800 */
[----:B0-----:R-:W-:-:S06]  /*0690*/  DSETP.GEU.AND P1, PT, R4, R6, PT ;  /* 0x000000060400722a */ /* 0x001fcc0003f2e000 */
[----:B------:R-:W-:Y:S02]  /*06a0*/  @!P0 FSEL R4, R6, R4, !P1 ;  /* 0x0000000406048208 */ /* 0x000fe40004800000 */
[----:B------:R-:W-:Y:S02]  /*06b0*/  @!P0 FSEL R5, R7, R5, !P1 ;  /* 0x0000000507058208 */ /* 0x000fe40004800000 */
[----:B------:R-:W-:Y:S01]  /*06c0*/  ISETP.GT.AND P0, PT, R9, 0x1b, PT ;  /* 0x0000001b0900780c */ /* 0x000fe20003f04270 */
[----:B------:R-:W-:Y:S01]  /*06d0*/  SHFL.DOWN PT, R2, R4, 0x4, 0x1f ;  /* 0x08801f0004027f89 */ /* 0x000fe200000e0000 */
[----:B------:R-:W-:Y:S02]  /*06e0*/  @!P2 MOV R7, 0x400 ;  /* 0x000004000007a802 */ /* 0x000fe40000000f00 */
[----:B------:R-:W-:Y:S01]  /*06f0*/  @!P2 SHF.R.U32.HI R6, RZ, 0x2, R0 ;  /* 0x00000002ff06a819 */ /* 0x000fe20000011600 */
[----:B------:R-:W0:Y:S01]  /*0700*/  SHFL.DOWN PT, R3, R5, 0x4, 0x1f ;  /* 0x08801f0005037f89 */ /* 0x000e2200000e0000 */
[----:B-1----:R-:W-:-:S02]  /*0710*/  @!P2 LEA R11, R8, R7, 0x18 ;  /* 0x00000007080ba211 */ /* 0x002fc400078ec0ff */
[----:B------:R-:W-:-:S05]  /*0720*/  @!P2 LOP3.LUT R8, R6, 0xf8, RZ, 0xc0, !PT ;  /* 0x000000f80608a812 */ /* 0x000fca00078ec0ff */
        /* <DEDUP_REMOVED lines=26> */
[----:B-1----:R-:W1:Y:S04]  /*08d0*/  LDS.128 R4, [UR4+0x20] ;  /* 0x00002004ff047984 */ /* 0x002e680008000c00 */
[----:B------:R-:W2:Y:S01]  /*08e0*/  LDS.128 R8, [UR4+0x30] ;  /* 0x00003004ff087984 */ /* 0x000ea20008000c00 */
        /* <DEDUP_REMOVED lines=8> */
[----:B------:R-:W-:Y:S02]  /*0970*/  FSEL R5, R5, R3, !P1 ;  /* 0x0000000305057208 */ /* 0x000fe40004800000 */
[----:B------:R-:W0:Y:S04]  /*0980*/  LDS.64 R2, [UR4+0x40] ;  /* 0x00004004ff027984 */ /* 0x000e280008000a00 */
[----:B------:R-:W-:-:S06]  /*0990*/  DSETP.GEU.AND P1, PT, R4, R6, PT ;  /* 0x000000060400722a */ /* 0x000fcc0003f2e000 */
[----:B------:R-:W-:Y:S02]  /*09a0*/  FSEL R4, R6, R4, !P1 ;  /* 0x0000000406047208 */ /* 0x000fe40004800000 */
[----:B------:R-:W-:-:S06]  /*09b0*/  FSEL R5, R7, R5, !P1 ;  /* 0x0000000507057208 */ /* 0x000fcc0004800000 */
[----:B--2---:R-:W-:-:S06]  /*09c0*/  DSETP.GEU.AND P1, PT, R4, R8, PT ;  /* 0x000000080400722a */ /* 0x004fcc0003f2e000 */
[----:B------:R-:W-:Y:S02]  /*09d0*/  FSEL R4, R8, R4, !P1 ;  /* 0x0000000408047208 */ /* 0x000fe40004800000 */
[----:B------:R-:W-:-:S06]  /*09e0*/  FSEL R5, R9, R5, !P1 ;  /* 0x0000000509057208 */ /* 0x000fcc0004800000 */
[----:B------:R-:W-:-:S06]  /*09f0*/  DSETP.GEU.AND P1, PT, R4, R10, PT ;  /* 0x0000000a0400722a */ /* 0x000fcc0003f2e000 */
[----:B------:R-:W-:Y:S02]  /*0a00*/  FSEL R4, R10, R4, !P1 ;  /* 0x000000040a047208 */ /* 0x000fe40004800000 */
[----:B------:R-:W-:-:S06]  /*0a10*/  FSEL R5, R11, R5, !P1 ;  /* 0x000000050b057208 */ /* 0x000fcc0004800000 */
[----:B0-----:R-:W-:-:S06]  /*0a20*/  DSETP.GEU.AND P1, PT, R4, R2, PT ;  /* 0x000000020400722a */ /* 0x001fcc0003f2e000 */
[----:B------:R-:W-:Y:S02]  /*0a30*/  FSEL R2, R2, R4, !P1 ;  /* 0x0000000402027208 */ /* 0x000fe40004800000 */
[----:B------:R-:W-:Y:S01]  /*0a40*/  FSEL R3, R3, R5, !P1 ;  /* 0x0000000503037208 */ /* 0x000fe20004800000 */
[----:B------:R-:W-:Y:S06]  /*0a50*/  BRA `(.L_x_69) ;  /* 0x00000034005c7947 */ /* 0x000fec0003800000 */
.L_x_68:
[----:B------:R-:W-:Y:S01]  /*0a60*/  LOP3.LUT R4, R0, 0x3e0, RZ, 0xc0, !PT ;  /* 0x000003e000047812 */ /* 0x000fe200078ec0ff */
[----:B------:R-:W0:Y:S04]  /*0a70*/  S2R R10, SR_LANEID ;  /* 0x00000000000a7919 */ /* 0x000e280000000000 */
[----:B------:R-:W-:Y:S01]  /*0a80*/  VIADD R5, R4, 0x20 ;  /* 0x0000002004057836 */ /* 0x000fe20000000000 */
[----:B------:R-:W-:-:S04]  /*0a90*/  LOP3.LUT R4, RZ, R4, RZ, 0x33, !PT ;  /* 0x00000004ff047212 */ /* 0x000fc800078e33ff */
[----:B------:R-:W-:Y:S01]  /*0aa0*/  ISETP.GT.U32.AND P0, PT, R5, UR12, PT ;  /* 0x0000000c05007c0c */ /* 0x000fe2000bf04070 */
[----:B------:R-:W-:-:S05]  /*0ab0*/  VIADD R4, R4, UR12 ;  /* 0x0000000c04047c36 */ /* 0x000fca0008000000 */
[----:B------:R-:W-:-:S05]  /*0ac0*/  SEL R5, R4, 0x1f, P0 ;  /* 0x0000001f04057807 */ /* 0x000fca0000000000 */
[----:B-----5:R-:W-:Y:S04]  /*0ad0*/  SHFL.DOWN PT, R6, R2, 0x1, R5 ;  /* 0x0820000002067989 */ /* 0x020fe800000e0005 */
[----:B------:R-:W1:Y:S01]  /*0ae0*/  SHFL.DOWN PT, R7, R3, 0x1, R5 ;  /* 0x0820000003077989 */ /* 0x000e6200000e0005 */
[----:B0-----:R-:W-:Y:S01]  /*0af0*/  ISETP.GE.AND P0, PT, R10, R5, PT ;  /* 0x000000050a00720c */ /* 0x001fe20003f06270 */
[----:B-1----:R-:W-:-:S06]  /*0b00*/  DSETP.GEU.AND P1, PT, R2, R6, PT ;  /* 0x000000060200722a */ /* 0x002fcc0003f2e000 */
[-C--:B------:R-:W-:Y:S01]  /*0b10*/  FSEL R9, R6, R2.reuse, !P1 ;  /* 0x0000000206097208 */ /* 0x080fe20004800000 */
[----:B------:R-:W-:Y:S01]  /*0b20*/  VIADD R6, R10, 0x2 ;  /* 0x000000020a067836 */ /* 0x000fe20000000000 */
[-C--:B------:R-:W-:Y:S02]  /*0b30*/  FSEL R7, R7, R3.reuse, !P1 ;  /* 0x0000000307077208 */ /* 0x080fe40004800000 */
[----:B------:R-:W-:Y:S02]  /*0b40*/  FSEL R4, R9, R2, !P0 ;  /* 0x0000000209047208 */ /* 0x000fe40004000000 */
[----:B------:R-:W-:Y:S02]  /*0b50*/  FSEL R7, R7, R3, !P0 ;  /* 0x0000000307077208 */ /* 0x000fe40004000000 */
[----:B------:R-:W-:Y:S01]  /*0b60*/  ISETP.GT.AND P0, PT, R6, R5, PT ;  /* 0x000000050600720c */ /* 0x000fe20003f04270 */
[----:B------:R-:W-:Y:S01]  /*0b70*/  SHFL.DOWN PT, R8, R4, 0x2, R5 ;  /* 0x0840000004087989 */ /* 0x000fe200000e0005 */
[----:B------:R-:W-:-:S03]  /*0b80*/  IMAD.MOV.U32 R6, RZ, RZ, R4 ;  /* 0x000000ffff067224 */ /* 0x000fc600078e0004 */
[----:B------:R-:W0:Y:S03]  /*0b90*/  SHFL.DOWN PT, R9, R7, 0x2, R5 ;  /* 0x0840000007097989 */ /* 0x000e2600000e0005 */
[----:B0-----:R-:W-:Y:S01]  /*0ba0*/  DSETP.GEU.AND P1, PT, R6, R8, PT ;  /* 0x000000080600722a */ /* 0x001fe20003f2e000 */
[----:B------:R-:W-:-:S05]  /*0bb0*/  VIADD R6, R10, 0x4 ;  /* 0x000000040a067836 */ /* 0x000fca0000000000 */
[----:B------:R-:W-:Y:S02]  /*0bc0*/  @!P0 FSEL R4, R8, R4, !P1 ;  /* 0x0000000408048208 */ /* 0x000fe40004800000 */
[----:B------:R-:W-:Y:S02]  /*0bd0*/  @!P0 FSEL R7, R9, R7, !P1 ;  /* 0x0000000709078208 */ /* 0x000fe40004800000 */
        /* <DEDUP_REMOVED lines=10> */
[----:B------:R-:W-:Y:S01]  /*0c80*/  IMAD.MOV.U32 R6, RZ, RZ, R4 ;  /* 0x000000ffff067224 */ /* 0x000fe200078e0004 */
[C---:B------:R-:W-:Y:S02]  /*0c90*/  ISETP.NE.AND P0, PT, R10.reuse, RZ, PT ;  /* 0x000000ff0a00720c */ /* 0x040fe40003f05270 */
[----:B------:R-:W0:Y:S11]  /*0ca0*/  SHFL.DOWN PT, R3, R7, 0x8, R5 ;  /* 0x0900000007037989 */ /* 0x000e3600000e0005 */
[----:B------:R-:W1:Y:S01]  /*0cb0*/  @!P0 S2R R9, SR_CgaCtaId ;  /* 0x0000000000098919 */ /* 0x000e620000008800 */
[----:B------:R-:W-:Y:S01]  /*0cc0*/  @!P0 MOV R8, 0x400 ;  /* 0x0000040000088802 */ /* 0x000fe20000000f00 */
[----:B0-----:R-:W-:Y:S01]  /*0cd0*/  DSETP.GEU.AND P2, PT, R6, R2, PT ;  /* 0x000000020600722a */ /* 0x001fe20003f4e000 */
[----:B------:R-:W-:-:S05]  /*0ce0*/  VIADD R6, R10, 0x10 ;  /* 0x000000100a067836 */ /* 0x000fca0000000000 */
[----:B------:R-:W-:Y:S02]  /*0cf0*/  @!P1 FSEL R4, R2, R4, !P2 ;  /* 0x0000000402049208 */ /* 0x000fe40005000000 */
[----:B------:R-:W-:Y:S02]  /*0d00*/  @!P1 FSEL R7, R3, R7, !P2 ;  /* 0x0000000703079208 */ /* 0x000fe40005000000 */
[----:B------:R-:W-:Y:S01]  /*0d10*/  ISETP.GT.AND P1, PT, R6, R5, PT ;  /* 0x000000050600720c */ /* 0x000fe20003f24270 */
[----:B------:R-:W-:Y:S01]  /*0d20*/  SHFL.DOWN PT, R2, R4, 0x10, R5 ;  /* 0x0a00000004027989 */ /* 0x000fe200000e0005 */
[----:B------:R-:W-:-:S03]  /*0d30*/  @!P0 SHF.R.U32.HI R6, RZ, 0x2, R0 ;  /* 0x00000002ff068819 */ /* 0x000fc60000011600 */
[----:B------:R0:W2:Y:S01]  /*0d40*/  SHFL.DOWN PT, R3, R7, 0x10, R5 ;  /* 0x0a00000007037989 */ /* 0x0000a200000e0005 */
[----:B------:R-:W-:Y:S02]  /*0d50*/  @!P0 LOP3.LUT R6, R6, 0xf8, RZ, 0xc0, !PT ;  /* 0x000000f806068812 */ /* 0x000fe400078ec0ff */
[----:B-1----:R-:W-:-:S05]  /*0d60*/  @!P0 LEA R9, R9, R8, 0x18 ;  /* 0x0000000809098211 */ /* 0x002fca00078ec0ff */
[----:B------:R-:W-:Y:S02]  /*0d70*/  @!P0 IMAD.IADD R9, R6, 0x1, R9 ;  /* 0x0000000106098824 */ /* 0x000fe400078e0209 */
[----:B0-----:R-:W-:-:S06]  /*0d80*/  IMAD.MOV.U32 R5, RZ, RZ, R7 ;  /* 0x000000ffff057224 */ /* 0x001fcc00078e0007 */
[----:B--2---:R-:W-:-:S06]  /*0d90*/  DSETP.GEU.AND P2, PT, R4, R2, PT ;  /* 0x000000020400722a */ /* 0x004fcc0003f4e000 */
[----:B------:R-:W-:Y:S02]  /*0da0*/  @!P1 FSEL R4, R2, R4, !P2 ;  /* 0x0000000402049208 */ /* 0x000fe40005000000 */
[----:B------:R-:W-:-:S03]  /*0db0*/  @!P1 FSEL R7, R3, R7, !P2 ;  /* 0x0000000703079208 */ /* 0x000fc60005000000 */
[----:B------:R-:W-:Y:S02]  /*0dc0*/  IMAD.MOV.U32 R2, RZ, RZ, R4 ;  /* 0x000000ffff027224 */ /* 0x000fe400078e0004 */
[----:B------:R-:W-:-:S05]  /*0dd0*/  IMAD.MOV.U32 R3, RZ, RZ, R7 ;  /* 0x000000ffff037224 */ /* 0x000fca00078e0007 */
[----:B------:R1:W-:Y:S01]  /*0de0*/  @!P0 STS.64 [R9+0x8], R2 ;  /* 0x0000080209008388 */ /* 0x0003e20000000a00 */
[----:B------:R-:W-:Y:S01]  /*0df0*/  BAR.SYNC.DEFER_BLOCKING 0x0 ;  /* 0x0000000000007b1d */ /* 0x000fe20000010000 */
[----:B------:R-:W-:-:S13]  /*0e00*/  ISETP.NE.AND P0, PT, R0, RZ, PT ;  /* 0x000000ff0000720c */ /* 0x000fda0003f05270 */
[----:B-1----:R-:W-:Y:S05]  /*0e10*/  @P0 BRA `(.L_x_69) ;  /* 0x00000030006c0947 */ /* 0x002fea0003800000 */
[----:B------:R-:W0:Y:S01]  /*0e20*/  S2UR UR5, SR_CgaCtaId ;  /* 0x00000000000579c3 */ /* 0x000e220000008800 */
[----:B------:R-:W-:Y:S01]  /*0e30*/  UMOV UR4, 0x400 ;  /* 0x0000040000047882 */ /* 0x000fe20000000000 */
[----:B------:R-:W-:Y:S02]  /*0e40*/  UISETP.GT.U32.AND UP0, UPT, UR12, 0x20, UPT ;  /* 0x000000200c00788c */ /* 0x000fe4000bf04070 */
[----:B------:R-:W-:-:S04]  /*0e50*/  UISETP.GT.U32.AND UP1, UPT, UR12, 0x40, UPT ;  /* 0x000000400c00788c */ /* 0x000fc8000bf24070 */
[----:B------:R-:W-:Y:S01]  /*0e60*/  PLOP3.LUT P3, PT, PT, PT, UP0, 0x80, 0x8 ;  /* 0x000000000008781c */ /* 0x000fe20003f6f008 */
[----:B------:R-:W-:Y:S01]  /*0e70*/  UISETP.GT.U32.AND UP0, UPT, UR12, 0x60, UPT ;  /* 0x000000600c00788c */ /* 0x000fe2000bf04070 */
[----:B------:R-:W-:Y:S01]  /*0e80*/  PLOP3.LUT P2, PT, PT, PT, UP1, 0x80, 0x8 ;  /* 0x000000000008781c */ /* 0x000fe20003f4f018 */
[----:B0-----:R-:W-:-:S09]  /*0e90*/  ULEA UR4, UR5, UR4, 0x18 ;  /* 0x0000000405047291 */ /* 0x001fd2000f8ec0ff */
[----:B------:R-:W0:Y:S04]  /*0ea0*/  LDS.128 R12, [UR4+0x10] ;  /* 0x00001004ff0c7984 */ /* 0x000e280008000c00 */
[----:B------:R-:W1:Y:S01]  /*0eb0*/  LDS.128 R4, [UR4+0x20] ;  /* 0x00002004ff047984 */ /* 0x000e620008000c00 */
[----:B0-----:R-:W-:-:S06]  /*0ec0*/  DSETP.GEU.AND P1, PT, R2, R12, PT ;  /* 0x0000000c0200722a */ /* 0x001fcc0003f2e000 */
[-C--:B------:R-:W-:Y:S02]  /*0ed0*/  FSEL R9, R12, R2.reuse, !P1 ;  /* 0x000000020c097208 */ /* 0x080fe40004800000 */
[-C--:B------:R-:W-:Y:S02]  /*0ee0*/  FSEL R11, R13, R3.reuse, !P1 ;  /* 0x000000030d0b7208 */ /* 0x080fe40004800000 */
[----:B------:R-:W-:Y:S02]  /*0ef0*/  FSEL R13, R9, R2, P3 ;  /* 0x00000002090d7208 */ /* 0x000fe40001800000 */
[----:B------:R-:W-:Y:S02]  /*0f00*/  FSEL R0, R11, R3, P3 ;  /* 0x000000030b007208 */ /* 0x000fe40001800000 */
[----:B------:R-:W-:Y:S01]  /*0f10*/  PLOP3.LUT P1, PT, PT, PT, UP0, 0x80, 0x8 ;  /* 0x000000000008781c */ /* 0x000fe20003f2f008 */
[----:B------:R-:W-:Y:S01]  /*0f20*/  IMAD.MOV.U32 R2, RZ, RZ, R13 ;  /* 0x000000ffff027224 */ /* 0x000fe200078e000d */
[----:B------:R-:W0:Y:S01]  /*0f30*/  LDS.128 R8, [UR4+0x30] ;  /* 0x00003004ff087984 */ /* 0x000e220008000c00 */
[----:B------:R-:W-:Y:S01]  /*0f40*/  IMAD.MOV.U32 R3, RZ, RZ, R0 ;  /* 0x000000ffff037224 */ /* 0x000fe200078e0000 */
[----:B------:R-:W-:-:S05]  /*0f50*/  UISETP.GT.U32.AND UP0, UPT, UR12, 0x80, UPT ;  /* 0x000000800c00788c */ /* 0x000fca000bf04070 */
[----:B------:R-:W-:-:S06]  /*0f60*/  DSETP.GEU.AND P3, PT, R2, R14, PT ;  /* 0x0000000e0200722a */ /* 0x000fcc0003f6e000 */
[----:B------:R-:W-:Y:S02]  /*0f70*/  @P2 FSEL R13, R14, R13, !P3 ;  /* 0x0000000d0e0d2208 */ /* 0x000fe40005800000 */
[----:B------:R-:W-:Y:S02]  /*0f80*/  @P2 FSEL R0, R15, R0, !P3 ;  /* 0x000000000f002208 */ /* 0x000fe40005800000 */
[----:B------:R-:W-:Y:S01]  /*0f90*/  PLOP3.LUT P2, PT, PT, PT, UP0, 0x80, 0x8 ;  /* 0x000000000008781c */ /* 0x000fe20003f4f008 */
[----:B------:R-:W-:Y:S01]  /*0fa0*/  IMAD.MOV.U32 R2, RZ, RZ, R13 ;  /* 0x000000ffff027224 */ /* 0x000fe200078e000d */
[----:B------:R-:W-:Y:S01]  /*0fb0*/  UISETP.GT.U32.AND UP0, UPT, UR12, 0xa0, UPT ;  /* 0x000000a00c00788c */ /* 0x000fe2000bf04070 */
[----:B------:R-:W-:-:S06]  /*0fc0*/  IMAD.MOV.U32 R3, RZ, RZ, R0 ;  /* 0x000000ffff037224 */ /* 0x000fcc00078e0000 */
[----:B-1----:R-:W-:Y:S01]  /*0fd0*/  DSETP.GEU.AND P3, PT, R2, R4, PT ;  /* 0x000000040200722a */ /* 0x002fe20003f6e000 */
[----:B------:R-:W1:Y:S05]  /*0fe0*/  LDS.64 R2, [UR4+0x40] ;  /* 0x00004004ff027984 */ /* 0x000e6a0008000a00 */
[----:B------:R-:W-:Y:S02]  /*0ff0*/  @P1 FSEL R13, R4, R13, !P3 ;  /* 0x0000000d040d1208 */ /* 0x000fe40005800000 */
[----:B------:R-:W-:Y:S02]  /*1000*/  @P1 FSEL R0, R5, R0, !P3 ;  /* 0x0000000005001208 */ /* 0x000fe40005800000 */
[----:B------:R-:W-:Y:S01]  /*1010*/  PLOP3.LUT P1, PT, PT, PT, UP0, 0x80, 0x8 ;  /* 0x000000000008781c */ /* 0x000fe20003f2f008 */
[----:B------:R-:W-:Y:S01]  /*1020*/  IMAD.MOV.U32 R4, RZ, RZ, R13 ;  /* 0x000000ffff047224 */ /* 0x000fe200078e000d */
[----:B------:R-:W-:Y:S01]  /*1030*/  UISETP.GT.U32.AND UP0, UPT, UR12, 0xc0, UPT ;  /* 0x000000c00c00788c */ /* 0x000fe2000bf04070 */
[----:B------:R-:W-:-:S06]  /*1040*/  IMAD.MOV.U32 R5, RZ, RZ, R0 ;  /* 0x000000ffff057224 */ /* 0x000fcc00078e0000 */
[----:B------:R-:W-:-:S06]  /*1050*/  DSETP.GEU.AND P3, PT, R4, R6, PT ;  /* 0x000000060400722a */ /* 0x000fcc0003f6e000 */
[----:B------:R-:W-:Y:S02]  /*1060*/  @P2 FSEL R13, R6, R13, !P3 ;  /* 0x0000000d060d2208 */ /* 0x000fe40005800000 */
[----:B------:R-:W-:Y:S02]  /*1070*/  @P2 FSEL R0, R7, R0, !P3 ;  /* 0x0000000007002208 */ /* 0x000fe40005800000 */
[----:B------:R-:W-:Y:S01]  /*1080*/  PLOP3.LUT P2, PT, PT, PT, UP0, 0x80, 0x8 ;  /* 0x000000000008781c */ /* 0x000fe20003f4f008 */
[----:B------:R-:W-:Y:S01]  /*1090*/  IMAD.MOV.U32 R4, RZ, RZ, R13 ;  /* 0x000000ffff047224 */ /* 0x000fe200078e000d */
[----:B------:R-:W-:Y:S01]  /*10a0*/  UISETP.GT.U32.AND UP0, UPT, UR12, 0xe0, UPT ;  /* 0x000000e00c00788c */ /* 0x000fe2000bf04070 */
[----:B------:R-:W-:-:S06]  /*10b0*/  IMAD.MOV.U32 R5, RZ, RZ, R0 ;  /* 0x000000ffff057224 */ /* 0x000fcc00078e0000 */
[----:B0-----:R-:W-:-:S06]  /*10c0*/  DSETP.GEU.AND P3, PT, R4, R8, PT ;  /* 0x000000080400722a */ /* 0x001fcc0003f6e000 */
[----:B------:R-:W-:Y:S02]  /*10d0*/  @P1 FSEL R13, R8, R13, !P3 ;  /* 0x0000000d080d1208 */ /* 0x000fe40005800000 */
[----:B------:R-:W-:Y:S02]  /*10e0*/  @P1 FSEL R0, R9, R0, !P3 ;  /* 0x0000000009001208 */ /* 0x000fe40005800000 */
[----:B------:R-:W-:Y:S01]  /*10f0*/  PLOP3.LUT P1, PT, PT, PT, UP0, 0x80, 0x8 ;  /* 0x000000000008781c */ /* 0x000fe20003f2f008 */
[----:B------:R-:W-:Y:S02]  /*1100*/  IMAD.MOV.U32 R4, RZ, RZ, R13 ;  /* 0x000000ffff047224 */ /* 0x000fe400078e000d */
[----:B------:R-:W-:-:S06]  /*1110*/  IMAD.MOV.U32 R5, RZ, RZ, R0 ;  /* 0x000000ffff057224 */ /* 0x000fcc00078e0000 */
[----:B------:R-:W-:-:S06]  /*1120*/  DSETP.GEU.AND P3, PT, R4, R10, PT ;  /* 0x0000000a0400722a */ /* 0x000fcc0003f6e000 */
[----:B------:R-:W-:Y:S02]  /*1130*/  @P2 FSEL R13, R10, R13, !P3 ;  /* 0x0000000d0a0d2208 */ /* 0x000fe40005800000 */
[----:B------:R-:W-:-:S03]  /*1140*/  @P2 FSEL R0, R11, R0, !P3 ;  /* 0x000000000b002208 */ /* 0x000fc60005800000 */
[----:B------:R-:W-:Y:S02]  /*1150*/  IMAD.MOV.U32 R4, RZ, RZ, R13 ;  /* 0x000000ffff047224 */ /* 0x000fe400078e000d */
[----:B------:R-:W-:-:S06]  /*1160*/  IMAD.MOV.U32 R5, RZ, RZ, R0 ;  /* 0x000000ffff057224 */ /* 0x000fcc00078e0000 */
[----:B-1----:R-:W-:-:S06]  /*1170*/  DSETP.GEU.AND P2, PT, R4, R2, PT ;  /* 0x000000020400722a */ /* 0x002fcc0003f4e000 */
[----:B------:R-:W-:Y:S02]  /*1180*/  @P1 FSEL R13, R2, R13, !P2 ;  /* 0x0000000d020d1208 */ /* 0x000fe40005000000 */
[----:B------:R-:W-:-:S03]  /*1190*/  @P1 FSEL R0, R3, R0, !P2 ;  /* 0x0000000003001208 */ /* 0x000fc60005000000 */
[----:B------:R-:W-:Y:S02]  /*11a0*/  IMAD.MOV.U32 R2, RZ, RZ, R13 ;  /* 0x000000ffff027224 */ /* 0x000fe400078e000d */
[----:B------:R-:W-:Y:S01]  /*11b0*/  IMAD.MOV.U32 R3, RZ, RZ, R0 ;  /* 0x000000ffff037224 */ /* 0x000fe200078e0000 */
[----:B------:R-:W-:Y:S06]  /*11c0*/  BRA `(.L_x_69) ;  /* 0x0000002c00807947 */ /* 0x000fec0003800000 */
.L_x_59:
[----:B------:R-:W0:Y:S01]  /*11d0*/  S2R R0, SR_TID.X ;  /* 0x0000000000007919 */ /* 0x000e220000002100 */
[----:B------:R-:W1:Y:S01]  /*11e0*/  LDC.64 R20, c[0x0][0x380] ;  /* 0x0000e000ff147b82 */ /* 0x000e620000000a00 */
[----:B------:R-:W-:Y:S02]  /*11f0*/  IMAD.U32 R3, RZ, RZ, UR16 ;  /* 0x00000010ff037e24 */ /* 0x000fe4000f8e00ff */
[----:B0-----:R-:W-:-:S04]  /*1200*/  IMAD.SHL.U32 R2, R0, 0x4, RZ ;  /* 0x0000000400027824 */ /* 0x001fc800078e00ff */
[----:B------:R-:W-:-:S04]  /*1210*/  IMAD R3, R3, 0x800, R2 ;  /* 0x0000080003037824 */ /* 0x000fc800078e0202 */
[----:B-1----:R-:W-:-:S05]  /*1220*/  IMAD.WIDE.U32 R20, R3, 0x8, R20 ;  /* 0x0000000803147825 */ /* 0x002fca00078e0014 */
[----:B------:R-:W2:Y:S04]  /*1230*/  LDG.E.128.CONSTANT R4, desc[UR10][R20.64] ;  /* 0x0000000a14047981 */ /* 0x000ea8000c1e9d00 */
[----:B------:R-:W3:Y:S04]  /*1240*/  LDG.E.128.CONSTANT R8, desc[UR10][R20.64+0x10] ;  /* 0x0000100a14087981 */ /* 0x000ee8000c1e9d00 */
[----:B------:R-:W4:Y:S04]  /*1250*/  LDG.E.128.CONSTANT R12, desc[UR10][R20.64+0x2000] ;  /* 0x0020000a140c7981 */ /* 0x000f28000c1e9d00 */
[----:B------:R-:W5:Y:S01]  /*1260*/  LDG.E.128.CONSTANT R16, desc[UR10][R20.64+0x2010] ;  /* 0x0020100a14107981 */ /* 0x000f62000c1e9d00 */
[----:B------:R-:W-:Y:S01]  /*1270*/  UISETP.GE.U32.AND UP0, UPT, UR12, UR5, UPT ;  /* 0x000000050c00728c */ /* 0x000fe2000bf06070 */
        /* <DEDUP_REMOVED lines=21> */
[----:B------:R-:W-:Y:S06]  /*13d0*/  BRA.U !UP0, `(.L_x_70) ;  /* 0x0000000508dc7547 */ /* 0x000fec000b800000 */
[----:B------:R-:W-:Y:S02]  /*13e0*/  ULEA UR6, UR16, UR5, 0xb ;  /* 0x0000000510067291 */ /* 0x000fe4000f8e58ff */
[----:B------:R-:W-:Y:S01]  /*13f0*/  UIADD3 UR14, UPT, UPT, UR8, -0x800, URZ ;  /* 0xfffff800080e7890 */ /* 0x000fe2000fffe0ff */
[----:B------:R-:W0:Y:S03]  /*1400*/  LDCU UR9, c[0x0][0x3a8] ;  /* 0x00007500ff0977ac */ /* 0x000e260008000800 */
[----:B------:R-:W-:Y:S01]  /*1410*/  VIADD R3, R0, UR6 ;  /* 0x0000000600037c36 */ /* 0x000fe20008000000 */
[----:B------:R-:W-:Y:S01]  /*1420*/  UISETP.GT.U32.AND UP0, UPT, UR6, UR14, UPT ;  /* 0x0000000e0600728c */ /* 0x000fe2000bf04070 */
[----:B------:R-:W1:Y:S01]  /*1430*/  LDCU.64 UR18, c[0x0][0x380] ;  /* 0x00007000ff1277ac */ /* 0x000e620008000a00 */
[----:B------:R-:W-:Y:S01]  /*1440*/  UIADD3 UR13, UPT, UPT, UR6, 0x100, URZ ;  /* 0x00000100060d7890 */ /* 0x000fe2000fffe0ff */
[----:B------:R-:W-:Y:S01]  /*1450*/  UMOV UR4, URZ ;  /* 0x000000ff00047c82 */ /* 0x000fe20008000000 */
[----:B------:R-:W-:-:S05]  /*1460*/  UMOV UR7, UR6 ;  /* 0x0000000600077c82 */ /* 0x000fca0008000000 */
[----:B------:R-:W-:Y:S05]  /*1470*/  BRA.U UP0, `(.L_x_71) ;  /* 0x0000000100a87547 */ /* 0x000fea000b800000 */
.L_x_72:
[----:B------:R-:W-:-:S05]  /*1480*/  IADD3 R4, P0, PT, R2, UR7, RZ ;  /* 0x0000000702047c10 */ /* 0x000fca000ff1e0ff */
[----:B------:R-:W-:Y:S01]  /*1490*/  IMAD.X R5, RZ, RZ, RZ, P0 ;  /* 0x000000ffff057224 */ /* 0x000fe200000e06ff */
[----:B-1----:R-:W-:-:S04]  /*14a0*/  LEA R22, P0, R4, UR18, 0x3 ;  /* 0x0000001204167c11 */ /* 0x002fc8000f8018ff */
[----:B------:R-:W-:-:S05]  /*14b0*/  LEA.HI.X R23, R4, UR19, R5, 0x3, P0 ;  /* 0x0000001304177c11 */ /* 0x000fca00080f1c05 */
[----:B------:R-:W2:Y:S04]  /*14c0*/  LDG.E.128.CONSTANT R4, desc[UR10][R22.64] ;  /* 0x0000000a16047981 */ /* 0x000ea8000c1e9d00 */
[----:B------:R-:W3:Y:S04]  /*14d0*/  LDG.E.128.CONSTANT R8, desc[UR10][R22.64+0x10] ;  /* 0x0000100a16087981 */ /* 0x000ee8000c1e9d00 */
[----:B------:R-:W4:Y:S04]  /*14e0*/  LDG.E.128.CONSTANT R12, desc[UR10][R22.64+0x2000] ;  /* 0x0020000a160c7981 */ /* 0x000f28000c1e9d00 */
[----:B------:R-:W5:Y:S01]  /*14f0*/  LDG.E.128.CONSTANT R16, desc[UR10][R22.64+0x2010] ;  /* 0x0020100a16107981 */ /* 0x000f62000c1e9d00 */
[----:B0-----:R-:W-:-:S02]  /*1500*/  UMOV UR8, UR9 ;  /* 0x0000000900087c82 */ /* 0x001fc40008000000 */
[----:B------:R-:W-:-:S04]  /*1510*/  UIADD3 UR15, UPT, UPT, -UR7, UR8, URZ ;  /* 0x00000008070f7290 */ /* 0x000fc8000fffe1ff */
[----:B------:R-:W-:Y:S01]  /*1520*/  UISETP.GE.U32.AND UP0, UPT, UR15, UR5, UPT ;  /* 0x000000050f00728c */ /* 0x000fe2000bf06070 */
        /* <DEDUP_REMOVED lines=25> */
[----:B------:R-:W-:Y:S02]  /*16c0*/  UIADD3 UR7, UPT, UPT, UR5, UR7, URZ ;  /* 0x0000000705077290 */ /* 0x000fe4000fffe0ff */
[----:B------:R-:W-:Y:S01]  /*16d0*/  VIADD R3, R3, UR5 ;  /* 0x0000000503037c36 */ /* 0x000fe20008000000 */
[----:B------:R-:W-:Y:S02]  /*16e0*/  UIADD3 UR4, UPT, UPT, UR4, 0x1, URZ ;  /* 0x0000000104047890 */ /* 0x000fe4000fffe0ff */
[----:B------:R-:W-:Y:S02]  /*16f0*/  UISETP.GT.U32.AND UP0, UPT, UR7, UR14, UPT ;  /* 0x0000000e0700728c */ /* 0x000fe4000bf04070 */
[----:B------:R-:W-:-:S07]  /*1700*/  UIADD3 UR13, UPT, UPT, UR5, UR13, URZ ;  /* 0x0000000d050d7290 */ /* 0x000fce000fffe0ff */
[----:B------:R-:W-:Y:S05]  /*1710*/  BRA.U !UP0, `(.L_x_72) ;  /* 0xfffffffd08587547 */ /* 0x000fea000b83ffff */
.L_x_71:
[----:B------:R-:W-:-:S09]  /*1720*/  UISETP.GE.U32.AND UP0, UPT, UR7, UR8, UPT ;  /* 0x000000080700728c */ /* 0x000fd2000bf06070 */
[----:B------:R-:W-:Y:S05]  /*1730*/  BRA.U UP0, `(.L_x_70) ;  /* 0x0000000500047547 */ /* 0x000fea000b800000 */
[----:B------:R-:W-:Y:S01]  /*1740*/  UIADD3 UR5, UPT, UPT, -UR7, UR8, URZ ;  /* 0x0000000807057290 */ /* 0x000fe2000fffe1ff */
[----:B------:R-:W-:Y:S05]  /*1750*/  BSSY.RECONVERGENT B1, `(.L_x_70) ;  /* 0x000003f000017945 */ /* 0x000fea0003800200 */
[----:B------:R-:W-:-:S13]  /*1760*/  ISETP.GE.AND P0, PT, R0, UR5, PT ;  /* 0x0000000500007c0c */ /* 0x000fda000bf06270 */
[----:B------:R-:W-:Y:S05]  /*1770*/  @P0 BRA `(.L_x_73) ;  /* 0x0000000000f00947 */ /* 0x000fea0003800000 */
[----:B------:R-:W2:Y:S01]  /*1780*/  LDC R5, c[0x0][0x3ac] ;  /* 0x0000eb00ff057b82 */ /* 0x000ea20000000800 */
[----:B------:R-:W-:Y:S01]  /*1790*/  LOP3.LUT R2, RZ, R0, RZ, 0x33, !PT ;  /* 0x00000000ff027212 */ /* 0x000fe200078e33ff */
[----:B------:R-:W-:Y:S01]  /*17a0*/  BSSY.RECONVERGENT B2, `(.L_x_74) ;  /* 0x0000019000027945 */ /* 0x000fe20003800200 */
[----:B------:R-:W-:-:S03]  /*17b0*/  IMAD.MOV.U32 R8, RZ, RZ, R0 ;  /* 0x000000ffff087224 */ /* 0x000fc600078e0000 */
[----:B------:R-:W-:-:S04]  /*17c0*/  VIADD R2, R2, UR8 ;  /* 0x0000000802027c36 */ /* 0x000fc80008000000 */
[C---:B------:R-:W-:Y:S01]  /*17d0*/  VIADD R4, R2.reuse, -UR6 ;  /* 0x8000000602047c36 */ /* 0x040fe20008000000 */
[C---:B------:R-:W-:Y:S02]  /*17e0*/  LOP3.LUT R6, R2.reuse, 0x300, RZ, 0xc0, !PT ;  /* 0x0000030002067812 */ /* 0x040fe400078ec0ff */
[----:B------:R-:W-:Y:S02]  /*17f0*/  LEA.HI R2, R2, 0x1, RZ, 0x18 ;  /* 0x0000000102027811 */ /* 0x000fe400078fc0ff */
[----:B------:R-:W-:Y:S01]  /*1800*/  ISETP.NE.AND P0, PT, R6, 0x300, PT ;  /* 0x000003000600780c */ /* 0x000fe20003f05270 */
[----:B--2---:R-:W-:-:S04]  /*1810*/  IMAD R5, R5, UR4, RZ ;  /* 0x0000000405057c24 */ /* 0x004fc8000f8e02ff */
[----:B------:R-:W-:-:S05]  /*1820*/  IMAD R4, R5, -0x800, R4 ;  /* 0xfffff80005047824 */ /* 0x000fca00078e0204 */
[----:B------:R-:W-:-:S03]  /*1830*/  ISETP.GE.U32.AND P2, PT, R4, 0x300, PT ;  /* 0x000003000400780c */ /* 0x000fc60003f46070 */
[----:B------:R-:W-:Y:S10]  /*1840*/  @!P0 BRA `(.L_x_75) ;  /* 0x0000000000388947 */ /* 0x000ff40003800000 */
[----:B------:R-:W2:Y:S01]  /*1850*/  LDC.64 R6, c[0x0][0x380] ;  /* 0x0000e000ff067b82 */ /* 0x000ea20000000a00 */
[----:B------:R-:W-:Y:S01]  /*1860*/  LOP3.LUT R2, R2, 0x3, RZ, 0xc0, !PT ;  /* 0x0000000302027812 */ /* 0x000fe200078ec0ff */
[----:B------:R-:W-:-:S04]  /*1870*/  IMAD.MOV.U32 R8, RZ, RZ, R0 ;  /* 0x000000ffff087224 */ /* 0x000fc800078e0000 */
[----:B------:R-:W-:-:S07]  /*1880*/  IMAD.MOV R2, RZ, RZ, -R2 ;  /* 0x000000ffff027224 */ /* 0x000fce00078e0a02 */
.L_x_76:
[----:B--2---:R-:W-:-:S06]  /*1890*/  IMAD.WIDE.U32 R4, R3, 0x8, R6 ;  /* 0x0000000803047825 */ /* 0x004fcc00078e0006 */
        /* <DEDUP_REMOVED lines=9> */
.L_x_75:
[----:B01----:R-:W-:Y:S05]  /*1930*/  BSYNC.RECONVERGENT B2 ;  /* 0x0000000000027941 */ /* 0x003fea0003800200 */
.L_x_74:
[----:B------:R-:W-:Y:S05]  /*1940*/  @!P2 BRA `(.L_x_73) ;  /* 0x00000000007ca947 */ /* 0x000fea0003800000 */
[----:B------:R-:W0:Y:S01]  /*1950*/  LDC.64 R2, c[0x0][0x380] ;  /* 0x0000e000ff027b82 */ /* 0x000e220000000a00 */
[C---:B------:R-:W-:Y:S02]  /*1960*/  VIADD R4, R8.reuse, 0x200 ;  /* 0x0000020008047836 */ /* 0x040fe40000000000 */
[----:B------:R-:W-:-:S07]  /*1970*/  VIADD R5, R8, UR13 ;  /* 0x0000000d08057c36 */ /* 0x000fce0008000000 */
.L_x_77:
[----:B------:R-:W-:-:S04]  /*1980*/  VIADD R7, R5, 0xffffff00 ;  /* 0xffffff0005077836 */ /* 0x000fc80000000000 */
[----:B0-----:R-:W-:-:S06]  /*1990*/  IMAD.WIDE.U32 R6, R7, 0x8, R2 ;  /* 0x0000000807067825 */ /* 0x001fcc00078e0002 */
[----:B------:R-:W2:Y:S01]  /*19a0*/  LDG.E.64.CONSTANT R6, desc[UR10][R6.64] ;  /* 0x0000000a06067981 */ /* 0x000ea2000c1e9b00 */
[----:B------:R-:W-:-:S04]  /*19b0*/  IMAD.WIDE.U32 R8, R5, 0x8, R2 ;  /* 0x0000000805087825 */ /* 0x000fc800078e0002 */
[----:B------:R-:W-:Y:S02]  /*19c0*/  VIADD R11, R5, 0x100 ;  /* 0x00000100050b7836 */ /* 0x000fe40000000000 */
[----:B------:R-:W3:Y:S02]  /*19d0*/  LDG.E.64.CONSTANT R8, desc[UR10][R8.64] ;  /* 0x0000000a08087981 */ /* 0x000ee4000c1e9b00 */
[----:B------:R-:W-:-:S04]  /*19e0*/  IMAD.WIDE.U32 R10, R11, 0x8, R2 ;  /* 0x000000080b0a7825 */ /* 0x000fc800078e0002 */
[----:B------:R-:W-:Y:S02]  /*19f0*/  VIADD R13, R5, 0x200 ;  /* 0x00000200050d7836 */ /* 0x000fe40000000000 */
[----:B------:R-:W4:Y:S02]  /*1a00*/  LDG.E.64.CONSTANT R10, desc[UR10][R10.64] ;  /* 0x0000000a0a0a7981 */ /* 0x000f24000c1e9b00 */
[----:B------:R-:W-:-:S06]  /*1a10*/  IMAD.WIDE.U32 R12, R13, 0x8, R2 ;  /* 0x000000080d0c7825 */ /* 0x000fcc00078e0002 */
[----:B------:R-:W5:Y:S01]  /*1a20*/  LDG.E.64.CONSTANT R12, desc[UR10][R12.64] ;  /* 0x0000000a0c0c7981 */ /* 0x000f62000c1e9b00 */
[----:B------:R-:W-:Y:S01]  /*1a30*/  VIADD R5, R5, 0x400 ;  /* 0x0000040005057836 */ /* 0x000fe20000000000 */
[----:B--2---:R-:W-:-:S06]  /*1a40*/  DSETP.GEU.AND P0, PT, R20, R6, PT ;  /* 0x000000061400722a */ /* 0x004fcc0003f0e000 */
[----:B------:R-:W-:Y:S02]  /*1a50*/  FSEL R14, R6, R20, !P0 ;  /* 0x00000014060e7208 */ /* 0x000fe40004000000 */
[----:B------:R-:W-:-:S06]  /*1a60*/  FSEL R15, R7, R21, !P0 ;  /* 0x00000015070f7208 */ /* 0x000fcc0004000000 */
[----:B---3--:R-:W-:-:S06]  /*1a70*/  DSETP.GEU.AND P0, PT, R14, R8, PT ;  /* 0x000000080e00722a */ /* 0x008fcc0003f0e000 */
[----:B------:R-:W-:Y:S01]  /*1a80*/  FSEL R6, R8, R14, !P0 ;  /* 0x0000000e08067208 */ /* 0x000fe20004000000 */
[C---:B------:R-:W-:Y:S01]  /*1a90*/  VIADD R8, R4.reuse, 0x200 ;  /* 0x0000020004087836 */ /* 0x040fe20000000000 */
[----:B------:R-:W-:Y:S01]  /*1aa0*/  FSEL R7, R9, R15, !P0 ;  /* 0x0000000f09077208 */ /* 0x000fe20004000000 */
[----:B------:R-:W-:-:S05]  /*1ab0*/  VIADD R4, R4, 0x400 ;  /* 0x0000040004047836 */ /* 0x000fca0000000000 */
[----:B----4-:R-:W-:-:S06]  /*1ac0*/  DSETP.GEU.AND P0, PT, R6, R10, PT ;  /* 0x0000000a0600722a */ /* 0x010fcc0003f0e000 */
[----:B------:R-:W-:Y:S02]  /*1ad0*/  FSEL R6, R10, R6, !P0 ;  /* 0x000000060a067208 */ /* 0x000fe40004000000 */
[----:B------:R-:W-:-:S06]  /*1ae0*/  FSEL R7, R11, R7, !P0 ;  /* 0x000000070b077208 */ /* 0x000fcc0004000000 */
[----:B-----5:R-:W-:-:S06]  /*1af0*/  DSETP.GEU.AND P0, PT, R6, R12, PT ;  /* 0x0000000c0600722a */ /* 0x020fcc0003f0e000 */
[----:B------:R-:W-:Y:S02]  /*1b00*/  FSEL R20, R12, R6, !P0 ;  /* 0x000000060c147208 */ /* 0x000fe40004000000 */
[----:B------:R-:W-:Y:S02]  /*1b10*/  FSEL R21, R13, R7, !P0 ;  /* 0x000000070d157208 */ /* 0x000fe40004000000 */
[----:B------:R-:W-:-:S13]  /*1b20*/  ISETP.GE.AND P0, PT, R8, UR5, PT ;  /* 0x0000000508007c0c */ /* 0x000fda000bf06270 */
[----:B------:R-:W-:Y:S05]  /*1b30*/  @!P0 BRA `(.L_x_77) ;  /* 0xfffffffc00908947 */ /* 0x000fea000383ffff */
.L_x_73:
[----:B01----:R-:W-:Y:S05]  /*1b40*/  BSYNC.RECONVERGENT B1 ;  /* 0x0000000000017941 */ /* 0x003fea0003800200 */
.L_x_70:
[----:B------:R-:W2:Y:S01]  /*1b50*/  S2R R7, SR_LANEID ;  /* 0x0000000000077919 */ /* 0x000ea20000000000 */
[----:B------:R-:W-:Y:S04]  /*1b60*/  SHFL.DOWN PT, R2, R20, 0x1, 0x1f ;  /* 0x08201f0014027f89 */ /* 0x000fe800000e0000 */
[----:B------:R-:W3:Y:S02]  /*1b70*/  SHFL.DOWN PT, R3, R21, 0x1, 0x1f ;  /* 0x08201f0015037f89 */ /* 0x000ee400000e0000 */
[----:B---3--:R-:W-:Y:S01]  /*1b80*/  DSETP.GEU.AND P0, PT, R20, R2, PT ;  /* 0x000000021400722a */ /* 0x008fe20003f0e000 */
[C---:B--2---:R-:W-:Y:S02]  /*1b90*/  ISETP.GT.AND P1, PT, R7.reuse, 0x1e, PT ;  /* 0x0000001e0700780c */ /* 0x044fe40003f24270 */
        /* <DEDUP_REMOVED lines=9> */
[----:B------:R-:W2:Y:S03]  /*1c30*/  SHFL.DOWN PT, R5, R3, 0x2, 0x1f ;  /* 0x08401f0003057f89 */ /* 0x000ea600000e0000 */
[----:B------:R-:W-:Y:S01]  /*1c40*/  @!P2 LOP3.LUT R6, R6, 0xf8, RZ, 0xc0, !PT ;  /* 0x000000f80606a812 */ /* 0x000fe200078ec0ff */
[----:B------:R-:W3:Y:S01]  /*1c50*/  @!P2 S2R R9, SR_CgaCtaId ;  /* 0x000000000009a919 */ /* 0x000ee20000008800 */
[----:B--2---:R-:W-:-:S06]  /*1c60*/  DSETP.GEU.AND P0, PT, R2, R4, PT ;  /* 0x000000040200722a */ /* 0x004fcc0003f0e000 */
[----:B------:R-:W-:Y:S02]  /*1c70*/  @!P1 FSEL R2, R4, R2, !P0 ;  /* 0x0000000204029208 */ /* 0x000fe40004000000 */
[----:B------:R-:W-:Y:S02]  /*1c80*/  @!P1 FSEL R3, R5, R3, !P0 ;  /* 0x0000000305039208 */ /* 0x000fe40004000000 */
[----:B------:R-:W-:Y:S01]  /*1c90*/  ISETP.GT.AND P1, PT, R7, 0x1b, PT ;  /* 0x0000001b0700780c */ /* 0x000fe20003f24270 */
[----:B------:R-:W-:Y:S01]  /*1ca0*/  SHFL.DOWN PT, R4, R2, 0x4, 0x1f ;  /* 0x08801f0002047f89 */ /* 0x000fe200000e0000 */
[----:B---3--:R-:W-:-:S03]  /*1cb0*/  @!P2 LEA R9, R9, R8, 0x18 ;  /* 0x000000080909a211 */ /* 0x008fc600078ec0ff */
[----:B------:R-:W2:Y:S02]  /*1cc0*/  SHFL.DOWN PT, R5, R3, 0x4, 0x1f ;  /* 0x08801f0003057f89 */ /* 0x000ea400000e0000 */
[----:B------:R-:W-:Y:S01]  /*1cd0*/  @!P2 IMAD.IADD R9, R6, 0x1, R9 ;  /* 0x000000010609a824 */ /* 0x000fe200078e0209 */
[----:B--2---:R-:W-:-:S06]  /*1ce0*/  DSETP.GEU.AND P0, PT, R2, R4, PT ;  /* 0x000000040200722a */ /* 0x004fcc0003f0e000 */
[----:B------:R-:W-:Y:S02]  /*1cf0*/  @!P1 FSEL R2, R4, R2, !P0 ;  /* 0x0000000204029208 */ /* 0x000fe40004000000 */
[----:B------:R-:W-:Y:S02]  /*1d00*/  @!P1 FSEL R3, R5, R3, !P0 ;  /* 0x0000000305039208 */ /* 0x000fe40004000000 */
[----:B------:R-:W-:Y:S01]  /*1d10*/  ISETP.GT.AND P1, PT, R7, 0x17, PT ;  /* 0x000000170700780c */ /* 0x000fe20003f24270 */
[----:B------:R-:W-:Y:S04]  /*1d20*/  SHFL.DOWN PT, R4, R2, 0x8, 0x1f ;  /* 0x09001f0002047f89 */ /* 0x000fe800000e0000 */
[----:B------:R-:W2:Y:S02]  /*1d30*/  SHFL.DOWN PT, R5, R3, 0x8, 0x1f ;  /* 0x09001f0003057f89 */ /* 0x000ea400000e0000 */
[----:B--2---:R-:W-:-:S06]  /*1d40*/  DSETP.GEU.AND P0, PT, R2, R4, PT ;  /* 0x000000040200722a */ /* 0x004fcc0003f0e000 */
[----:B------:R-:W-:Y:S02]  /*1d50*/  @!P1 FSEL R2, R4, R2, !P0 ;  /* 0x0000000204029208 */ /* 0x000fe40004000000 */
[----:B------:R-:W-:Y:S02]  /*1d60*/  @!P1 FSEL R3, R5, R3, !P0 ;  /* 0x0000000305039208 */ /* 0x000fe40004000000 */
[----:B------:R-:W-:Y:S01]  /*1d70*/  ISETP.GT.AND P1, PT, R7, 0xf, PT ;  /* 0x0000000f0700780c */ /* 0x000fe20003f24270 */
[----:B------:R-:W-:Y:S04]  /*1d80*/  SHFL.DOWN PT, R4, R2, 0x10, 0x1f ;  /* 0x0a001f0002047f89 */ /* 0x000fe800000e0000 */
[----:B------:R-:W2:Y:S02]  /*1d90*/  SHFL.DOWN PT, R5, R3, 0x10, 0x1f ;  /* 0x0a001f0003057f89 */ /* 0x000ea400000e0000 */
[----:B--2---:R-:W-:-:S06]  /*1da0*/  DSETP.GEU.AND P0, PT, R2, R4, PT ;  /* 0x000000040200722a */ /* 0x004fcc0003f0e000 */
        /* <DEDUP_REMOVED lines=8> */
[----:B------:R-:W3:Y:S01]  /*1e30*/  S2UR UR5, SR_CgaCtaId ;  /* 0x00000000000579c3 */ /* 0x000ee20000008800 */
[----:B------:R-:W-:Y:S02]  /*1e40*/  UMOV UR4, 0x400 ;  /* 0x0000040000047882 */ /* 0x000fe40000000000 */
[----:B---3--:R-:W-:-:S09]  /*1e50*/  ULEA UR4, UR5, UR4, 0x18 ;  /* 0x0000000405047291 */ /* 0x008fd2000f8ec0ff */
[----:B------:R-:W3:Y:S04]  /*1e60*/  LDS.128 R12, [UR4+0x10] ;  /* 0x00001004ff0c7984 */ /* 0x000ee80008000c00 */
[----:B--2---:R-:W2:Y:S04]  /*1e70*/  LDS.128 R4, [UR4+0x20] ;  /* 0x00002004ff047984 */ /* 0x004ea80008000c00 */
[----:B------:R-:W4:Y:S01]  /*1e80*/  LDS.128 R8, [UR4+0x30] ;  /* 0x00003004ff087984 */ /* 0x000f220008000c00 */
[----:B---3--:R-:W-:-:S06]  /*1e90*/  DSETP.GEU.AND P1, PT, R2, R12, PT ;  /* 0x0000000c0200722a */ /* 0x008fcc0003f2e000 */
[----:B------:R-:W-:Y:S02]  /*1ea0*/  FSEL R2, R12, R2, !P1 ;  /* 0x000000020c027208 */ /* 0x000fe40004800000 */
[----:B------:R-:W-:-:S06]  /*1eb0*/  FSEL R3, R13, R3, !P1 ;  /* 0x000000030d037208 */ /* 0x000fcc0004800000 */
[----:B------:R-:W-:-:S06]  /*1ec0*/  DSETP.GEU.AND P1, PT, R2, R14, PT ;  /* 0x0000000e0200722a */ /* 0x000fcc0003f2e000 */
[----:B------:R-:W-:Y:S02]  /*1ed0*/  FSEL R2, R14, R2, !P1 ;  /* 0x000000020e027208 */ /* 0x000fe40004800000 */
[----:B------:R-:W-:-:S06]  /*1ee0*/  FSEL R3, R15, R3, !P1 ;  /* 0x000000030f037208 */ /* 0x000fcc0004800000 */
[----:B--2---:R-:W-:-:S06]  /*1ef0*/  DSETP.GEU.AND P1, PT, R2, R4, PT ;  /* 0x000000040200722a */ /* 0x004fcc0003f2e000 */
[----:B------:R-:W-:Y:S02]  /*1f00*/  FSEL R4, R4, R2, !P1 ;  /* 0x0000000204047208 */ /* 0x000fe40004800000 */
[----:B------:R-:W-:Y:S02]  /*1f10*/  FSEL R5, R5, R3, !P1 ;  /* 0x0000000305057208 */ /* 0x000fe40004800000 */
[----:B------:R-:W2:Y:S04]  /*1f20*/  LDS.64 R2, [UR4+0x40] ;  /* 0x00004004ff027984 */ /* 0x000ea80008000a00 */
        /* <DEDUP_REMOVED lines=9> */
[----:B--2---:R-:W-:-:S06]  /*1fc0*/  DSETP.GEU.AND P1, PT, R4, R2, PT ;  /* 0x000000020400722a */ /* 0x004fcc0003f2e000 */
[----:B------:R-:W-:Y:S02]  /*1fd0*/  FSEL R2, R2, R4, !P1 ;  /* 0x0000000402027208 */ /* 0x000fe40004800000 */
[----:B------:R-:W-:Y:S01]  /*1fe0*/  FSEL R3, R3, R5, !P1 ;  /* 0x0000000503037208 */ /* 0x000fe20004800000 */
[----:B------:R-:W-:Y:S06]  /*1ff0*/  BRA `(.L_x_69) ;  /* 0x0000001c00f47947 */ /* 0x000fec0003800000 */
.L_x_58:
        /* <DEDUP_REMOVED lines=16> */
.L_x_80:
[----:B------:R-:W-:Y:S05]  /*2100*/  BSYNC.RECONVERGENT B1 ;  /* 0x0000000000017941 */ /* 0x000fea0003800200 */
.L_x_79:
        /* <DEDUP_REMOVED lines=18> */
.L_x_85:
        /* <DEDUP_REMOVED lines=10> */
.L_x_84:
[----:B------:R-:W-:Y:S05]  /*22d0*/  BSYNC.RECONVERGENT B2 ;  /* 0x0000000000027941 */ /* 0x000fea0003800200 */
.L_x_83:
[----:B------:R-:W-:Y:S05]  /*22e0*/  @!P2 BRA `(.L_x_82) ;  /* 0x000000000080a947 */ /* 0x000fea0003800000 */
[----:B------:R-:W0:Y:S01]  /*22f0*/  LDC.64 R4, c[0x0][0x380] ;  /* 0x0000e000ff047b82 */ /* 0x000e220000000a00 */
[----:B------:R-:W-:Y:S02]  /*2300*/  IMAD.U32 R7, RZ, RZ, UR16 ;  /* 0x00000010ff077e24 */ /* 0x000fe4000f8e00ff */
[----:B------:R-:W-:Y:S02]  /*2310*/  VIADD R6, R8, 0x200 ;  /* 0x0000020008067836 */ /* 0x000fe40000000000 */
[----:B------:R-:W-:-:S07]  /*2320*/  IMAD R7, R7, 0x800, R8 ;  /* 0x0000080007077824 */ /* 0x000fce00078e0208 */
.L_x_86:
        /* <DEDUP_REMOVED lines=28> */
.L_x_82:
[----:B------:R-:W-:Y:S05]  /*24f0*/  BSYNC.RECONVERGENT B1 ;  /* 0x0000000000017941 */ /* 0x000fea0003800200 */
.L_x_81:
        /* <DEDUP_REMOVED lines=45> */
[----:B------:R-:W-:-:S03]  /*27d0*/  FSEL R5, R5, R3, P1 ;  /* 0x0000000305057208 */ /* 0x000fc60000800000 */
[----:B0-----:R-:W-:Y:S02]  /*27e0*/  IMAD.MOV.U32 R2, RZ, RZ, R4 ;  /* 0x000000ffff027224 */ /* 0x001fe400078e0004 */
[----:B------:R-:W-:Y:S01]  /*27f0*/  IMAD.MOV.U32 R3, RZ, RZ, R5 ;  /* 0x000000ffff037224 */ /* 0x000fe200078e0005 */
[----:B------:R-:W-:Y:S06]  /*2800*/  BAR.SYNC.DEFER_BLOCKING 0x0 ;  /* 0x0000000000007b1d */ /* 0x000fec0000010000 */
[----:B------:R-:W-:Y:S05]  /*2810*/  @P0 BRA `(.L_x_69) ;  /* 0x0000001400ec0947 */ /* 0x000fea0003800000 */
[----:B------:R-:W0:Y:S01]  /*2820*/  S2UR UR5, SR_CgaCtaId ;  /* 0x00000000000579c3 */ /* 0x000e220000008800 */
[----:B------:R-:W-:Y:S02]  /*2830*/  UMOV UR4, 0x400 ;  /* 0x0000040000047882 */ /* 0x000fe40000000000 */
[----:B0-----:R-:W-:-:S09]  /*2840*/  ULEA UR4, UR5, UR4, 0x18 ;  /* 0x0000000405047291 */ /* 0x001fd2000f8ec0ff */
[----:B------:R-:W0:Y:S04]  /*2850*/  LDS.128 R12, [UR4+0x10] ;  /* 0x00001004ff0c7984 */ /* 0x000e280008000c00 */
[----:B------:R-:W1:Y:S04]  /*2860*/  LDS.128 R4, [UR4+0x20] ;  /* 0x00002004ff047984 */ /* 0x000e680008000c00 */
        /* <DEDUP_REMOVED lines=24> */
.L_x_87:
        /* <DEDUP_REMOVED lines=36> */
[----:B------:R-:W-:Y:S01]  /*2c30*/  VIADD R10, R10, 0x10 ;  /* 0x000000100a0a7836 */ /* 0x000fe20000000000 */
[----:B------:R-:W0:Y:S11]  /*2c40*/  SHFL.DOWN PT, R3, R7, 0x8, R5 ;  /* 0x0900000007037989 */ /* 0x000e3600000e0005 */
[----:B------:R-:W1:Y:S01]  /*2c50*/  @!P0 S2R R9, SR_CgaCtaId ;  /* 0x0000000000098919 */ /* 0x000e620000008800 */
[----:B------:R-:W-:Y:S01]  /*2c60*/  @!P0 MOV R8, 0x400 ;  /* 0x0000040000088802 */ /* 0x000fe20000000f00 */
[----:B0-----:R-:W-:Y:S01]  /*2c70*/  DSETP.GEU.AND P1, PT, R6, R2, PT ;  /* 0x000000020600722a */ /* 0x001fe20003f2e000 */
[----:B------:R-:W-:-:S05]  /*2c80*/  @!P0 SHF.R.U32.HI R6, RZ, 0x2, R0 ;  /* 0x00000002ff068819 */ /* 0x000fca0000011600 */
[----:B------:R-:W-:Y:S02]  /*2c90*/  @!P2 FSEL R4, R2, R4, !P1 ;  /* 0x000000040204a208 */ /* 0x000fe40004800000 */
[----:B------:R-:W-:Y:S02]  /*2ca0*/  @!P2 FSEL R7, R3, R7, !P1 ;  /* 0x000000070307a208 */ /* 0x000fe40004800000 */
[----:B------:R-:W-:Y:S01]  /*2cb0*/  ISETP.GT.AND P2, PT, R10, R5, PT ;  /* 0x000000050a00720c */ /* 0x000fe20003f44270 */
[----:B------:R-:W-:Y:S01]  /*2cc0*/  SHFL.DOWN PT, R2, R4, 0x10, R5 ;  /* 0x0a00000004027989 */ /* 0x000fe200000e0005 */
[----:B------:R-:W-:-:S03]  /*2cd0*/  @!P0 LOP3.LUT R6, R6, 0xf8, RZ, 0xc0, !PT ;  /* 0x000000f806068812 */ /* 0x000fc600078ec0ff */
[----:B------:R0:W2:Y:S01]  /*2ce0*/  SHFL.DOWN PT, R3, R7, 0x10, R5 ;  /* 0x0a00000007037989 */ /* 0x0000a200000e0005 */
        /* <DEDUP_REMOVED lines=11> */
[----:B0-----:R-:W-:Y:S05]  /*2da0*/  @P0 BRA `(.L_x_69) ;  /* 0x0000001000880947 */ /* 0x001fea0003800000 */
        /* <DEDUP_REMOVED lines=59> */
.L_x_78:
[----:B------:R-:W0:Y:S01]  /*3160*/  S2R R0, SR_TID.X ;  /* 0x0000000000007919 */ /* 0x000e220000002100 */
[----:B------:R-:W1:Y:S01]  /*3170*/  LDCU.64 UR8, c[0x0][0x380] ;  /* 0x00007000ff0877ac */ /* 0x000e620008000a00 */
[----:B------:R-:W-:Y:S02]  /*3180*/  IMAD.U32 R19, RZ, RZ, UR16 ;  /* 0x00000010ff137e24 */ /* 0x000fe4000f8e00ff */
[----:B-1----:R-:W-:Y:S02]  /*3190*/  IMAD.U32 R2, RZ, RZ, UR8 ;  /* 0x00000008ff027e24 */ /* 0x002fe4000f8e00ff */
[----:B------:R-:W-:Y:S02]  /*31a0*/  IMAD.U32 R3, RZ, RZ, UR9 ;  /* 0x00000009ff037e24 */ /* 0x000fe4000f8e00ff */
[----:B0-----:R-:W-:-:S04]  /*31b0*/  IMAD R19, R19, 0x800, R0 ;  /* 0x0000080013137824 */ /* 0x001fc800078e0200 */
[----:B------:R-:W-:-:S05]  /*31c0*/  IMAD.WIDE.U32 R18, R19, 0x8, R2 ;  /* 0x0000000813127825 */ /* 0x000fca00078e0002 */
        /* <DEDUP_REMOVED lines=8> */
[----:B------:R-:W-:Y:S01]  /*3250*/  UISETP.GE.U32.AND UP0, UPT, UR13, UR5, UPT ;  /* 0x000000050d00728c */ /* 0x000fe2000bf06070 */
        /* <DEDUP_REMOVED lines=21> */
[----:B------:R-:W-:Y:S06]  /*33b0*/  BRA.U !UP0, `(.L_x_88) ;  /* 0x0000000508dc7547 */ /* 0x000fec000b800000 */
[----:B------:R-:W-:Y:S02]  /*33c0*/  ULEA UR8, UR16, UR5, 0xb ;  /* 0x0000000510087291 */ /* 0x000fe4000f8e58ff */
[----:B------:R-:W-:Y:S02]  /*33d0*/  UIADD3 UR14, UPT, UPT, UR7, -0x800, URZ ;  /* 0xfffff800070e7890 */ /* 0x000fe4000fffe0ff */
[----:B------:R-:W-:Y:S02]  /*33e0*/  UIADD3 UR9, UPT, UPT, UR8, 0x100, URZ ;  /* 0x0000010008097890 */ /* 0x000fe4000fffe0ff */
[----:B------:R-:W-:Y:S02]  /*33f0*/  UISETP.GT.U32.AND UP0, UPT, UR8, UR14, UPT ;  /* 0x0000000e0800728c */ /* 0x000fe4000bf04070 */
[----:B------:R-:W-:Y:S01]  /*3400*/  VIADD R7, R0, UR8 ;  /* 0x0000000800077c36 */ /* 0x000fe20008000000 */
[----:B------:R-:W-:Y:S01]  /*3410*/  UMOV UR4, URZ ;  /* 0x000000ff00047c82 */ /* 0x000fe20008000000 */
[----:B------:R-:W-:-:S05]  /*3420*/  UMOV UR6, UR8 ;  /* 0x0000000800067c82 */ /* 0x000fca0008000000 */
[----:B------:R-:W-:Y:S05]  /*3430*/  BRA.U UP0, `(.L_x_89) ;  /* 0x0000000100b87547 */ /* 0x000fea000b800000 */
[----:B------:R-:W0:Y:S01]  /*3440*/  LDC.64 R2, c[0x0][0x380] ;  /* 0x0000e000ff027b82 */ /* 0x000e220000000a00 */
[----:B------:R-:W1:Y:S01]  /*3450*/  LDCU UR7, c[0x0][0x3a8] ;  /* 0x00007500ff0777ac */ /* 0x000e620008000800 */
[----:B------:R-:W-:Y:S01]  /*3460*/  NOP ;  /* 0x0000000000007918 */ /* 0x000fe20000000000 */
.L_x_90:
[----:B------:R-:W-:-:S04]  /*3470*/  VIADD R23, R0, UR6 ;  /* 0x0000000600177c36 */ /* 0x000fc80008000000 */
[----:B0-----:R-:W-:-:S05]  /*3480*/  IMAD.WIDE.U32 R22, R23, 0x8, R2 ;  /* 0x0000000817167825 */ /* 0x001fca00078e0002 */
[----:B------:R-:W2:Y:S04]  /*3490*/  LDG.E.64.CONSTANT R24, desc[UR10][R22.64] ;  /* 0x0000000a16187981 */ /* 0x000ea8000c1e9b00 */
[----:B------:R-:W3:Y:S04]  /*34a0*/  LDG.E.64.CONSTANT R18, desc[UR10][R22.64+0x800] ;  /* 0x0008000a16127981 */ /* 0x000ee8000c1e9b00 */
[----:B------:R-:W4:Y:S04]  /*34b0*/  LDG.E.64.CONSTANT R16, desc[UR10][R22.64+0x1000] ;  /* 0x0010000a16107981 */ /* 0x000f28000c1e9b00 */
[----:B------:R-:W5:Y:S04]  /*34c0*/  LDG.E.64.CONSTANT R14, desc[UR10][R22.64+0x1800] ;  /* 0x0018000a160e7981 */ /* 0x000f68000c1e9b00 */
[----:B------:R-:W5:Y:S04]  /*34d0*/  LDG.E.64.CONSTANT R12, desc[UR10][R22.64+0x2000] ;  /* 0x0020000a160c7981 */ /* 0x000f68000c1e9b00 */
[----:B------:R-:W5:Y:S04]  /*34e0*/  LDG.E.64.CONSTANT R10, desc[UR10][R22.64+0x2800] ;  /* 0x0028000a160a7981 */ /* 0x000f68000c1e9b00 */
[----:B------:R-:W5:Y:S04]  /*34f0*/  LDG.E.64.CONSTANT R8, desc[UR10][R22.64+0x3000] ;  /* 0x0030000a16087981 */ /* 0x000f68000c1e9b00 */
[----:B------:R-:W5:Y:S01]  /*3500*/  LDG.E.64.CONSTANT R20, desc[UR10][R22.64+0x3800] ;  /* 0x0038000a16147981 */ /* 0x000f62000c1e9b00 */
[----:B-1----:R-:W-:-:S04]  /*3510*/  UIADD3 UR12, UPT, UPT, -UR6, UR7, URZ ;  /* 0x00000007060c7290 */ /* 0x002fc8000fffe1ff */
        /* <DEDUP_REMOVED lines=32> */
.L_x_89:
[----:B------:R-:W-:-:S09]  /*3720*/  UISETP.GE.U32.AND UP0, UPT, UR6, UR7, UPT ;  /* 0x000000070600728c */ /* 0x000fd2000bf06070 */
[----:B------:R-:W-:Y:S05]  /*3730*/  BRA.U UP0, `(.L_x_88) ;  /* 0x0000000100fc7547 */ /* 0x000fea000b800000 */
[----:B------:R-:W-:Y:S01]  /*3740*/  UIADD3 UR5, UPT, UPT, -UR6, UR7, URZ ;  /* 0x0000000706057290 */ /* 0x000fe2000fffe1ff */
[----:B------:R-:W-:Y:S05]  /*3750*/  BSSY.RECONVERGENT B1, `(.L_x_88) ;  /* 0x000003d000017945 */ /* 0x000fea0003800200 */
[----:B------:R-:W-:-:S13]  /*3760*/  ISETP.GE.AND P0, PT, R0, UR5, PT ;  /* 0x0000000500007c0c */ /* 0x000fda000bf06270 */
[----:B------:R-:W-:Y:S05]  /*3770*/  @P0 BRA `(.L_x_91) ;  /* 0x0000000000e80947 */ /* 0x000fea0003800000 */
[----:B------:R-:W0:Y:S01]  /*3780*/  LDC R10, c[0x0][0x3ac] ;  /* 0x0000eb00ff0a7b82 */ /* 0x000e220000000800 */
[----:B------:R-:W-:Y:S01]  /*3790*/  LOP3.LUT R6, RZ, R0, RZ, 0x33, !PT ;  /* 0x00000000ff067212 */ /* 0x000fe200078e33ff */
[----:B------:R-:W-:Y:S04]  /*37a0*/  BSSY.RECONVERGENT B2, `(.L_x_92) ;  /* 0x0000018000027945 */ /* 0x000fe80003800200 */
[----:B------:R-:W-:-:S04]  /*37b0*/  VIADD R8, R6, UR7 ;  /* 0x0000000706087c36 */ /* 0x000fc80008000000 */
[----:B------:R-:W-:Y:S02]  /*37c0*/  VIADD R9, R8, -UR8 ;  /* 0x8000000808097c36 */ /* 0x000fe40008000000 */
[----:B0-----:R-:W-:Y:S01]  /*37d0*/  IMAD R6, R10, UR4, RZ ;  /* 0x000000040a067c24 */ /* 0x001fe2000f8e02ff */
[C---:B------:R-:W-:Y:S02]  /*37e0*/  LOP3.LUT R10, R8.reuse, 0x300, RZ, 0xc0, !PT ;  /* 0x00000300080a7812 */ /* 0x040fe400078ec0ff */
[----:B------:R-:W-:Y:S01]  /*37f0*/  LEA.HI R8, R8, 0x1, RZ, 0x18 ;  /* 0x0000000108087811 */ /* 0x000fe200078fc0ff */
[----:B------:R-:W-:Y:S01]  /*3800*/  IMAD R6, R6, -0x800, R9 ;  /* 0xfffff80006067824 */ /* 0x000fe200078e0209 */
[----:B------:R-:W-:Y:S01]  /*3810*/  ISETP.NE.AND P0, PT, R10, 0x300, PT ;  /* 0x000003000a00780c */ /* 0x000fe20003f05270 */
[----:B------:R-:W-:-:S03]  /*3820*/  IMAD.MOV.U32 R10, RZ, RZ, R0 ;  /* 0x000000ffff0a7224 */ /* 0x000fc600078e0000 */
[----:B------:R-:W-:-:S09]  /*3830*/  ISETP.GE.U32.AND P2, PT, R6, 0x300, PT ;  /* 0x000003000600780c */ /* 0x000fd20003f46070 */
[----:B------:R-:W-:Y:S05]  /*3840*/  @!P0 BRA `(.L_x_93) ;  /* 0x0000000000348947 */ /* 0x000fea0003800000 */
[----:B------:R-:W-:Y:S01]  /*3850*/  LOP3.LUT R8, R8, 0x3, RZ, 0xc0, !PT ;  /* 0x0000000308087812 */ /* 0x000fe200078ec0ff */
[----:B------:R-:W-:-:S04]  /*3860*/  IMAD.MOV.U32 R10, RZ, RZ, R0 ;  /* 0x000000ffff0a7224 */ /* 0x000fc800078e0000 */
[----:B------:R-:W-:-:S07]  /*3870*/  IMAD.MOV R6, RZ, RZ, -R8 ;  /* 0x000000ffff067224 */ /* 0x000fce00078e0a08 */
.L_x_94:
        /* <DEDUP_REMOVED lines=10> */
.L_x_93:
[----:B------:R-:W-:Y:S05]  /*3920*/  BSYNC.RECONVERGENT B2 ;  /* 0x0000000000027941 */ /* 0x000fea0003800200 */
.L_x_92:
[----:B------:R-:W-:Y:S05]  /*3930*/  @!P2 BRA `(.L_x_91) ;  /* 0x000000000078a947 */ /* 0x000fea0003800000 */
[C---:B------:R-:W-:Y:S02]  /*3940*/  VIADD R6, R10.reuse, 0x200 ;  /* 0x000002000a067836 */ /* 0x040fe40000000000 */
[----:B------:R-:W-:-:S07]  /*3950*/  VIADD R7, R10, UR9 ;  /* 0x000000090a077c36 */ /* 0x000fce0008000000 */
.L_x_95:
[----:B------:R-:W-:-:S04]  /*3960*/  VIADD R9, R7, 0xffffff00 ;  /* 0xffffff0007097836 */ /* 0x000fc80000000000 */
[----:B------:R-:W-:-:S06]  /*3970*/  IMAD.WIDE.U32 R8, R9, 0x8, R2 ;  /* 0x0000000809087825 */ /* 0x000fcc00078e0002 */
        /* <DEDUP_REMOVED lines=11> */
[----:B------:R-:W-:Y:S01]  /*3a30*/  FSEL R4, R8, R4, !P0 ;  /* 0x0000000408047208 */ /* 0x000fe20004000000 */
[C---:B------:R-:W-:Y:S01]  /*3a40*/  VIADD R8, R6.reuse, 0x200 ;  /* 0x0000020006087836 */ /* 0x040fe20000000000 */
[----:B------:R-:W-:Y:S01]  /*3a50*/  FSEL R5, R9, R5, !P0 ;  /* 0x0000000509057208 */ /* 0x000fe20004000000 */
[----:B------:R-:W-:-:S05]  /*3a60*/  VIADD R6, R6, 0x400 ;  /* 0x0000040006067836 */ /* 0x000fca0000000000 */
        /* <DEDUP_REMOVED lines=11> */
.L_x_91:
[----:B------:R-:W-:Y:S05]  /*3b20*/  BSYNC.RECONVERGENT B1 ;  /* 0x0000000000017941 */ /* 0x000fea0003800200 */
.L_x_88:
        /* <DEDUP_REMOVED lines=49> */
[----:B------:R-:W1:Y:S04]  /*3e40*/  LDS.128 R12, [UR4+0x10] ;  /* 0x00001004ff0c7984 */ /* 0x000e680008000c00 */
[----:B0-----:R-:W0:Y:S04]  /*3e50*/  LDS.128 R4, [UR4+0x20] ;  /* 0x00002004ff047984 */ /* 0x001e280008000c00 */
[----:B------:R-:W2:Y:S01]  /*3e60*/  LDS.128 R8, [UR4+0x30] ;  /* 0x00003004ff087984 */ /* 0x000ea20008000c00 */
[----:B-1----:R-:W-:-:S06]  /*3e70*/  DSETP.GEU.AND P1, PT, R2, R12, PT ;  /* 0x0000000c0200722a */ /* 0x002fcc0003f2e000 */
[----:B------:R-:W-:Y:S02]  /*3e80*/  FSEL R2, R12, R2, !P1 ;  /* 0x000000020c027208 */ /* 0x000fe40004800000 */
[----:B------:R-:W-:-:S06]  /*3e90*/  FSEL R3, R13, R3, !P1 ;  /* 0x000000030d037208 */ /* 0x000fcc0004800000 */
[----:B------:R-:W-:-:S06]  /*3ea0*/  DSETP.GEU.AND P1, PT, R2, R14, PT ;  /* 0x0000000e0200722a */ /* 0x000fcc0003f2e000 */
[----:B------:R-:W-:Y:S02]  /*3eb0*/  FSEL R2, R14, R2, !P1 ;  /* 0x000000020e027208 */ /* 0x000fe40004800000 */
[----:B------:R-:W-:-:S06]  /*3ec0*/  FSEL R3, R15, R3, !P1 ;  /* 0x000000030f037208 */ /* 0x000fcc0004800000 */
[----:B0-----:R-:W-:-:S06]  /*3ed0*/  DSETP.GEU.AND P1, PT, R2, R4, PT ;  /* 0x000000040200722a */ /* 0x001fcc0003f2e000 */
        /* <DEDUP_REMOVED lines=14> */
[----:B------:R-:W-:-:S07]  /*3fc0*/  FSEL R3, R3, R5, !P1 ;  /* 0x0000000503037208 */ /* 0x000fce0004800000 */
.L_x_69:
[----:B01----:R-:W-:Y:S05]  /*3fd0*/  BSYNC.RECONVERGENT B0 ;  /* 0x0000000000007941 */ /* 0x003fea0003800200 */
.L_x_57:
[----:B------:R-:W-:Y:S05]  /*3fe0*/  @P0 EXIT ;  /* 0x000000000000094d */ /* 0x000fea0003800000 */
[----:B------:R-:W0:Y:S02]  /*3ff0*/  LDCU.64 UR4, c[0x0][0x388] ;  /* 0x00007100ff0477ac */ /* 0x000e240008000a00 */
[----:B0-----:R-:W-:-:S06]  /*4000*/  UIMAD.WIDE.U32 UR4, UR16, 0x8, UR4 ;  /* 0x00000008100478a5 */ /* 0x001fcc000f8e0004 */
[----:B--2---:R-:W-:Y:S02]  /*4010*/  IMAD.U32 R4, RZ, RZ, UR4 ;  /* 0x00000004ff047e24 */ /* 0x004fe4000f8e00ff */
[----:B------:R-:W-:-:S05]  /*4020*/  IMAD.U32 R5, RZ, RZ, UR5 ;  /* 0x00000005ff057e24 */ /* 0x000fca000f8e00ff */
[----:B------:R-:W-:Y:S01]  /*4030*/  STG.E.64 desc[UR10][R4.64], R2 ;  /* 0x0000000204007986 */ /* 0x000fe2000c101b0a */
[----:B------:R-:W-:Y:S05]  /*4040*/  EXIT ;  /* 0x000000000000794d */ /* 0x000fea0003800000 */
.L_x_96:
        /* <DEDUP_REMOVED lines=11> */
.L_x_150:


//--------------------- .text._ZN3cub18CUB_300001_SM_10006detail6reduce28DeviceReduceSingleTileKernelINS2_10policy_hubIdjN4cuda3__47maximumIvEEE10Policy1000EPdSB_jS8_ddNS5_3std3__410__identityEEEvT0_T1_T2_T3_T4_T6_ --------------------------
	.section	.text._ZN3cub18CUB_300001_SM_10006detail6reduce28DeviceReduceSingleTileKernelINS2_10policy_hubIdjN4cuda3__47maximumIvEEE10Policy1000EPdSB_jS8_ddNS5_3std3__410__identityEEEvT0_T1_T2_T3_T4_T6_,"ax",@progbits
	.align	128
        .global         _ZN3cub18CUB_300001_SM_10006detail6reduce28DeviceReduceSingleTileKernelINS2_10policy_hubIdjN4cuda3__47maximumIvEEE10Policy1000EPdSB_jS8_ddNS5_3std3__410__identityEEEvT0_T1_T2_T3_T4_T6_
        .type           _ZN3cub18CUB_300001_SM_10006detail6reduce28DeviceReduceSingleTileKernelINS2_10policy_hubIdjN4cuda3__47maximumIvEEE10Policy1000EPdSB_jS8_ddNS5_3std3__410__identityEEEvT0_T1_T2_T3_T4_T6_,@function
        .size           _ZN3cub18CUB_300001_SM_10006detail6reduce28DeviceReduceSingleTileKernelINS2_10policy_hubIdjN4cuda3__47maximumIvEEE10Policy1000EPdSB_jS8_ddNS5_3std3__410__identityEEEvT0_T1_T2_T3_T4_T6_,(.L_x_151 - _ZN3cub18CUB_300001_SM_10006detail6reduce28DeviceReduceSingleTileKernelINS2_10policy_hubIdjN4cuda3__47maximumIvEEE10Policy1000EPdSB_jS8_ddNS5_3std3__410__identityEEEvT0_T1_T2_T3_T4_T6_)
        .other          _ZN3cub18CUB_300001_SM_10006detail6reduce28DeviceReduceSingleTileKernelINS2_10policy_hubIdjN4cuda3__47maximumIvEEE10Policy1000EPdSB_jS8_ddNS5_3std3__410__identityEEEvT0_T1_T2_T3_T4_T6_,@"STO_CUDA_ENTRY STV_DEFAULT"
_ZN3cub18CUB_300001_SM_10006detail6reduce28DeviceReduceSingleTileKernelINS2_10policy_hubIdjN4cuda3__47maximumIvEEE10Policy1000EPdSB_jS8_ddNS5_3std3__410__identityEEEvT0_T1_T2_T3_T4_T6_:
.text._ZN3cub18CUB_300001_SM_10006detail6reduce28DeviceReduceSingleTileKernelINS2_10policy_hubIdjN4cuda3__47maximumIvEEE10Policy1000EPdSB_jS8_ddNS5_3std3__410__identityEEEvT0_T1_T2_T3_T4_T6_:
        /* <DEDUP_REMOVED lines=13> */
.L_x_97:
[----:B------:R-:W0:Y:S01]  /*00d0*/  LDCU UR4, c[0x0][0x380] ;  /* 0x00007000ff0477ac */ /* 0x000e220008000800 */
[----:B------:R-:W-:Y:S01]  /*00e0*/  BSSY.RECONVERGENT B0, `(.L_x_98) ;  /* 0x00004ae000007945 */ /* 0x000fe20003800200 */
[----:B0-----:R-:W-:-:S09]  /*00f0*/  ULOP3.LUT UP0, URZ, UR4, 0x1f, URZ, 0xc0, !UPT ;  /* 0x0000001f04ff7892 */ /* 0x001fd2000f80c0ff */
[----:B------:R-:W-:Y:S05]  /*0100*/  BRA.U UP0, `(.L_x_99) ;  /* 0x0000002500447547 */ /* 0x000fea000b800000 */
[----:B------:R-:W-:-:S13]  /*0110*/  ISETP.GT.U32.AND P0, PT, R0, 0x7ff, PT ;  /* 0x000007ff0000780c */ /* 0x000fda0003f04070 */
[----:B------:R-:W-:Y:S05]  /*0120*/  @P0 BRA `(.L_x_100) ;  /* 0x0000001400f80947 */ /* 0x000fea0003800000 */
[----:B------:R-:W0:Y:S01]  /*0130*/  S2R R3, SR_TID.X ;  /* 0x0000000000037919 */ /* 0x000e220000002100 */
[----:B------:R-:W-:Y:S01]  /*0140*/  BSSY.RECONVERGENT B1, `(.L_x_101) ;  /* 0x0000009000017945 */ /* 0x000fe20003800200 */
[----:B------:R-:W-:Y:S02]  /*0150*/  CS2R R4, SRZ ;  /* 0x0000000000047805 */ /* 0x000fe4000001ff00 */
[----:B0-----:R-:W-:Y:S01]  /*0160*/  ISETP.GE.U32.AND P0, PT, R3, R0, PT ;  /* 0x000000000300720c */ /* 0x001fe20003f06070 */
[----:B------:R-:W-:-:S12]  /*0170*/  IMAD.MOV.U32 R9, RZ, RZ, R3 ;  /* 0x000000ffff097224 */ /* 0x000fd800078e0003 */
[----:B------:R-:W-:Y:S05]  /*0180*/  @P0 BRA `(.L_x_102) ;  /* 0x0000000000100947 */ /* 0x000fea0003800000 */
[----:B------:R-:W0:Y:S02]  /*0190*/  LDC.64 R4, c[0x0][0x380] ;  /* 0x0000e000ff047b82 */ /* 0x000e240000000a00 */
[----:B0-----:R-:W-:-:S06]  /*01a0*/  IMAD.WIDE.U32 R4, R3, 0x8, R4 ;  /* 0x0000000803047825 */ /* 0x001fcc00078e0004 */
[----:B------:R-:W5:Y:S01]  /*01b0*/  LDG.E.64.CONSTANT R4, desc[UR6][R4.64] ;  /* 0x0000000604047981 */ /* 0x000f62000c1e9b00 */
[----:B------:R-:W-:-:S07]  /*01c0*/  VIADD R9, R3, 0x100 ;  /* 0x0000010003097836 */ /* 0x000fce0000000000 */
.L_x_102:
[----:B------:R-:W-:Y:S05]  /*01d0*/  BSYNC.RECONVERGENT B1 ;  /* 0x0000000000017941 */ /* 0x000fea0003800200 */
.L_x_101:
[----:B------:R-:W-:Y:S01]  /*01e0*/  ISETP.GE.U32.AND P0, PT, R9, R0, PT ;  /* 0x000000000900720c */ /* 0x000fe20003f06070 */
        /* <DEDUP_REMOVED lines=16> */
.L_x_107:
        /* <DEDUP_REMOVED lines=12> */
.L_x_106:
[----:B------:R-:W-:Y:S05]  /*03b0*/  BSYNC.RECONVERGENT B2 ;  /* 0x0000000000027941 */ /* 0x000fea0003800200 */
.L_x_105:
[----:B------:R-:W-:Y:S05]  /*03c0*/  @!P0 BRA `(.L_x_104) ;  /* 0x0000000800288947 */ /* 0x000fea0003800000 */
[----:B------:R-:W0:Y:S01]  /*03d0*/  LDC.64 R6, c[0x0][0x380] ;  /* 0x0000e000ff067b82 */ /* 0x000e220000000a00 */
[----:B------:R-:W-:Y:S01]  /*03e0*/  IMAD.IADD R2, R0, 0x1, -R9 ;  /* 0x0000000100027824 */ /* 0x000fe200078e0a09 */
[----:B------:R-:W-:Y:S01]  /*03f0*/  BSSY.RECONVERGENT B2, `(.L_x_108) ;  /* 0x000004c000027945 */ /* 0x000fe20003800200 */
[----:B------:R-:W-:-:S03]  /*0400*/  PLOP3.LUT P0, PT, PT, PT, PT, 0x80, 0x8 ;  /* 0x000000000008781c */ /* 0x000fc60003f0f070 */
[----:B------:R-:W-:Y:S01]  /*0410*/  ISETP.GT.AND P1, PT, R2, 0xc00, PT ;  /* 0x00000c000200780c */ /* 0x000fe20003f24270 */
[----:B0-----:R-:W-:-:S12]  /*0420*/  IMAD.WIDE.U32 R6, R9, 0x8, R6 ;  /* 0x0000000809067825 */ /* 0x001fd800078e0006 */
[----:B------:R-:W-:Y:S05]  /*0430*/  @!P1 BRA `(.L_x_109) ;  /* 0x00000004001c9947 */ /* 0x000fea0003800000 */
[----:B------:R-:W-:Y:S01]  /*0440*/  PLOP3.LUT P0, PT, PT, PT, PT, 0x8, 0x80 ;  /* 0x000000000080781c */ /* 0x000fe20003f0e170 */
[----:B------:R-:W-:-:S12]  /*0450*/  VIADD R2, R0, 0xfffff400 ;  /* 0xfffff40000027836 */ /* 0x000fd80000000000 */
.L_x_110:
[----:B------:R-:W2:Y:S04]  /*0460*/  LDG.E.64.CONSTANT R40, desc[UR6][R6.64] ;  /* 0x0000000606287981 */ /* 0x000ea8000c1e9b00 */
[----:B------:R-:W3:Y:S04]  /*0470*/  LDG.E.64.CONSTANT R38, desc[UR6][R6.64+0x800] ;  /* 0x0008000606267981 */ /* 0x000ee8000c1e9b00 */
[----:B------:R-:W4:Y:S04]  /*0480*/  LDG.E.64.CONSTANT R36, desc[UR6][R6.64+0x1000] ;  /* 0x0010000606247981 */ /* 0x000f28000c1e9b00 */
        /* <DEDUP_REMOVED lines=12> */
[----:B------:R0:W4:Y:S01]  /*0550*/  LDG.E.64.CONSTANT R10, desc[UR6][R6.64+0x7800] ;  /* 0x00780006060a7981 */ /* 0x000122000c1e9b00 */
[----:B------:R-:W-:-:S05]  /*0560*/  VIADD R9, R9, 0x1000 ;  /* 0x0000100009097836 */ /* 0x000fca0000000000 */
[----:B------:R-:W-:Y:S02]  /*0570*/  ISETP.GE.AND P2, PT, R9, R2, PT ;  /* 0x000000020900720c */ /* 0x000fe40003f46270 */
[----:B0-----:R-:W-:-:S05]  /*0580*/  IADD3 R6, P3, PT, R6, 0x8000, RZ ;  /* 0x0000800006067810 */ /* 0x001fca0007f7e0ff */
[----:B------:R-:W-:Y:S01]  /*0590*/  IMAD.X R7, RZ, RZ, R7, P3 ;  /* 0x000000ffff077224 */ /* 0x000fe200018e0607 */
        /* <DEDUP_REMOVED lines=49> */
.L_x_109:
[----:B------:R-:W-:Y:S05]  /*08b0*/  BSYNC.RECONVERGENT B2 ;  /* 0x0000000000027941 */ /* 0x000fea0003800200 */
.L_x_108:
[----:B------:R-:W-:Y:S01]  /*08c0*/  IMAD.IADD R2, R0, 0x1, -R9 ;  /* 0x0000000100027824 */ /* 0x000fe200078e0a09 */
[----:B------:R-:W-:Y:S04]  /*08d0*/  BSSY.RECONVERGENT B2, `(.L_x_111) ;  /* 0x0000027000027945 */ /* 0x000fe80003800200 */
[----:B------:R-:W-:-:S13]  /*08e0*/  ISETP.GT.AND P1, PT, R2, 0x400, PT ;  /* 0x000004000200780c */ /* 0x000fda0003f24270 */
[----:B------:R-:W-:Y:S05]  /*08f0*/  @!P1 BRA `(.L_x_112) ;  /* 0x0000000000909947 */ /* 0x000fea0003800000 */
[----:B------:R-:W2:Y:S04]  /*0900*/  LDG.E.64.CONSTANT R12, desc[UR6][R6.64] ;  /* 0x00000006060c7981 */ /* 0x000ea8000c1e9b00 */
[----:B------:R-:W3:Y:S04]  /*0910*/  LDG.E.64.CONSTANT R14, desc[UR6][R6.64+0x800] ;  /* 0x00080006060e7981 */ /* 0x000ee8000c1e9b00 */
[----:B------:R-:W4:Y:S04]  /*0920*/  LDG.E.64.CONSTANT R16, desc[UR6][R6.64+0x1000] ;  /* 0x0010000606107981 */ /* 0x000f28000c1e9b00 */
[----:B------:R-:W4:Y:S04]  /*0930*/  LDG.E.64.CONSTANT R18, desc[UR6][R6.64+0x1800] ;  /* 0x0018000606127981 */ /* 0x000f28000c1e9b00 */
[----:B------:R-:W4:Y:S04]  /*0940*/  LDG.E.64.CONSTANT R20, desc[UR6][R6.64+0x2000] ;  /* 0x0020000606147981 */ /* 0x000f28000c1e9b00 */
[----:B------:R-:W4:Y:S04]  /*0950*/  LDG.E.64.CONSTANT R22, desc[UR6][R6.64+0x2800] ;  /* 0x0028000606167981 */ /* 0x000f28000c1e9b00 */
[----:B------:R-:W4:Y:S04]  /*0960*/  LDG.E.64.CONSTANT R24, desc[UR6][R6.64+0x3000] ;  /* 0x0030000606187981 */ /* 0x000f28000c1e9b00 */
[----:B------:R0:W4:Y:S01]  /*0970*/  LDG.E.64.CONSTANT R10, desc[UR6][R6.64+0x3800] ;  /* 0x00380006060a7981 */ /* 0x000122000c1e9b00 */
[----:B------:R-:W-:Y:S01]  /*0980*/  VIADD R9, R9, 0x800 ;  /* 0x0000080009097836 */ /* 0x000fe20000000000 */
        /* <DEDUP_REMOVED lines=27> */
.L_x_112:
[----:B------:R-:W-:Y:S05]  /*0b40*/  BSYNC.RECONVERGENT B2 ;  /* 0x0000000000027941 */ /* 0x000fea0003800200 */
.L_x_111:
[----:B------:R-:W-:-:S13]  /*0b50*/  ISETP.LT.OR P0, PT, R9, R0, P0 ;  /* 0x000000000900720c */ /* 0x000fda0000701670 */
[----:B------:R-:W-:Y:S05]  /*0b60*/  @!P0 BRA `(.L_x_104) ;  /* 0x0000000000408947 */ /* 0x000fea0003800000 */
        /* <DEDUP_REMOVED lines=16> */
.L_x_104:
[----:B------:R-:W-:Y:S05]  /*0c70*/  BSYNC.RECONVERGENT B1 ;  /* 0x0000000000017941 */ /* 0x000fea0003800200 */
.L_x_103:
[----:B------:R-:W-:-:S13]  /*0c80*/  ISETP.GE.U32.AND P0, PT, R0, 0x100, PT ;  /* 0x000001000000780c */ /* 0x000fda0003f06070 */
        /* <DEDUP_REMOVED lines=58> */
[----:B-1----:R-:W0:Y:S04]  /*1030*/  LDS.128 R8, [UR4+0x10] ;  /* 0x00001004ff087984 */ /* 0x002e280008000c00 */
        /* <DEDUP_REMOVED lines=25> */
.L_x_113:
[----:B------:R-:W-:Y:S01]  /*11d0*/  LOP3.LUT R2, R3, 0x3e0, RZ, 0xc0, !PT ;  /* 0x000003e003027812 */ /* 0x000fe200078ec0ff */
[----:B------:R-:W0:Y:S03]  /*11e0*/  S2R R10, SR_LANEID ;  /* 0x00000000000a7919 */ /* 0x000e260000000000 */
[----:B------:R-:W-:Y:S01]  /*11f0*/  LOP3.LUT R9, RZ, R2, RZ, 0x33, !PT ;  /* 0x00000002ff097212 */ /* 0x000fe200078e33ff */
[----:B------:R-:W-:-:S04]  /*1200*/  VIADD R7, R2, 0x20 ;  /* 0x0000002002077836 */ /* 0x000fc80000000000 */
[----:B------:R-:W-:Y:S01]  /*1210*/  IMAD.IADD R9, R9, 0x1, R0 ;  /* 0x0000000109097824 */ /* 0x000fe200078e0200 */
[----:B------:R-:W-:-:S04]  /*1220*/  ISETP.GT.U32.AND P0, PT, R7, R0, PT ;  /* 0x000000000700720c */ /* 0x000fc80003f04070 */
        /* <DEDUP_REMOVED lines=60> */
[----:B------:R-:W-:Y:S01]  /*15f0*/  ISETP.GT.U32.AND P2, PT, R0, 0x20, PT ;  /* 0x000000200000780c */ /* 0x000fe20003f44070 */
        /* <DEDUP_REMOVED lines=8> */
[C---:B------:R-:W-:Y:S01]  /*1680*/  ISETP.GT.U32.AND P1, PT, R0.reuse, 0x40, PT ;  /* 0x000000400000780c */ /* 0x040fe20003f24070 */
[----:B------:R-:W-:Y:S01]  /*1690*/  IMAD.MOV.U32 R2, RZ, RZ, R13 ;  /* 0x000000ffff027224 */ /* 0x000fe200078e000d */
[----:B------:R-:W-:Y:S01]  /*16a0*/  ISETP.GT.U32.AND P2, PT, R0, 0x60, PT ;  /* 0x000000600000780c */ /* 0x000fe20003f44070 */
[----:B------:R-:W-:Y:S01]  /*16b0*/  IMAD.MOV.U32 R3, RZ, RZ, R12 ;  /* 0x000000ffff037224 */ /* 0x000fe200078e000c */
[----:B------:R-:W0:Y:S05]  /*16c0*/  LDS.128 R4, [UR4+0x30] ;  /* 0x00003004ff047984 */ /* 0x000e2a0008000c00 */
[----:B------:R-:W-:-:S06]  /*16d0*/  DSETP.GEU.AND P3, PT, R2, R14, PT ;  /* 0x0000000e0200722a */ /* 0x000fcc0003f6e000 */
[----:B------:R-:W-:Y:S02]  /*16e0*/  @P1 FSEL R13, R14, R13, !P3 ;  /* 0x0000000d0e0d1208 */ /* 0x000fe40005800000 */
[----:B------:R-:W-:Y:S02]  /*16f0*/  @P1 FSEL R12, R15, R12, !P3 ;  /* 0x0000000c0f0c1208 */ /* 0x000fe40005800000 */
[----:B------:R-:W-:Y:S01]  /*1700*/  ISETP.GT.U32.AND P1, PT, R0, 0x80, PT ;  /* 0x000000800000780c */ /* 0x000fe20003f24070 */
[----:B------:R-:W-:Y:S02]  /*1710*/  IMAD.MOV.U32 R2, RZ, RZ, R13 ;  /* 0x000000ffff027224 */ /* 0x000fe400078e000d */
[----:B------:R-:W-:-:S06]  /*1720*/  IMAD.MOV.U32 R3, RZ, RZ, R12 ;  /* 0x000000ffff037224 */ /* 0x000fcc00078e000c */
[----:B-1----:R-:W-:Y:S01]  /*1730*/  DSETP.GEU.AND P3, PT, R2, R8, PT ;  /* 0x000000080200722a */ /* 0x002fe20003f6e000 */
[----:B------:R-:W1:Y:S05]  /*1740*/  LDS.64 R2, [UR4+0x40] ;  /* 0x00004004ff027984 */ /* 0x000e6a0008000a00 */
[----:B------:R-:W-:Y:S02]  /*1750*/  @P2 FSEL R13, R8, R13, !P3 ;  /* 0x0000000d080d2208 */ /* 0x000fe40005800000 */
[----:B------:R-:W-:Y:S02]  /*1760*/  @P2 FSEL R12, R9, R12, !P3 ;  /* 0x0000000c090c2208 */ /* 0x000fe40005800000 */
[----:B------:R-:W-:Y:S01]  /*1770*/  ISETP.GT.U32.AND P2, PT, R0, 0xa0, PT ;  /* 0x000000a00000780c */ /* 0x000fe20003f44070 */
[----:B------:R-:W-:-:S02]  /*1780*/  IMAD.MOV.U32 R8, RZ, RZ, R13 ;  /* 0x000000ffff087224 */ /* 0x000fc400078e000d */
[----:B------:R-:W-:-:S06]  /*1790*/  IMAD.MOV.U32 R9, RZ, RZ, R12 ;  /* 0x000000ffff097224 */ /* 0x000fcc00078e000c */
[----:B------:R-:W-:-:S06]  /*17a0*/  DSETP.GEU.AND P3, PT, R8, R10, PT ;  /* 0x0000000a0800722a */ /* 0x000fcc0003f6e000 */
[----:B------:R-:W-:Y:S02]  /*17b0*/  @P1 FSEL R13, R10, R13, !P3 ;  /* 0x0000000d0a0d1208 */ /* 0x000fe40005800000 */
[----:B------:R-:W-:Y:S02]  /*17c0*/  @P1 FSEL R12, R11, R12, !P3 ;  /* 0x0000000c0b0c1208 */ /* 0x000fe40005800000 */
[----:B------:R-:W-:Y:S01]  /*17d0*/  ISETP.GT.U32.AND P1, PT, R0, 0xc0, PT ;  /* 0x000000c00000780c */ /* 0x000fe20003f24070 */
[----:B------:R-:W-:Y:S02]  /*17e0*/  IMAD.MOV.U32 R8, RZ, RZ, R13 ;  /* 0x000000ffff087224 */ /* 0x000fe400078e000d */
[----:B------:R-:W-:-:S06]  /*17f0*/  IMAD.MOV.U32 R9, RZ, RZ, R12 ;  /* 0x000000ffff097224 */ /* 0x000fcc00078e000c */
[----:B0-----:R-:W-:-:S06]  /*1800*/  DSETP.GEU.AND P3, PT, R8, R4, PT ;  /* 0x000000040800722a */ /* 0x001fcc0003f6e000 */
[----:B------:R-:W-:Y:S02]  /*1810*/  @P2 FSEL R13, R4, R13, !P3 ;  /* 0x0000000d040d2208 */ /* 0x000fe40005800000 */
[----:B------:R-:W-:Y:S02]  /*1820*/  @P2 FSEL R12, R5, R12, !P3 ;  /* 0x0000000c050c2208 */ /* 0x000fe40005800000 */
[----:B------:R-:W-:Y:S01]  /*1830*/  ISETP.GT.U32.AND P2, PT, R0, 0xe0, PT ;  /* 0x000000e00000780c */ /* 0x000fe20003f44070 */
        /* <DEDUP_REMOVED lines=13> */
.L_x_100:
[----:B------:R-:W0:Y:S01]  /*1910*/  S2R R4, SR_TID.X ;  /* 0x0000000000047919 */ /* 0x000e220000002100 */
[----:B------:R-:W1:Y:S01]  /*1920*/  LDC.64 R2, c[0x0][0x380] ;  /* 0x0000e000ff027b82 */ /* 0x000e620000000a00 */
[----:B0-----:R-:W-:-:S04]  /*1930*/  IMAD.SHL.U32 R5, R4, 0x4, RZ ;  /* 0x0000000404057824 */ /* 0x001fc800078e00ff */
[----:B-1----:R-:W-:-:S05]  /*1940*/  IMAD.WIDE.U32 R2, R5, 0x8, R2 ;  /* 0x0000000805027825 */ /* 0x002fca00078e0002 */
[----:B------:R-:W2:Y:S04]  /*1950*/  LDG.E.128.CONSTANT R16, desc[UR6][R2.64] ;  /* 0x0000000602107981 */ /* 0x000ea8000c1e9d00 */
[----:B------:R-:W3:Y:S04]  /*1960*/  LDG.E.128.CONSTANT R20, desc[UR6][R2.64+0x10] ;  /* 0x0000100602147981 */ /* 0x000ee8000c1e9d00 */
[----:B------:R-:W4:Y:S04]  /*1970*/  LDG.E.128.CONSTANT R12, desc[UR6][R2.64+0x2000] ;  /* 0x00200006020c7981 */ /* 0x000f28000c1e9d00 */
[----:B------:R-:W5:Y:S01]  /*1980*/  LDG.E.128.CONSTANT R8, desc[UR6][R2.64+0x2010] ;  /* 0x0020100602087981 */ /* 0x000f62000c1e9d00 */
[----:B------:R-:W-:-:S02]  /*1990*/  VIADD R24, R0, 0xfffff800 ;  /* 0xfffff80000187836 */ /* 0x000fc40000000000 */
[----:B------:R-:W-:-:S03]  /*19a0*/  IMAD.MOV.U32 R5, RZ, RZ, 0x800 ;  /* 0x00000800ff057424 */ /* 0x000fc600078e00ff */
[----:B------:R-:W-:Y:S01]  /*19b0*/  ISETP.GE.U32.AND P1, PT, R24, 0x800, PT ;  /* 0x000008001800780c */ /* 0x000fe20003f26070 */
        /* <DEDUP_REMOVED lines=23> */
[----:B------:R-:W-:-:S07]  /*1b30*/  IMAD.MOV.U32 R5, RZ, RZ, 0x800 ;  /* 0x00000800ff057424 */ /* 0x000fce00078e00ff */
.L_x_117:
[----:B------:R-:W-:-:S05]  /*1b40*/  IMAD.WIDE.U32 R26, R5, 0x8, R2 ;  /* 0x00000008051a7825 */ /* 0x000fca00078e0002 */
[----:B------:R-:W2:Y:S04]  /*1b50*/  LDG.E.128.CONSTANT R20, desc[UR6][R26.64] ;  /* 0x000000061a147981 */ /* 0x000ea8000c1e9d00 */
[----:B------:R-:W3:Y:S04]  /*1b60*/  LDG.E.128.CONSTANT R16, desc[UR6][R26.64+0x10] ;  /* 0x000010061a107981 */ /* 0x000ee8000c1e9d00 */
[----:B------:R-:W4:Y:S04]  /*1b70*/  LDG.E.128.CONSTANT R12, desc[UR6][R26.64+0x2000] ;  /* 0x002000061a0c7981 */ /* 0x000f28000c1e9d00 */
[----:B------:R-:W5:Y:S01]  /*1b80*/  LDG.E.128.CONSTANT R8, desc[UR6][R26.64+0x2010] ;  /* 0x002010061a087981 */ /* 0x000f62000c1e9d00 */
        /* <DEDUP_REMOVED lines=20> */
[----:B0-----:R-:W-:Y:S01]  /*1cd0*/  IMAD.IADD R8, R0, 0x1, -R5 ;  /* 0x0000000100087824 */ /* 0x001fe200078e0a05 */
[----:B------:R-:W-:-:S04]  /*1ce0*/  FSEL R7, R9, R7, !P0 ;  /* 0x0000000709077208 */ /* 0x000fc80004000000 */
[----:B------:R-:W-:Y:S02]  /*1cf0*/  ISETP.GE.U32.AND P1, PT, R8, 0x800, PT ;  /* 0x000008000800780c */ /* 0x000fe40003f26070 */
[----:B------:R-:W-:-:S06]  /*1d00*/  DSETP.GEU.AND P0, PT, R6, R10, PT ;  /* 0x0000000a0600722a */ /* 0x000fcc0003f0e000 */
[----:B------:R-:W-:Y:S02]  /*1d10*/  FSEL R6, R10, R6, !P0 ;  /* 0x000000060a067208 */ /* 0x000fe40004000000 */
[----:B------:R-:W-:-:S03]  /*1d20*/  FSEL R7, R11, R7, !P0 ;  /* 0x000000070b077208 */ /* 0x000fc60004000000 */
[----:B------:R-:W-:Y:S05]  /*1d30*/  @!P1 BRA `(.L_x_116) ;  /* 0x00000004000c9947 */ /* 0x000fea0003800000 */
[----:B------:R-:W-:-:S05]  /*1d40*/  VIADD R5, R5, 0x800 ;  /* 0x0000080005057836 */ /* 0x000fca0000000000 */
[----:B------:R-:W-:-:S13]  /*1d50*/  ISETP.GT.U32.AND P0, PT, R5, R24, PT ;  /* 0x000000180500720c */ /* 0x000fda0003f04070 */
[----:B------:R-:W-:Y:S05]  /*1d60*/  @!P0 BRA `(.L_x_117) ;  /* 0xfffffffc00748947 */ /* 0x000fea000383ffff */
.L_x_115:
[----:B------:R-:W-:-:S13]  /*1d70*/  ISETP.GE.U32.AND P0, PT, R5, R0, PT ;  /* 0x000000000500720c */ /* 0x000fda0003f06070 */
[----:B------:R-:W-:Y:S05]  /*1d80*/  @P0 BRA `(.L_x_116) ;  /* 0x0000000000f80947 */ /* 0x000fea0003800000 */
[----:B------:R-:W-:Y:S01]  /*1d90*/  IMAD.IADD R3, R0, 0x1, -R5 ;  /* 0x0000000100037824 */ /* 0x000fe200078e0a05 */
[----:B------:R-:W-:Y:S04]  /*1da0*/  BSSY.RECONVERGENT B1, `(.L_x_116) ;  /* 0x000003c000017945 */ /* 0x000fe80003800200 */
[----:B------:R-:W-:-:S13]  /*1db0*/  ISETP.GE.AND P0, PT, R4, R3, PT ;  /* 0x000000030400720c */ /* 0x000fda0003f06270 */
[----:B------:R-:W-:Y:S05]  /*1dc0*/  @P0 BRA `(.L_x_118) ;  /* 0x0000000000e40947 */ /* 0x000fea0003800000 */
[----:B------:R-:W-:Y:S01]  /*1dd0*/  LOP3.LUT R2, RZ, R4, RZ, 0x33, !PT ;  /* 0x00000004ff027212 */ /* 0x000fe200078e33ff */
[----:B------:R-:W-:Y:S03]  /*1de0*/  BSSY.RECONVERGENT B2, `(.L_x_119) ;  /* 0x0000017000027945 */ /* 0x000fe60003800200 */
[----:B------:R-:W-:-:S04]  /*1df0*/  IADD3 R2, PT, PT, -R5, R0, R2 ;  /* 0x0000000005027210 */ /* 0x000fc80007ffe102 */
[C---:B------:R-:W-:Y:S02]  /*1e00*/  LOP3.LUT R0, R2.reuse, 0x300, RZ, 0xc0, !PT ;  /* 0x0000030002007812 */ /* 0x040fe400078ec0ff */
[----:B------:R-:W-:Y:S02]  /*1e10*/  ISETP.GE.U32.AND P2, PT, R2, 0x300, PT ;  /* 0x000003000200780c */ /* 0x000fe40003f46070 */
[----:B------:R-:W-:Y:S01]  /*1e20*/  ISETP.NE.AND P0, PT, R0, 0x300, PT ;  /* 0x000003000000780c */ /* 0x000fe20003f05270 */
[----:B------:R-:W-:-:S12]  /*1e30*/  IMAD.MOV.U32 R0, RZ, RZ, R4 ;  /* 0x000000ffff007224 */ /* 0x000fd800078e0004 */
[----:B------:R-:W-:Y:S05]  /*1e40*/  @!P0 BRA `(.L_x_120) ;  /* 0x0000000000408947 */ /* 0x000fea0003800000 */
[----:B------:R-:W0:Y:S01]  /*1e50*/  LDC.64 R10, c[0x0][0x380] ;  /* 0x0000e000ff0a7b82 */ /* 0x000e220000000a00 */
[----:B------:R-:W-:Y:S01]  /*1e60*/  LEA.HI R0, R2, 0x1, RZ, 0x18 ;  /* 0x0000000102007811 */ /* 0x000fe200078fc0ff */
[----:B------:R-:W-:-:S03]  /*1e70*/  IMAD.IADD R13, R4, 0x1, R5 ;  /* 0x00000001040d7824 */ /* 0x000fc600078e0205 */
[----:B------:R-:W-:Y:S01]  /*1e80*/  LOP3.LUT R2, R0, 0x3, RZ, 0xc0, !PT ;  /* 0x0000000300027812 */ /* 0x000fe200078ec0ff */
[----:B------:R-:W-:-:S04]  /*1e90*/  IMAD.MOV.U32 R0, RZ, RZ, R4 ;  /* 0x000000ffff007224 */ /* 0x000fc800078e0004 */
[----:B------:R-:W-:-:S07]  /*1ea0*/  IMAD.MOV R2, RZ, RZ, -R2 ;  /* 0x000000ffff027224 */ /* 0x000fce00078e0a02 */
.L_x_121:
        /* <DEDUP_REMOVED lines=10> */
.L_x_120:
[----:B------:R-:W-:Y:S05]  /*1f50*/  BSYNC.RECONVERGENT B2 ;  /* 0x0000000000027941 */ /* 0x000fea0003800200 */
.L_x_119:
[----:B------:R-:W-:Y:S05]  /*1f60*/  @!P2 BRA `(.L_x_118) ;  /* 0x00000000007ca947 */ /* 0x000fea0003800000 */
[----:B------:R-:W0:Y:S01]  /*1f70*/  LDC.64 R8, c[0x0][0x380] ;  /* 0x0000e000ff087b82 */ /* 0x000e220000000a00 */
[C---:B------:R-:W-:Y:S02]  /*1f80*/  IMAD.IADD R5, R0.reuse, 0x1, R5 ;  /* 0x0000000100057824 */ /* 0x040fe400078e0205 */
[----:B------:R-:W-:-:S07]  /*1f90*/  VIADD R0, R0, 0x200 ;  /* 0x0000020000007836 */ /* 0x000fce0000000000 */
.L_x_122:
        /* <DEDUP_REMOVED lines=11> */
[C---:B------:R-:W-:Y:S02]  /*2050*/  VIADD R2, R0.reuse, 0x200 ;  /* 0x0000020000027836 */ /* 0x040fe40000000000 */
[----:B------:R-:W-:Y:S02]  /*2060*/  VIADD R0, R0, 0x400 ;  /* 0x0000040000007836 */ /* 0x000fe40000000000 */
[----:B------:R-:W-:Y:S01]  /*2070*/  VIADD R5, R5, 0x400 ;  /* 0x0000040005057836 */ /* 0x000fe20000000000 */
[----:B------:R-:W-:Y:S01]  /*2080*/  ISETP.GE.AND P1, PT, R2, R3, PT ;  /* 0x000000030200720c */ /* 0x000fe20003f26270 */
        /* <DEDUP_REMOVED lines=11> */
[----:B------:R-:W-:Y:S01]  /*2140*/  FSEL R7, R17, R7, !P0 ;  /* 0x0000000711077208 */ /* 0x000fe20004000000 */
[----:B------:R-:W-:Y:S06]  /*2150*/  @!P1 BRA `(.L_x_122) ;  /* 0xfffffffc00909947 */ /* 0x000fec000383ffff */
.L_x_118:
[----:B------:R-:W-:Y:S05]  /*2160*/  BSYNC.RECONVERGENT B1 ;  /* 0x0000000000017941 */ /* 0x000fea0003800200 */
.L_x_116:
        /* <DEDUP_REMOVED lines=50> */
[----:B------:R-:W2:Y:S01]  /*2490*/  LDS.128 R12, [UR4+0x20] ;  /* 0x00002004ff0c7984 */ /* 0x000ea20008000c00 */
[----:B-1----:R-:W-:-:S06]  /*24a0*/  DSETP.GEU.AND P1, PT, R6, R8, PT ;  /* 0x000000080600722a */ /* 0x002fcc0003f2e000 */
[----:B0-----:R-:W-:Y:S02]  /*24b0*/  FSEL R2, R8, R6, !P1 ;  /* 0x0000000608027208 */ /* 0x001fe40004800000 */
[----:B------:R-:W-:Y:S02]  /*24c0*/  FSEL R3, R9, R7, !P1 ;  /* 0x0000000709037208 */ /* 0x000fe40004800000 */
[----:B------:R-:W0:Y:S04]  /*24d0*/  LDS.128 R4, [UR4+0x30] ;  /* 0x00003004ff047984 */ /* 0x000e280008000c00 */
[----:B------:R-:W-:-:S06]  /*24e0*/  DSETP.GEU.AND P1, PT, R2, R10, PT ;  /* 0x0000000a0200722a */ /* 0x000fcc0003f2e000 */
[----:B------:R-:W-:Y:S02]  /*24f0*/  FSEL R2, R10, R2, !P1 ;  /* 0x000000020a027208 */ /* 0x000fe40004800000 */
[----:B------:R-:W-:-:S06]  /*2500*/  FSEL R3, R11, R3, !P1 ;  /* 0x000000030b037208 */ /* 0x000fcc0004800000 */
[----:B--2---:R-:W-:-:S06]  /*2510*/  DSETP.GEU.AND P1, PT, R2, R12, PT ;  /* 0x0000000c0200722a */ /* 0x004fcc0003f2e000 */
        /* <DEDUP_REMOVED lines=16> */
.L_x_99:
        /* <DEDUP_REMOVED lines=12> */
.L_x_125:
[----:B------:R-:W-:Y:S05]  /*26e0*/  BSYNC.RECONVERGENT B1 ;  /* 0x0000000000017941 */ /* 0x000fea0003800200 */
.L_x_124:
        /* <DEDUP_REMOVED lines=17> */
.L_x_130:
        /* <DEDUP_REMOVED lines=12> */
.L_x_129:
[----:B------:R-:W-:Y:S05]  /*28c0*/  BSYNC.RECONVERGENT B2 ;  /* 0x0000000000027941 */ /* 0x000fea0003800200 */
.L_x_128:
        /* <DEDUP_REMOVED lines=10> */
.L_x_133:
        /* <DEDUP_REMOVED lines=69> */
.L_x_132:
[----:B------:R-:W-:Y:S05]  /*2dc0*/  BSYNC.RECONVERGENT B2 ;  /* 0x0000000000027941 */ /* 0x000fea0003800200 */
.L_x_131:
        /* <DEDUP_REMOVED lines=40> */
.L_x_135:
[----:B------:R-:W-:Y:S05]  /*3050*/  BSYNC.RECONVERGENT B2 ;  /* 0x0000000000027941 */ /* 0x000fea0003800200 */
.L_x_134:
        /* <DEDUP_REMOVED lines=18> */
.L_x_127:
[----:B------:R-:W-:Y:S05]  /*3180*/  BSYNC.RECONVERGENT B1 ;  /* 0x0000000000017941 */ /* 0x000fea0003800200 */
.L_x_126:
        /* <DEDUP_REMOVED lines=60> */
[----:B---3--:R-:W1:Y:S01]  /*3550*/  LDS.128 R12, [UR4+0x20] ;  /* 0x00002004ff0c7984 */ /* 0x008e620008000c00 */
        /* <DEDUP_REMOVED lines=24> */
.L_x_136:
        /* <DEDUP_REMOVED lines=63> */
[----:B----4-:R-:W-:Y:S05]  /*3ad0*/  @P0 BRA `(.L_x_114) ;  /* 0x0000001000380947 */ /* 0x010fea0003800000 */
[----:B------:R-:W0:Y:S01]  /*3ae0*/  S2UR UR5, SR_CgaCtaId ;  /* 0x00000000000579c3 */ /* 0x000e220000008800 */
[----:B------:R-:W-:Y:S01]  /*3af0*/  UMOV UR4, 0x400 ;  /* 0x0000040000047882 */ /* 0x000fe20000000000 */
[C---:B------:R-:W-:Y:S02]  /*3b00*/  ISETP.GT.U32.AND P3, PT, R0.reuse, 0x20, PT ;  /* 0x000000200000780c */ /* 0x040fe40003f64070 */
        /* <DEDUP_REMOVED lines=9> */
[----:B------:R-:W-:Y:S01]  /*3ba0*/  ISETP.GT.U32.AND P1, PT, R0, 0x60, PT ;  /* 0x000000600000780c */ /* 0x000fe20003f24070 */
[----:B------:R-:W-:Y:S01]  /*3bb0*/  IMAD.MOV.U32 R2, RZ, RZ, R13 ;  /* 0x000000ffff027224 */ /* 0x000fe200078e000d */
[----:B------:R-:W0:Y:S01]  /*3bc0*/  LDS.128 R4, [UR4+0x30] ;  /* 0x00003004ff047984 */ /* 0x000e220008000c00 */
[----:B------:R-:W-:-:S06]  /*3bd0*/  IMAD.MOV.U32 R3, RZ, RZ, R12 ;  /* 0x000000ffff037224 */ /* 0x000fcc00078e000c */
        /* <DEDUP_REMOVED lines=36> */
.L_x_123:
[----:B------:R-:W0:Y:S01]  /*3e20*/  S2R R7, SR_TID.X ;  /* 0x0000000000077919 */ /* 0x000e220000002100 */
[----:B------:R-:W1:Y:S02]  /*3e30*/  LDCU.64 UR4, c[0x0][0x380] ;  /* 0x00007000ff0477ac */ /* 0x000e640008000a00 */
[----:B-1----:R-:W-:Y:S02]  /*3e40*/  IMAD.U32 R2, RZ, RZ, UR4 ;  /* 0x00000004ff027e24 */ /* 0x002fe4000f8e00ff */
[----:B------:R-:W-:Y:S02]  /*3e50*/  IMAD.U32 R3, RZ, RZ, UR5 ;  /* 0x00000005ff037e24 */ /* 0x000fe4000f8e00ff */
        /* <DEDUP_REMOVED lines=9> */
[----:B------:R-:W-:-:S05]  /*3ef0*/  VIADD R6, R0, 0xfffff800 ;  /* 0xfffff80000067836 */ /* 0x000fca0000000000 */
[----:B------:R-:W-:Y:S01]  /*3f00*/  ISETP.GE.U32.AND P1, PT, R6, 0x800, PT ;  /* 0x000008000600780c */ /* 0x000fe20003f26070 */
[----:B--2---:R-:W-:-:S06]  /*3f10*/  DSETP.GEU.AND P0, PT, R22, R8, PT ;  /* 0x000000081600722a */ /* 0x004fcc0003f0e000 */
[----:B------:R-:W-:Y:S02]  /*3f20*/  FSEL R8, R8, R22, !P0 ;  /* 0x0000001608087208 */ /* 0x000fe40004000000 */
[----:B------:R-:W-:-:S06]  /*3f30*/  FSEL R9, R9, R23, !P0 ;  /* 0x0000001709097208 */ /* 0x000fcc0004000000 */
[----:B---3--:R-:W-:-:S06]  /*3f40*/  DSETP.GEU.AND P0, PT, R8, R10, PT ;  /* 0x0000000a0800722a */ /* 0x008fcc0003f0e000 */
[----:B------:R-:W-:Y:S02]  /*3f50*/  FSEL R8, R10, R8, !P0 ;  /* 0x000000080a087208 */ /* 0x000fe40004000000 */
[----:B------:R-:W-:Y:S01]  /*3f60*/  FSEL R9, R11, R9, !P0 ;  /* 0x000000090b097208 */ /* 0x000fe20004000000 */
[----:B------:R-:W-:-:S05]  /*3f70*/  IMAD.MOV.U32 R11, RZ, RZ, 0x800 ;  /* 0x00000800ff0b7424 */ /* 0x000fca00078e00ff */
        /* <DEDUP_REMOVED lines=18> */
[----:B------:R-:W1:Y:S02]  /*40a0*/  LDC.64 R2, c[0x0][0x380] ;  /* 0x0000e000ff027b82 */ /* 0x000e640000000a00 */
.L_x_139:
[----:B------:R-:W-:-:S04]  /*40b0*/  IMAD.IADD R17, R7, 0x1, R11 ;  /* 0x0000000107117824 */ /* 0x000fc800078e020b */
[----:B-1----:R-:W-:-:S06]  /*40c0*/  IMAD.WIDE.U32 R16, R17, 0x8, R2 ;  /* 0x0000000811107825 */ /* 0x002fcc00078e0002 */
[----:B------:R-:W2:Y:S01]  /*40d0*/  LDG.E.64.CONSTANT R16, desc[UR6][R16.64] ;  /* 0x0000000610107981 */ /* 0x000ea2000c1e9b00 */
[----:B------:R-:W-:-:S05]  /*40e0*/  IMAD.WIDE.U32 R18, R11, 0x8, R4 ;  /* 0x000000080b127825 */ /* 0x000fca00078e0004 */
[----:B------:R-:W3:Y:S04]  /*40f0*/  LDG.E.64.CONSTANT R20, desc[UR6][R18.64+0x800] ;  /* 0x0008000612147981 */ /* 0x000ee8000c1e9b00 */
[----:B------:R-:W4:Y:S04]  /*4100*/  LDG.E.64.CONSTANT R22, desc[UR6][R18.64+0x1000] ;  /* 0x0010000612167981 */ /* 0x000f28000c1e9b00 */
[----:B------:R-:W5:Y:S04]  /*4110*/  LDG.E.64.CONSTANT R24, desc[UR6][R18.64+0x1800] ;  /* 0x0018000612187981 */ /* 0x000f68000c1e9b00 */
[----:B------:R-:W5:Y:S04]  /*4120*/  LDG.E.64.CONSTANT R26, desc[UR6][R18.64+0x2000] ;  /* 0x00200006121a7981 */ /* 0x000f68000c1e9b00 */
[----:B------:R-:W5:Y:S04]  /*4130*/  LDG.E.64.CONSTANT R28, desc[UR6][R18.64+0x2800] ;  /* 0x00280006121c7981 */ /* 0x000f68000c1e9b00 */
[----:B------:R-:W5:Y:S04]  /*4140*/  LDG.E.64.CONSTANT R14, desc[UR6][R18.64+0x3000] ;  /* 0x00300006120e7981 */ /* 0x000f68000c1e9b00 */
[----:B------:R-:W5:Y:S01]  /*4150*/  LDG.E.64.CONSTANT R12, desc[UR6][R18.64+0x3800] ;  /* 0x00380006120c7981 */ /* 0x000f62000c1e9b00 */
[----:B0-----:R-:W-:-:S05]  /*4160*/  IMAD.IADD R10, R0, 0x1, -R11 ;  /* 0x00000001000a7824 */ /* 0x001fca00078e0a0b */
[----:B------:R-:W-:Y:S01]  /*4170*/  ISETP.GE.U32.AND P1, PT, R10, 0x800, PT ;  /* 0x000008000a00780c */ /* 0x000fe20003f26070 */
        /* <DEDUP_REMOVED lines=26> */
[----:B------:R-:W-:-:S13]  /*4320*/  ISETP.GT.U32.AND P0, PT, R11, R6, PT ;  /* 0x000000060b00720c */ /* 0x000fda0003f04070 */
[----:B------:R-:W-:Y:S05]  /*4330*/  @!P0 BRA `(.L_x_139) ;  /* 0xfffffffc005c8947 */ /* 0x000fea000383ffff */
.L_x_137:
        /* <DEDUP_REMOVED lines=14> */
[----:B------:R-:W-:Y:S01]  /*4420*/  LEA.HI R0, R5, 0x1, RZ, 0x18 ;  /* 0x0000000105007811 */ /* 0x000fe200078fc0ff */
[----:B------:R-:W-:-:S03]  /*4430*/  IMAD.IADD R15, R7, 0x1, R11 ;  /* 0x00000001070f7824 */ /* 0x000fc600078e020b */
[----:B------:R-:W-:Y:S01]  /*4440*/  LOP3.LUT R5, R0, 0x3, RZ, 0xc0, !PT ;  /* 0x0000000300057812 */ /* 0x000fe200078ec0ff */
[----:B------:R-:W-:-:S04]  /*4450*/  IMAD.MOV.U32 R0, RZ, RZ, R7 ;  /* 0x000000ffff007224 */ /* 0x000fc800078e0007 */
[----:B------:R-:W-:-:S07]  /*4460*/  IMAD.MOV R5, RZ, RZ, -R5 ;  /* 0x000000ffff057224 */ /* 0x000fce00078e0a05 */
.L_x_143:
        /* <DEDUP_REMOVED lines=10> */
.L_x_142:
[----:B------:R-:W-:Y:S05]  /*4510*/  BSYNC.RECONVERGENT B2 ;  /* 0x0000000000027941 */ /* 0x000fea0003800200 */
.L_x_141:
[----:B------:R-:W-:Y:S05]  /*4520*/  @!P2 BRA `(.L_x_140) ;  /* 0x000000000078a947 */ /* 0x000fea0003800000 */
[C---:B------:R-:W-:Y:S02]  /*4530*/  IMAD.IADD R5, R0.reuse, 0x1, R11 ;  /* 0x0000000100057824 */ /* 0x040fe400078e020b */
[----:B------:R-:W-:-:S07]  /*4540*/  VIADD R0, R0, 0x200 ;  /* 0x0000020000007836 */ /* 0x000fce0000000000 */
.L_x_144:
[----:B------:R-:W-:-:S04]  /*4550*/  IMAD.WIDE.U32 R10, R5, 0x8, R2 ;  /* 0x00000008050a7825 */ /* 0x000fc800078e0002 */
        /* <DEDUP_REMOVED lines=13> */
[----:B------:R-:W-:Y:S01]  /*4630*/  FSEL R9, R11, R9, !P0 ;  /* 0x000000090b097208 */ /* 0x000fe20004000000 */
[C---:B------:R-:W-:Y:S02]  /*4640*/  VIADD R11, R0.reuse, 0x200 ;  /* 0x00000200000b7836 */ /* 0x040fe40000000000 */
[----:B------:R-:W-:-:S03]  /*4650*/  VIADD R0, R0, 0x400 ;  /* 0x0000040000007836 */ /* 0x000fc60000000000 */
[----:B---3--:R-:W-:Y:S01]  /*4660*/  DSETP.GEU.AND P0, PT, R8, R12, PT ;  /* 0x0000000c0800722a */ /* 0x008fe20003f0e000 */
[----:B------:R-:W-:-:S05]  /*4670*/  ISETP.GE.AND P1, PT, R11, R4, PT ;  /* 0x000000040b00720c */ /* 0x000fca0003f26270 */
        /* <DEDUP_REMOVED lines=9> */
.L_x_140:
[----:B------:R-:W-:Y:S05]  /*4710*/  BSYNC.RECONVERGENT B1 ;  /* 0x0000000000017941 */ /* 0x000fea0003800200 */
.L_x_138:
        /* <DEDUP_REMOVED lines=74> */
.L_x_114:
[----:B------:R-:W-:Y:S05]  /*4bc0*/  BSYNC.RECONVERGENT B0 ;  /* 0x0000000000007941 */ /* 0x000fea0003800200 */
.L_x_98:
[----:B------:R-:W-:Y:S05]  /*4bd0*/  @P0 EXIT ;  /* 0x000000000000094d */ /* 0x000fea0003800000 */
[----:B------:R-:W4:Y:S01]  /*4be0*/  LDCU.64 UR8, c[0x0][0x398] ;  /* 0x00007300ff0877ac */ /* 0x000f220008000a00 */
[----:B01----:R-:W0:Y:S01]  /*4bf0*/  LDC.64 R4, c[0x0][0x388] ;  /* 0x0000e200ff047b82 */ /* 0x003e220000000a00 */
[----:B------:R-:W2:Y:S01]  /*4c00*/  LDCU.64 UR4, c[0x0][0x398] ;  /* 0x00007300ff0477ac */ /* 0x000ea20008000a00 */
[----:B----4-:R-:W-:-:S06]  /*4c10*/  DSETP.GT.AND P0, PT, R6, UR8, PT ;  /* 0x0000000806007e2a */ /* 0x010fcc000bf04000 */
[----:B--23--:R-:W-:Y:S02]  /*4c20*/  FSEL R2, R6, UR4, P0 ;  /* 0x0000000406027c08 */ /* 0x00cfe40008000000 */
[----:B------:R-:W-:-:S05]  /*4c30*/  FSEL R3, R7, UR5, P0 ;  /* 0x0000000507037c08 */ /* 0x000fca0008000000 */
[----:B0-----:R-:W-:Y:S01]  /*4c40*/  STG.E.64 desc[UR6][R4.64], R2 ;  /* 0x0000000204007986 */ /* 0x001fe2000c101b06 */
[----:B------:R-:W-:Y:S05]  /*4c50*/  EXIT ;  /* 0x000000000000794d */ /* 0x000fea0003800000 */
.L_x_145:
        /* <DEDUP_REMOVED lines=10> */
.L_x_151:


//--------------------- .text._ZN3cub18CUB_300001_SM_10006detail11EmptyKernelIvEEvv --------------------------
	.section	.text._ZN3cub18CUB_300001_SM_10006detail11EmptyKernelIvEEvv,"ax",@progbits
	.align	128
        .global         _ZN3cub18CUB_300001_SM_10006detail11EmptyKernelIvEEvv
        .type           _ZN3cub18CUB_300001_SM_10006detail11EmptyKernelIvEEvv,@function
        .size           _ZN3cub18CUB_300001_SM_10006detail11EmptyKernelIvEEvv,(.L_x_152 - _ZN3cub18CUB_300001_SM_10006detail11EmptyKernelIvEEvv)
        .other          _ZN3cub18CUB_300001_SM_10006detail11EmptyKernelIvEEvv,@"STO_CUDA_ENTRY STV_DEFAULT"
_ZN3cub18CUB_300001_SM_10006detail11EmptyKernelIvEEvv:
.text._ZN3cub18CUB_300001_SM_10006detail11EmptyKernelIvEEvv:
[----:B------:R-:W-:Y:S01]  /*0000*/  LDC R1, c[0x0][0x37c] ;  /* 0x0000df00ff017b82 */ /* 0x000fe20000000800 */
[----:B------:R-:W-:Y:S05]  /*0010*/  EXIT ;  /* 0x000000000000794d */ /* 0x000fea0003800000 */
.L_x_146:
        /* <DEDUP_REMOVED lines=14> */
.L_x_152:


//--------------------- .text._Z8abs_diffPdS_     --------------------------
	.section	.text._Z8abs_diffPdS_,"ax",@progbits
	.align	128
        .global         _Z8abs_diffPdS_
        .type           _Z8abs_diffPdS_,@function
        .size           _Z8abs_diffPdS_,(.L_x_153 - _Z8abs_diffPdS_)
        .other          _Z8abs_diffPdS_,@"STO_CUDA_ENTRY STV_DEFAULT"
_Z8abs_diffPdS_:
.text._Z8abs_diffPdS_:
[----:B------:R-:W-:Y:S01]  /*0000*/  LDC R1, c[0x0][0x37c] ;  /* 0x0000df00ff017b82 */ /* 0x000fe20000000800 */
[----:B------:R-:W0:Y:S07]  /*0010*/  S2R R0, SR_TID.Y ;  /* 0x0000000000007919 */ /* 0x000e2e0000002200 */
[----:B------:R-:W0:Y:S01]  /*0020*/  S2UR UR6, SR_CTAID.X ;  /* 0x00000000000679c3 */ /* 0x000e220000002500 */
[----:B------:R-:W1:Y:S01]  /*0030*/  LDCU UR7, c[0x0][0x360] ;  /* 0x00006c00ff0777ac */ /* 0x000e620008000800 */
[----:B------:R-:W1:Y:S01]  /*0040*/  S2R R5, SR_TID.X ;  /* 0x0000000000057919 */ /* 0x000e620000002100 */
[----:B------:R-:W2:Y:S05]  /*0050*/  LDCU.64 UR4, c[0x0][0x358] ;  /* 0x00006b00ff0477ac */ /* 0x000eaa0008000a00 */
[----:B------:R-:W3:Y:S08]  /*0060*/  S2UR UR8, SR_CTAID.Y ;  /* 0x00000000000879c3 */ /* 0x000ef00000002600 */
[----:B------:R-:W3:Y:S08]  /*0070*/  LDC R9, c[0x0][0x364] ;  /* 0x0000d900ff097b82 */ /* 0x000ef00000000800 */
[----:B------:R-:W4:Y:S01]  /*0080*/  LDC.64 R6, c[0x0][0x388] ;  /* 0x0000e200ff067b82 */ /* 0x000f220000000a00 */
[----:B0-----:R-:W-:-:S07]  /*0090*/  IADD3 R0, PT, PT, R0, UR6, RZ ;  /* 0x0000000600007c10 */ /* 0x001fce000fffe0ff */
[----:B------:R-:W0:Y:S01]  /*00a0*/  LDC.64 R2, c[0x0][0x380] ;  /* 0x0000e000ff027b82 */ /* 0x000e220000000a00 */
[----:B---3--:R-:W-:-:S04]  /*00b0*/  IMAD R0, R9, UR8, R0 ;  /* 0x0000000809007c24 */ /* 0x008fc8000f8e0200 */
[----:B-1----:R-:W-:-:S04]  /*00c0*/  IMAD R5, R0, UR7, R5 ;  /* 0x0000000700057c24 */ /* 0x002fc8000f8e0205 */
[----:B----4-:R-:W-:-:S06]  /*00d0*/  IMAD.WIDE R6, R5, 0x8, R6 ;  /* 0x0000000805067825 */ /* 0x010fcc00078e0206 */
[----:B--2---:R-:W2:Y:S01]  /*00e0*/  LDG.E.64 R6, desc[UR4][R6.64] ;  /* 0x0000000406067981 */ /* 0x004ea2000c1e1b00 */
[----:B0-----:R-:W-:-:S05]  /*00f0*/  IMAD.WIDE R2, R5, 0x8, R2 ;  /* 0x0000000805027825 */ /* 0x001fca00078e0202 */
[----:B------:R-:W2:Y:S02]  /*0100*/  LDG.E.64 R4, desc[UR4][R2.64] ;  /* 0x0000000402047981 */ /* 0x000ea4000c1e1b00 */
[----:B--2---:R-:W-:-:S08]  /*0110*/  DADD R4, R4, -R6 ;  /* 0x0000000004047229 */ /* 0x004fd00000000806 */
[----:B------:R-:W-:Y:S02]  /*0120*/  DADD R8, -RZ, -R4 ;  /* 0x00000000ff087229 */ /* 0x000fe40000000904 */
[----:B------:R-:W-:-:S08]  /*0130*/  DSETP.GEU.AND P0, PT, R4, RZ, PT ;  /* 0x000000ff0400722a */ /* 0x000fd00003f0e000 */
[----:B------:R-:W-:Y:S02]  /*0140*/  FSEL R4, R8, R4, !P0 ;  /* 0x0000000408047208 */ /* 0x000fe40004000000 */
[----:B------:R-:W-:-:S05]  /*0150*/  FSEL R5, R9, R5, !P0 ;  /* 0x0000000509057208 */ /* 0x000fca0004000000 */
[----:B------:R-:W-:Y:S01]  /*0160*/  STG.E.64 desc[UR4][R2.64], R4 ;  /* 0x0000000402007986 */ /* 0x000fe2000c101b04 */
[----:B------:R-:W-:Y:S05]  /*0170*/  EXIT ;  /* 0x000000000000794d */ /* 0x000fea0003800000 */
.L_x_147:
        /* <DEDUP_REMOVED lines=16> */
.L_x_153:


//--------------------- .text._Z11interpolatePdS_ --------------------------
	.section	.text._Z11interpolatePdS_,"ax",@progbits
	.align	128
        .global         _Z11interpolatePdS_
        .type           _Z11interpolatePdS_,@function
        .size           _Z11interpolatePdS_,(.L_x_154 - _Z11interpolatePdS_)
        .other          _Z11interpolatePdS_,@"STO_CUDA_ENTRY STV_DEFAULT"
_Z11interpolatePdS_:
.text._Z11interpolatePdS_:
[----:B------:R-:W-:Y:S01]  /*0000*/  LDC R1, c[0x0][0x37c] ;  /* 0x0000df00ff017b82 */ /* 0x000fe20000000800 */
[----:B------:R-:W0:Y:S07]  /*0010*/  S2R R0, SR_TID.Y ;  /* 0x0000000000007919 */ /* 0x000e2e0000002200 */
[----:B------:R-:W0:Y:S01]  /*0020*/  S2UR UR4, SR_CTAID.X ;  /* 0x00000000000479c3 */ /* 0x000e220000002500 */
[----:B------:R-:W1:Y:S01]  /*0030*/  LDCU UR6, c[0x0][0x360] ;  /* 0x00006c00ff0677ac */ /* 0x000e620008000800 */
[----:B------:R-:W1:Y:S06]  /*0040*/  S2R R3, SR_TID.X ;  /* 0x0000000000037919 */ /* 0x000e6c0000002100 */
[----:B------:R-:W2:Y:S08]  /*0050*/  S2UR UR5, SR_CTAID.Y ;  /* 0x00000000000579c3 */ /* 0x000eb00000002600 */
[----:B------:R-:W2:Y:S01]  /*0060*/  LDC R5, c[0x0][0x364] ;  /* 0x0000d900ff057b82 */ /* 0x000ea20000000800 */
[----:B0-----:R-:W-:-:S05]  /*0070*/  IADD3 R0, PT, PT, R0, UR4, RZ ;  /* 0x0000000400007c10 */ /* 0x001fca000fffe0ff */
[----:B--2---:R-:W-:-:S04]  /*0080*/  IMAD R0, R5, UR5, R0 ;  /* 0x0000000505007c24 */ /* 0x004fc8000f8e0200 */
[----:B-1----:R-:W-:-:S05]  /*0090*/  IMAD R0, R0, UR6, R3 ;  /* 0x0000000600007c24 */ /* 0x002fca000f8e0203 */
[----:B------:R-:W-:-:S13]  /*00a0*/  ISETP.GT.U32.AND P0, PT, R0, UR6, PT ;  /* 0x0000000600007c0c */ /* 0x000fda000bf04070 */
[----:B------:R-:W-:Y:S05]  /*00b0*/  @!P0 EXIT ;  /* 0x000000000000894d */ /* 0x000fea0003800000 */
[----:B------:R-:W-:-:S04]  /*00c0*/  UIADD3 UR4, UPT, UPT, UR6, -0x1, URZ ;  /* 0xffffffff06047890 */ /* 0x000fc8000fffe0ff */
[----:B------:R-:W-:-:S06]  /*00d0*/  UIMAD UR5, UR4, UR6, -0x1 ;  /* 0xffffffff040574a4 */ /* 0x000fcc000f8e0206 */
[----:B------:R-:W-:-:S13]  /*00e0*/  ISETP.GE.U32.AND P0, PT, R0, UR5, PT ;  /* 0x0000000500007c0c */ /* 0x000fda000bf06070 */
[----:B------:R-:W-:Y:S05]  /*00f0*/  @P0 EXIT ;  /* 0x000000000000094d */ /* 0x000fea0003800000 */
[----:B------:R-:W0:Y:S01]  /*0100*/  I2F.U32.RP R4, UR6 ;  /* 0x0000000600047d06 */ /* 0x000e220008209000 */
[----:B------:R-:W-:-:S07]  /*0110*/  ISETP.NE.U32.AND P1, PT, RZ, UR6, PT ;  /* 0x00000006ff007c0c */ /* 0x000fce000bf25070 */
[----:B0-----:R-:W0:Y:S02]  /*0120*/  MUFU.RCP R4, R4 ;  /* 0x0000000400047308 */ /* 0x001e240000001000 */
[----:B0-----:R-:W-:-:S06]  /*0130*/  IADD3 R2, PT, PT, R4, 0xffffffe, RZ ;  /* 0x0ffffffe04027810 */ /* 0x001fcc0007ffe0ff */
[----:B------:R0:W1:Y:S02]  /*0140*/  F2I.FTZ.U32.TRUNC.NTZ R3, R2 ;  /* 0x0000000200037305 */ /* 0x000064000021f000 */
[----:B0-----:R-:W-:Y:S02]  /*0150*/  HFMA2 R2, -RZ, RZ, 0, 0 ;  /* 0x00000000ff027431 */ /* 0x001fe400000001ff */
[----:B-1----:R-:W-:-:S04]  /*0160*/  IMAD.MOV R5, RZ, RZ, -R3 ;  /* 0x000000ffff057224 */ /* 0x002fc800078e0a03 */
[----:B------:R-:W-:-:S04]  /*0170*/  IMAD R5, R5, UR6, RZ ;  /* 0x0000000605057c24 */ /* 0x000fc8000f8e02ff */
[----:B------:R-:W-:-:S06]  /*0180*/  IMAD.HI.U32 R3, R3, R5, R2 ;  /* 0x0000000503037227 */ /* 0x000fcc00078e0002 */
[----:B------:R-:W-:-:S04]  /*0190*/  IMAD.HI.U32 R3, R3, R0, RZ ;  /* 0x0000000003037227 */ /* 0x000fc800078e00ff */
[----:B------:R-:W-:-:S04]  /*01a0*/  IMAD.MOV R3, RZ, RZ, -R3 ;  /* 0x000000ffff037224 */ /* 0x000fc800078e0a03 */
[----:B------:R-:W-:-:S05]  /*01b0*/  IMAD R3, R3, UR6, R0 ;  /* 0x0000000603037c24 */ /* 0x000fca000f8e0200 */
[----:B------:R-:W-:-:S13]  /*01c0*/  ISETP.GE.U32.AND P0, PT, R3, UR6, PT ;  /* 0x0000000603007c0c */ /* 0x000fda000bf06070 */
[----:B------:R-:W-:-:S04]  /*01d0*/  @P0 IADD3 R3, PT, PT, R3, -UR6, RZ ;  /* 0x8000000603030c10 */ /* 0x000fc8000fffe0ff */
[----:B------:R-:W-:-:S13]  /*01e0*/  ISETP.GE.U32.AND P0, PT, R3, UR6, PT ;  /* 0x0000000603007c0c */ /* 0x000fda000bf06070 */
[----:B------:R-:W-:Y:S01]  /*01f0*/  @P0 VIADD R3, R3, -UR6 ;  /* 0x8000000603030c36 */ /* 0x000fe20008000000 */
[----:B------:R-:W-:-:S04]  /*0200*/  @!P1 LOP3.LUT R3, RZ, UR6, RZ, 0x33, !PT ;  /* 0x00000006ff039c12 */ /* 0x000fc8000f8e33ff */
[----:B------:R-:W-:-:S04]  /*0210*/  ISETP.NE.AND P0, PT, R3, UR4, PT ;  /* 0x0000000403007c0c */ /* 0x000fc8000bf05270 */
[----:B------:R-:W-:-:S13]  /*0220*/  ISETP.EQ.OR P0, PT, R3, RZ, !P0 ;  /* 0x000000ff0300720c */ /* 0x000fda0004702670 */
[----:B------:R-:W-:Y:S05]  /*0230*/  @P0 EXIT ;  /* 0x000000000000094d */ /* 0x000fea0003800000 */
[----:B------:R-:W0:Y:S01]  /*0240*/  LDC.64 R10, c[0x0][0x380] ;  /* 0x0000e000ff0a7b82 */ /* 0x000e220000000a00 */
[----:B------:R-:W1:Y:S01]  /*0250*/  LDCU.64 UR4, c[0x0][0x358] ;  /* 0x00006b00ff0477ac */ /* 0x000e620008000a00 */
[C---:B------:R-:W-:Y:S02]  /*0260*/  IADD3 R9, PT, PT, R0.reuse, UR6, RZ ;  /* 0x0000000600097c10 */ /* 0x040fe4000fffe0ff */
[C---:B------:R-:W-:Y:S01]  /*0270*/  IADD3 R13, PT, PT, R0.reuse, -UR6, RZ ;  /* 0x80000006000d7c10 */ /* 0x040fe2000fffe0ff */
[----:B0-----:R-:W-:-:S05]  /*0280*/  IMAD.WIDE R2, R0, 0x8, R10 ;  /* 0x0000000800027825 */ /* 0x001fca00078e020a */
[----:B-1----:R-:W2:Y:S01]  /*0290*/  LDG.E.64 R4, desc[UR4][R2.64+0x8] ;  /* 0x0000080402047981 */ /* 0x002ea2000c1e1b00 */
[----:B------:R-:W-:-:S03]  /*02a0*/  IMAD.WIDE.U32 R8, R9, 0x8, R10 ;  /* 0x0000000809087825 */ /* 0x000fc600078e000a */
[----:B------:R-:W2:Y:S01]  /*02b0*/  LDG.E.64 R6, desc[UR4][R2.64+-0x8] ;  /* 0xfffff80402067981 */ /* 0x000ea2000c1e1b00 */
[----:B------:R-:W-:-:S03]  /*02c0*/  IMAD.WIDE.U32 R10, R13, 0x8, R10 ;  /* 0x000000080d0a7825 */ /* 0x000fc600078e000a */
[----:B------:R-:W3:Y:S04]  /*02d0*/  LDG.E.64 R8, desc[UR4][R8.64] ;  /* 0x0000000408087981 */ /* 0x000ee8000c1e1b00 */
[----:B------:R-:W4:Y:S01]  /*02e0*/  LDG.E.64 R10, desc[UR4][R10.64] ;  /* 0x000000040a0a7981 */ /* 0x000f22000c1e1b00 */
[----:B--2---:R-:W-:Y:S01]  /*02f0*/  DADD R4, R4, R6 ;  /* 0x0000000004047229 */ /* 0x004fe20000000006 */
[----:B------:R-:W0:Y:S07]  /*0300*/  LDC.64 R6, c[0x0][0x388] ;  /* 0x0000e200ff067b82 */ /* 0x000e2e0000000a00 */
[----:B---3--:R-:W-:-:S08]  /*0310*/  DADD R4, R4, R8 ;  /* 0x0000000004047229 */ /* 0x008fd00000000008 */
[----:B----4-:R-:W-:-:S08]  /*0320*/  DADD R4, R4, R10 ;  /* 0x0000000004047229 */ /* 0x010fd0000000000a */
[----:B------:R-:W-:Y:S01]  /*0330*/  DMUL R4, R4, 0.25 ;  /* 0x3fd0000004047828 */ /* 0x000fe20000000000 */
[----:B0-----:R-:W-:-:S06]  /*0340*/  IMAD.WIDE R2, R0, 0x8, R6 ;  /* 0x0000000800027825 */ /* 0x001fcc00078e0206 */
[----:B------:R-:W-:Y:S01]  /*0350*/  STG.E.64 desc[UR4][R2.64], R4 ;  /* 0x0000000402007986 */ /* 0x000fe2000c101b04 */
[----:B------:R-:W-:Y:S05]  /*0360*/  EXIT ;  /* 0x000000000000794d */ /* 0x000fea0003800000 */
.L_x_148:
        /* <DEDUP_REMOVED lines=9> */
.L_x_154:


//--------------------- .nv.shared._ZN3cub18CUB_300001_SM_10006detail6reduce28DeviceReduceSingleTileKernelINS2_10policy_hubIdjN4cuda3__47maximumIvEEE10Policy1000EPdSB_iS8_ddNS5_3std3__410__identityEEEvT0_T1_T2_T3_T4_T6_ --------------------------
	.section	.nv.shared._ZN3cub18CUB_300001_SM_10006detail6reduce28DeviceReduceSingleTileKernelINS2_10policy_hubIdjN4cuda3__47maximumIvEEE10Policy1000EPdSB_iS8_ddNS5_3std3__410__identityEEEvT0_T1_T2_T3_T4_T6_,"aw",@nobits
	.sectionflags	@""
	.align	8
.nv.shared._ZN3cub18CUB_300001_SM_10006detail6reduce28DeviceReduceSingleTileKernelINS2_10policy_hubIdjN4cuda3__47maximumIvEEE10Policy1000EPdSB_iS8_ddNS5_3std3__410__identityEEEvT0_T1_T2_T3_T4_T6_:
	.zero		1104


//--------------------- .nv.shared.reserved.0     --------------------------
	.section	.nv.shared.reserved.0,"aw",@nobits
	.weak		__nv_reservedSMEM_offset_0_alias
	.size		__nv_reservedSMEM_offset_0_alias, 0, 64
	.other		__nv_reservedSMEM_offset_0_alias,@"STO_CUDA_RESERVED_SHARED STV_DEFAULT"
__nv_reservedSMEM_offset_0_alias:
	.zero		0
	.zero		64


//--------------------- .nv.global                --------------------------
	.section	.nv.global,"aw",@nobits
.nv.global:
	.type		_ZN34_INTERNAL_e167bdb4_4_k_cu_4f4c1bd16thrust24THRUST_300001_SM_1000_NS12placeholders2_5E,@object
	.size		_ZN34_INTERNAL_e167bdb4_4_k_cu_4f4c1bd16thrust24THRUST_300001_SM_1000_NS12placeholders2_5E,(_ZN34_INTERNAL_e167bdb4_4_k_cu_4f4c1bd14cuda3std3__45__cpo6cbeginE - _ZN34_INTERNAL_e167bdb4_4_k_cu_4f4c1bd16thrust24THRUST_300001_SM_1000_NS12placeholders2_5E)
_ZN34_INTERNAL_e167bdb4_4_k_cu_4f4c1bd16thrust24THRUST_300001_SM_1000_NS12placeholders2_5E:
	.zero		1
	.type		_ZN34_INTERNAL_e167bdb4_4_k_cu_4f4c1bd14cuda3std3__45__cpo6cbeginE,@object
	.size		_ZN34_INTERNAL_e167bdb4_4_k_cu_4f4c1bd14cuda3std3__45__cpo6cbeginE,(_ZN34_INTERNAL_e167bdb4_4_k_cu_4f4c1bd14cuda3std6ranges3__45__cpo6cbeginE - _ZN34_INTERNAL_e167bdb4_4_k_cu_4f4c1bd14cuda3std3__45__cpo6cbeginE)
_ZN34_INTERNAL_e167bdb4_4_k_cu_4f4c1bd14cuda3std3__45__cpo6cbeginE:
	.zero		1
	.type		_ZN34_INTERNAL_e167bdb4_4_k_cu_4f4c1bd14cuda3std6ranges3__45__cpo6cbeginE,@object
	.size		_ZN34_INTERNAL_e167bdb4_4_k_cu_4f4c1bd14cuda3std6ranges3__45__cpo6cbeginE,(_ZN34_INTERNAL_e167bdb4_4_k_cu_4f4c1bd14cuda3std3__48in_placeE - _ZN34_INTERNAL_e167bdb4_4_k_cu_4f4c1bd14cuda3std6ranges3__45__cpo6cbeginE)
_ZN34_INTERNAL_e167bdb4_4_k_cu_4f4c1bd14cuda3std6ranges3__45__cpo6cbeginE:
	.zero		1
	.type		_ZN34_INTERNAL_e167bdb4_4_k_cu_4f4c1bd14cuda3std3__48in_placeE,@object
	.size		_ZN34_INTERNAL_e167bdb4_4_k_cu_4f4c1bd14cuda3std3__48in_placeE,(_ZN34_INTERNAL_e167bdb4_4_k_cu_4f4c1bd14cuda3std6ranges3__45__cpo4sizeE - _ZN34_INTERNAL_e167bdb4_4_k_cu_4f4c1bd14cuda3std3__48in_placeE)
_ZN34_INTERNAL_e167bdb4_4_k_cu_4f4c1bd14cuda3std3__48in_placeE:
	.zero		1
	.type		_ZN34_INTERNAL_e167bdb4_4_k_cu_4f4c1bd14cuda3std6ranges3__45__cpo4sizeE,@object
	.size		_ZN34_INTERNAL_e167bdb4_4_k_cu_4f4c1bd14cuda3std6ranges3__45__cpo4sizeE,(_ZN34_INTERNAL_e167bdb4_4_k_cu_4f4c1bd16thrust24THRUST_300001_SM_1000_NS12placeholders2_9E - _ZN34_INTERNAL_e167bdb4_4_k_cu_4f4c1bd14cuda3std6ranges3__45__cpo4sizeE)
_ZN34_INTERNAL_e167bdb4_4_k_cu_4f4c1bd14cuda3std6ranges3__45__cpo4sizeE:
	.zero		1
	.type		_ZN34_INTERNAL_e167bdb4_4_k_cu_4f4c1bd16thrust24THRUST_300001_SM_1000_NS12placeholders2_9E,@object
	.size		_ZN34_INTERNAL_e167bdb4_4_k_cu_4f4c1bd16thrust24THRUST_300001_SM_1000_NS12placeholders2_9E,(_ZN34_INTERNAL_e167bdb4_4_k_cu_4f4c1bd14cuda3std3__45__cpo7crbeginE - _ZN34_INTERNAL_e167bdb4_4_k_cu_4f4c1bd16thrust24THRUST_300001_SM_1000_NS12placeholders2_9E)
_ZN34_INTERNAL_e167bdb4_4_k_cu_4f4c1bd16thrust24THRUST_300001_SM_1000_NS12placeholders2_9E:
	.zero		1
	.type		_ZN34_INTERNAL_e167bdb4_4_k_cu_4f4c1bd14cuda3std3__45__cpo7crbeginE,@object
	.size		_ZN34_INTERNAL_e167bdb4_4_k_cu_4f4c1bd14cuda3std3__45__cpo7crbeginE,(_ZN34_INTERNAL_e167bdb4_4_k_cu_4f4c1bd14cuda3std6ranges3__45__cpo4nextE - _ZN34_INTERNAL_e167bdb4_4_k_cu_4f4c1bd14cuda3std3__45__cpo7crbeginE)
_ZN34_INTERNAL_e167bdb4_4_k_cu_4f4c1bd14cuda3std3__45__cpo7crbeginE:
	.zero		1
	.type		_ZN34_INTERNAL_e167bdb4_4_k_cu_4f4c1bd14cuda3std6ranges3__45__cpo4nextE,@object
	.size		_ZN34_INTERNAL_e167bdb4_4_k_cu_4f4c1bd14cuda3std6ranges3__45__cpo4nextE,(_ZN34_INTERNAL_e167bdb4_4_k_cu_4f4c1bd14cuda3std6ranges3__45__cpo4swapE - _ZN34_INTERNAL_e167bdb4_4_k_cu_4f4c1bd14cuda3std6ranges3__45__cpo4nextE)
_ZN34_INTERNAL_e167bdb4_4_k_cu_4f4c1bd14cuda3std6ranges3__45__cpo4nextE:
	.zero		1
	.type		_ZN34_INTERNAL_e167bdb4_4_k_cu_4f4c1bd14cuda3std6ranges3__45__cpo4swapE,@object
	.size		_ZN34_INTERNAL_e167bdb4_4_k_cu_4f4c1bd14cuda3std6ranges3__45__cpo4swapE,(_ZN34_INTERNAL_e167bdb4_4_k_cu_4f4c1bd16thrust24THRUST_300001_SM_1000_NS12placeholders2_1E - _ZN34_INTERNAL_e167bdb4_4_k_cu_4f4c1bd14cuda3std6ranges3__45__cpo4swapE)
_ZN34_INTERNAL_e167bdb4_4_k_cu_4f4c1bd14cuda3std6ranges3__45__cpo4swapE:
	.zero		1
	.type		_ZN34_INTERNAL_e167bdb4_4_k_cu_4f4c1bd16thrust24THRUST_300001_SM_1000_NS12placeholders2_1E,@object
	.size		_ZN34_INTERNAL_e167bdb4_4_k_cu_4f4c1bd16thrust24THRUST_300001_SM_1000_NS12placeholders2_1E,(_ZN34_INTERNAL_e167bdb4_4_k_cu_4f4c1bd16thrust24THRUST_300001_SM_1000_NS12placeholders2_3E - _ZN34_INTERNAL_e167bdb4_4_k_cu_4f4c1bd16thrust24THRUST_300001_SM_1000_NS12placeholders2_1E)
_ZN34_INTERNAL_e167bdb4_4_k_cu_4f4c1bd16thrust24THRUST_300001_SM_1000_NS12placeholders2_1E:
	.zero		1
	.type		_ZN34_INTERNAL_e167bdb4_4_k_cu_4f4c1bd16thrust24THRUST_300001_SM_1000_NS12placeholders2_3E,@object
	.size		_ZN34_INTERNAL_e167bdb4_4_k_cu_4f4c1bd16thrust24THRUST_300001_SM_1000_NS12placeholders2_3E,(_ZN34_INTERNAL_e167bdb4_4_k_cu_4f4c1bd14cuda3std3__45__cpo5beginE - _ZN34_INTERNAL_e167bdb4_4_k_cu_4f4c1bd16thrust24THRUST_300001_SM_1000_NS12placeholders2_3E)
_ZN34_INTERNAL_e167bdb4_4_k_cu_4f4c1bd16thrust24THRUST_300001_SM_1000_NS12placeholders2_3E:
	.zero		1
	.type		_ZN34_INTERNAL_e167bdb4_4_k_cu_4f4c1bd14cuda3std3__45__cpo5beginE,@object
	.size		_ZN34_INTERNAL_e167bdb4_4_k_cu_4f4c1bd14cuda3std3__45__cpo5beginE,(_ZN34_INTERNAL_e167bdb4_4_k_cu_4f4c1bd14cuda3std6ranges3__45__cpo5beginE - _ZN34_INTERNAL_e167bdb4_4_k_cu_4f4c1bd14cuda3std3__45__cpo5beginE)
_ZN34_INTERNAL_e167bdb4_4_k_cu_4f4c1bd14cuda3std3__45__cpo5beginE:
	.zero		1
	.type		_ZN34_INTERNAL_e167bdb4_4_k_cu_4f4c1bd14cuda3std6ranges3__45__cpo5beginE,@object
	.size		_ZN34_INTERNAL_e167bdb4_4_k_cu_4f4c1bd14cuda3std6ranges3__45__cpo5beginE,(_ZN34_INTERNAL_e167bdb4_4_k_cu_4f4c1bd14cuda3std3__436_GLOBAL__N__e167bdb4_4_k_cu_4f4c1bd16ignoreE - _ZN34_INTERNAL_e167bdb4_4_k_cu_4f4c1bd14cuda3std6ranges3__45__cpo5beginE)
_ZN34_INTERNAL_e167bdb4_4_k_cu_4f4c1bd14cuda3std6ranges3__45__cpo5beginE:
	.zero		1
	.type		_ZN34_INTERNAL_e167bdb4_4_k_cu_4f4c1bd14cuda3std3__436_GLOBAL__N__e167bdb4_4_k_cu_4f4c1bd16ignoreE,@object
	.size		_ZN34_INTERNAL_e167bdb4_4_k_cu_4f4c1bd14cuda3std3__436_GLOBAL__N__e167bdb4_4_k_cu_4f4c1bd16ignoreE,(_ZN34_INTERNAL_e167bdb4_4_k_cu_4f4c1bd14cuda3std6ranges3__45__cpo4dataE - _ZN34_INTERNAL_e167bdb4_4_k_cu_4f4c1bd14cuda3std3__436_GLOBAL__N__e167bdb4_4_k_cu_4f4c1bd16ignoreE)
_ZN34_INTERNAL_e167bdb4_4_k_cu_4f4c1bd14cuda3std3__436_GLOBAL__N__e167bdb4_4_k_cu_4f4c1bd16ignoreE:
	.zero		1
	.type		_ZN34_INTERNAL_e167bdb4_4_k_cu_4f4c1bd14cuda3std6ranges3__45__cpo4dataE,@object
	.size		_ZN34_INTERNAL_e167bdb4_4_k_cu_4f4c1bd14cuda3std6ranges3__45__cpo4dataE,(_ZN34_INTERNAL_e167bdb4_4_k_cu_4f4c1bd16thrust24THRUST_300001_SM_1000_NS12placeholders2_7E - _ZN34_INTERNAL_e167bdb4_4_k_cu_4f4c1bd14cuda3std6ranges3__45__cpo4dataE)
_ZN34_INTERNAL_e167bdb4_4_k_cu_4f4c1bd14cuda3std6ranges3__45__cpo4dataE:
	.zero		1
	.type		_ZN34_INTERNAL_e167bdb4_4_k_cu_4f4c1bd16thrust24THRUST_300001_SM_1000_NS12placeholders2_7E,@object
	.size		_ZN34_INTERNAL_e167bdb4_4_k_cu_4f4c1bd16thrust24THRUST_300001_SM_1000_NS12placeholders2_7E,(_ZN34_INTERNAL_e167bdb4_4_k_cu_4f4c1bd14cuda3std3__45__cpo6rbeginE - _ZN34_INTERNAL_e167bdb4_4_k_cu_4f4c1bd16thrust24THRUST_300001_SM_1000_NS12placeholders2_7E)
_ZN34_INTERNAL_e167bdb4_4_k_cu_4f4c1bd16thrust24THRUST_300001_SM_1000_NS12placeholders2_7E:
	.zero		1
	.type		_ZN34_INTERNAL_e167bdb4_4_k_cu_4f4c1bd14cuda3std3__45__cpo6rbeginE,@object
	.size		_ZN34_INTERNAL_e167bdb4_4_k_cu_4f4c1bd14cuda3std3__45__cpo6rbeginE,(_ZN34_INTERNAL_e167bdb4_4_k_cu_4f4c1bd14cuda3std6ranges3__45__cpo7advanceE - _ZN34_INTERNAL_e167bdb4_4_k_cu_4f4c1bd14cuda3std3__45__cpo6rbeginE)
_ZN34_INTERNAL_e167bdb4_4_k_cu_4f4c1bd14cuda3std3__45__cpo6rbeginE:
	.zero		1
	.type		_ZN34_INTERNAL_e167bdb4_4_k_cu_4f4c1bd14cuda3std6ranges3__45__cpo7advanceE,@object
	.size		_ZN34_INTERNAL_e167bdb4_4_k_cu_4f4c1bd14cuda3std6ranges3__45__cpo7advanceE,(_ZN34_INTERNAL_e167bdb4_4_k_cu_4f4c1bd14cuda3std3__47nulloptE - _ZN34_INTERNAL_e167bdb4_4_k_cu_4f4c1bd14cuda3std6ranges3__45__cpo7advanceE)
_ZN34_INTERNAL_e167bdb4_4_k_cu_4f4c1bd14cuda3std6ranges3__45__cpo7advanceE:
	.zero		1
	.type		_ZN34_INTERNAL_e167bdb4_4_k_cu_4f4c1bd14cuda3std3__47nulloptE,@object
	.size		_ZN34_INTERNAL_e167bdb4_4_k_cu_4f4c1bd14cuda3std3__47nulloptE,(_ZN34_INTERNAL_e167bdb4_4_k_cu_4f4c1bd14cuda3std6ranges3__45__cpo8distanceE - _ZN34_INTERNAL_e167bdb4_4_k_cu_4f4c1bd14cuda3std3__47nulloptE)
_ZN34_INTERNAL_e167bdb4_4_k_cu_4f4c1bd14cuda3std3__47nulloptE:
	.zero		1
	.type		_ZN34_INTERNAL_e167bdb4_4_k_cu_4f4c1bd14cuda3std6ranges3__45__cpo8distanceE,@object
	.size		_ZN34_INTERNAL_e167bdb4_4_k_cu_4f4c1bd14cuda3std6ranges3__45__cpo8distanceE,(_ZN34_INTERNAL_e167bdb4_4_k_cu_4f4c1bd16thrust24THRUST_300001_SM_1000_NS12placeholders2_6E - _ZN34_INTERNAL_e167bdb4_4_k_cu_4f4c1bd14cuda3std6ranges3__45__cpo8distanceE)
_ZN34_INTERNAL_e167bdb4_4_k_cu_4f4c1bd14cuda3std6ranges3__45__cpo8distanceE:
	.zero		1
	.type		_ZN34_INTERNAL_e167bdb4_4_k_cu_4f4c1bd16thrust24THRUST_300001_SM_1000_NS12placeholders2_6E,@object
	.size		_ZN34_INTERNAL_e167bdb4_4_k_cu_4f4c1bd16thrust24THRUST_300001_SM_1000_NS12placeholders2_6E,(_ZN34_INTERNAL_e167bdb4_4_k_cu_4f4c1bd14cuda3std3__45__cpo4cendE - _ZN34_INTERNAL_e167bdb4_4_k_cu_4f4c1bd16thrust24THRUST_300001_SM_1000_NS12placeholders2_6E)
_ZN34_INTERNAL_e167bdb4_4_k_cu_4f4c1bd16thrust24THRUST_300001_SM_1000_NS12placeholders2_6E:
	.zero		1
	.type		_ZN34_INTERNAL_e167bdb4_4_k_cu_4f4c1bd14cuda3std3__45__cpo4cendE,@object
	.size		_ZN34_INTERNAL_e167bdb4_4_k_cu_4f4c1bd14cuda3std3__45__cpo4cendE,(_ZN34_INTERNAL_e167bdb4_4_k_cu_4f4c1bd14cuda3std6ranges3__45__cpo4cendE - _ZN34_INTERNAL_e167bdb4_4_k_cu_4f4c1bd14cuda3std3__45__cpo4cendE)
_ZN34_INTERNAL_e167bdb4_4_k_cu_4f4c1bd14cuda3std3__45__cpo4cendE:
	.zero		1
	.type		_ZN34_INTERNAL_e167bdb4_4_k_cu_4f4c1bd14cuda3std6ranges3__45__cpo4cendE,@object
	.size		_ZN34_INTERNAL_e167bdb4_4_k_cu_4f4c1bd14cuda3std6ranges3__45__cpo4cendE,(_ZN34_INTERNAL_e167bdb4_4_k_cu_4f4c1bd14cuda3std3__420unreachable_sentinelE - _ZN34_INTERNAL_e167bdb4_4_k_cu_4f4c1bd14cuda3std6ranges3__45__cpo4cendE)
_ZN34_INTERNAL_e167bdb4_4_k_cu_4f4c1bd14cuda3std6ranges3__45__cpo4cendE:
	.zero		1
	.type		_ZN34_INTERNAL_e167bdb4_4_k_cu_4f4c1bd14cuda3std3__420unreachable_sentinelE,@object
	.size		_ZN34_INTERNAL_e167bdb4_4_k_cu_4f4c1bd14cuda3std3__420unreachable_sentinelE,(_ZN34_INTERNAL_e167bdb4_4_k_cu_4f4c1bd14cuda3std6ranges3__45__cpo5ssizeE - _ZN34_INTERNAL_e167bdb4_4_k_cu_4f4c1bd14cuda3std3__420unreachable_sentinelE)
_ZN34_INTERNAL_e167bdb4_4_k_cu_4f4c1bd14cuda3std3__420unreachable_sentinelE:
	.zero		1
	.type		_ZN34_INTERNAL_e167bdb4_4_k_cu_4f4c1bd14cuda3std6ranges3__45__cpo5ssizeE,@object
	.size		_ZN34_INTERNAL_e167bdb4_4_k_cu_4f4c1bd14cuda3std6ranges3__45__cpo5ssizeE,(_ZN34_INTERNAL_e167bdb4_4_k_cu_4f4c1bd16thrust24THRUST_300001_SM_1000_NS12placeholders3_10E - _ZN34_INTERNAL_e167bdb4_4_k_cu_4f4c1bd14cuda3std6ranges3__45__cpo5ssizeE)
_ZN34_INTERNAL_e167bdb4_4_k_cu_4f4c1bd14cuda3std6ranges3__45__cpo5ssizeE:
	.zero		1
	.type		_ZN34_INTERNAL_e167bdb4_4_k_cu_4f4c1bd16thrust24THRUST_300001_SM_1000_NS12placeholders3_10E,@object
	.size		_ZN34_INTERNAL_e167bdb4_4_k_cu_4f4c1bd16thrust24THRUST_300001_SM_1000_NS12placeholders3_10E,(_ZN34_INTERNAL_e167bdb4_4_k_cu_4f4c1bd14cuda3std3__45__cpo5crendE - _ZN34_INTERNAL_e167bdb4_4_k_cu_4f4c1bd16thrust24THRUST_300001_SM_1000_NS12placeholders3_10E)
_ZN34_INTERNAL_e167bdb4_4_k_cu_4f4c1bd16thrust24THRUST_300001_SM_1000_NS12placeholders3_10E:
	.zero		1
	.type		_ZN34_INTERNAL_e167bdb4_4_k_cu_4f4c1bd14cuda3std3__45__cpo5crendE,@object
	.size		_ZN34_INTERNAL_e167bdb4_4_k_cu_4f4c1bd14cuda3std3__45__cpo5crendE,(_ZN34_INTERNAL_e167bdb4_4_k_cu_4f4c1bd14cuda3std6ranges3__45__cpo4prevE - _ZN34_INTERNAL_e167bdb4_4_k_cu_4f4c1bd14cuda3std3__45__cpo5crendE)
_ZN34_INTERNAL_e167bdb4_4_k_cu_4f4c1bd14cuda3std3__45__cpo5crendE:
	.zero		1
	.type		_ZN34_INTERNAL_e167bdb4_4_k_cu_4f4c1bd14cuda3std6ranges3__45__cpo4prevE,@object
	.size		_ZN34_INTERNAL_e167bdb4_4_k_cu_4f4c1bd14cuda3std6ranges3__45__cpo4prevE,(_ZN34_INTERNAL_e167bdb4_4_k_cu_4f4c1bd14cuda3std6ranges3__45__cpo9iter_moveE - _ZN34_INTERNAL_e167bdb4_4_k_cu_4f4c1bd14cuda3std6ranges3__45__cpo4prevE)
_ZN34_INTERNAL_e167bdb4_4_k_cu_4f4c1bd14cuda3std6ranges3__45__cpo4prevE:
	.zero		1
	.type		_ZN34_INTERNAL_e167bdb4_4_k_cu_4f4c1bd14cuda3std6ranges3__45__cpo9iter_moveE,@object
	.size		_ZN34_INTERNAL_e167bdb4_4_k_cu_4f4c1bd14cuda3std6ranges3__45__cpo9iter_moveE,(_ZN34_INTERNAL_e167bdb4_4_k_cu_4f4c1bd16thrust24THRUST_300001_SM_1000_NS12placeholders2_2E - _ZN34_INTERNAL_e167bdb4_4_k_cu_4f4c1bd14cuda3std6ranges3__45__cpo9iter_moveE)
_ZN34_INTERNAL_e167bdb4_4_k_cu_4f4c1bd14cuda3std6ranges3__45__cpo9iter_moveE:
	.zero		1
	.type		_ZN34_INTERNAL_e167bdb4_4_k_cu_4f4c1bd16thrust24THRUST_300001_SM_1000_NS12placeholders2_2E,@object
	.size		_ZN34_INTERNAL_e167bdb4_4_k_cu_4f4c1bd16thrust24THRUST_300001_SM_1000_NS12placeholders2_2E,(_ZN34_INTERNAL_e167bdb4_4_k_cu_4f4c1bd16thrust24THRUST_300001_SM_1000_NS12placeholders2_4E - _ZN34_INTERNAL_e167bdb4_4_k_cu_4f4c1bd16thrust24THRUST_300001_SM_1000_NS12placeholders2_2E)
_ZN34_INTERNAL_e167bdb4_4_k_cu_4f4c1bd16thrust24THRUST_300001_SM_1000_NS12placeholders2_2E:
	.zero		1
	.type		_ZN34_INTERNAL_e167bdb4_4_k_cu_4f4c1bd16thrust24THRUST_300001_SM_1000_NS12placeholders2_4E,@object
	.size		_ZN34_INTERNAL_e167bdb4_4_k_cu_4f4c1bd16thrust24THRUST_300001_SM_1000_NS12placeholders2_4E,(_ZN34_INTERNAL_e167bdb4_4_k_cu_4f4c1bd14cuda3std3__45__cpo3endE - _ZN34_INTERNAL_e167bdb4_4_k_cu_4f4c1bd16thrust24THRUST_300001_SM_1000_NS12placeholders2_4E)
_ZN34_INTERNAL_e167bdb4_4_k_cu_4f4c1bd16thrust24THRUST_300001_SM_1000_NS12placeholders2_4E:
	.zero		1
	.type		_ZN34_INTERNAL_e167bdb4_4_k_cu_4f4c1bd14cuda3std3__45__cpo3endE,@object
	.size		_ZN34_INTERNAL_e167bdb4_4_k_cu_4f4c1bd14cuda3std3__45__cpo3endE,(_ZN34_INTERNAL_e167bdb4_4_k_cu_4f4c1bd14cuda3std6ranges3__45__cpo3endE - _ZN34_INTERNAL_e167bdb4_4_k_cu_4f4c1bd14cuda3std3__45__cpo3endE)
_ZN34_INTERNAL_e167bdb4_4_k_cu_4f4c1bd14cuda3std3__45__cpo3endE:
	.zero		1
	.type		_ZN34_INTERNAL_e167bdb4_4_k_cu_4f4c1bd14cuda3std6ranges3__45__cpo3endE,@object
	.size		_ZN34_INTERNAL_e167bdb4_4_k_cu_4f4c1bd14cuda3std6ranges3__45__cpo3endE,(_ZN34_INTERNAL_e167bdb4_4_k_cu_4f4c1bd14cuda3std3__419piecewise_constructE - _ZN34_INTERNAL_e167bdb4_4_k_cu_4f4c1bd14cuda3std6ranges3__45__cpo3endE)
_ZN34_INTERNAL_e167bdb4_4_k_cu_4f4c1bd14cuda3std6ranges3__45__cpo3endE:
	.zero		1
	.type		_ZN34_INTERNAL_e167bdb4_4_k_cu_4f4c1bd14cuda3std3__419piecewise_constructE,@object
	.size		_ZN34_INTERNAL_e167bdb4_4_k_cu_4f4c1bd14cuda3std3__419piecewise_constructE,(_ZN34_INTERNAL_e167bdb4_4_k_cu_4f4c1bd14cuda3std6ranges3__45__cpo5cdataE - _ZN34_INTERNAL_e167bdb4_4_k_cu_4f4c1bd14cuda3std3__419piecewise_constructE)
_ZN34_INTERNAL_e167bdb4_4_k_cu_4f4c1bd14cuda3std3__419piecewise_constructE:
	.zero		1
	.type		_ZN34_INTERNAL_e167bdb4_4_k_cu_4f4c1bd14cuda3std6ranges3__45__cpo5cdataE,@object
	.size		_ZN34_INTERNAL_e167bdb4_4_k_cu_4f4c1bd14cuda3std6ranges3__45__cpo5cdataE,(_ZN34_INTERNAL_e167bdb4_4_k_cu_4f4c1bd16thrust24THRUST_300001_SM_1000_NS12placeholders2_8E - _ZN34_INTERNAL_e167bdb4_4_k_cu_4f4c1bd14cuda3std6ranges3__45__cpo5cdataE)
_ZN34_INTERNAL_e167bdb4_4_k_cu_4f4c1bd14cuda3std6ranges3__45__cpo5cdataE:
	.zero		1
	.type		_ZN34_INTERNAL_e167bdb4_4_k_cu_4f4c1bd16thrust24THRUST_300001_SM_1000_NS12placeholders2_8E,@object
	.size		_ZN34_INTERNAL_e167bdb4_4_k_cu_4f4c1bd16thrust24THRUST_300001_SM_1000_NS12placeholders2_8E,(_ZN34_INTERNAL_e167bdb4_4_k_cu_4f4c1bd14cuda3std3__45__cpo4rendE - _ZN34_INTERNAL_e167bdb4_4_k_cu_4f4c1bd16thrust24THRUST_300001_SM_1000_NS12placeholders2_8E)
_ZN34_INTERNAL_e167bdb4_4_k_cu_4f4c1bd16thrust24THRUST_300001_SM_1000_NS12placeholders2_8E:
	.zero		1
	.type		_ZN34_INTERNAL_e167bdb4_4_k_cu_4f4c1bd14cuda3std3__45__cpo4rendE,@object
	.size		_ZN34_INTERNAL_e167bdb4_4_k_cu_4f4c1bd14cuda3std3__45__cpo4rendE,(_ZN34_INTERNAL_e167bdb4_4_k_cu_4f4c1bd14cuda3std6ranges3__45__cpo9iter_swapE - _ZN34_INTERNAL_e167bdb4_4_k_cu_4f4c1bd14cuda3std3__45__cpo4rendE)
_ZN34_INTERNAL_e167bdb4_4_k_cu_4f4c1bd14cuda3std3__45__cpo4rendE:
	.zero		1
	.type		_ZN34_INTERNAL_e167bdb4_4_k_cu_4f4c1bd14cuda3std6ranges3__45__cpo9iter_swapE,@object
	.size		_ZN34_INTERNAL_e167bdb4_4_k_cu_4f4c1bd14cuda3std6ranges3__45__cpo9iter_swapE,(_ZN34_INTERNAL_e167bdb4_4_k_cu_4f4c1bd14cuda3std3__48unexpectE - _ZN34_INTERNAL_e167bdb4_4_k_cu_4f4c1bd14cuda3std6ranges3__45__cpo9iter_swapE)
_ZN34_INTERNAL_e167bdb4_4_k_cu_4f4c1bd14cuda3std6ranges3__45__cpo9iter_swapE:
	.zero		1
	.type		_ZN34_INTERNAL_e167bdb4_4_k_cu_4f4c1bd14cuda3std3__48unexpectE,@object
	.size		_ZN34_INTERNAL_e167bdb4_4_k_cu_4f4c1bd14cuda3std3__48unexpectE,(_ZN34_INTERNAL_e167bdb4_4_k_cu_4f4c1bd16thrust24THRUST_300001_SM_1000_NS6system6detail10sequential3seqE - _ZN34_INTERNAL_e167bdb4_4_k_cu_4f4c1bd14cuda3std3__48unexpectE)
_ZN34_INTERNAL_e167bdb4_4_k_cu_4f4c1bd14cuda3std3__48unexpectE:
	.zero		1
	.type		_ZN34_INTERNAL_e167bdb4_4_k_cu_4f4c1bd16thrust24THRUST_300001_SM_1000_NS6system6detail10sequential3seqE,@object
	.size		_ZN34_INTERNAL_e167bdb4_4_k_cu_4f4c1bd16thrust24THRUST_300001_SM_1000_NS6system6detail10sequential3seqE,(.L_29 - _ZN34_INTERNAL_e167bdb4_4_k_cu_4f4c1bd16thrust24THRUST_300001_SM_1000_NS6system6detail10sequential3seqE)
_ZN34_INTERNAL_e167bdb4_4_k_cu_4f4c1bd16thrust24THRUST_300001_SM_1000_NS6system6detail10sequential3seqE:
	.zero		1
.L_29:


//--------------------- .nv.shared._ZN3cub18CUB_300001_SM_10006detail6reduce18DeviceReduceKernelINS2_10policy_hubIdjN4cuda3__47maximumIvEEE10Policy1000EPdjS8_dNS5_3std3__410__identityEEEvT0_PT3_T1_NS0_13GridEvenShareISI_EET2_T4_ --------------------------
	.section	.nv.shared._ZN3cub18CUB_300001_SM_10006detail6reduce18DeviceReduceKernelINS2_10policy_hubIdjN4cuda3__47maximumIvEEE10Policy1000EPdjS8_dNS5_3std3__410__identityEEEvT0_PT3_T1_NS0_13GridEvenShareISI_EET2_T4_,"aw",@nobits
	.sectionflags	@""
	.align	8
.nv.shared._ZN3cub18CUB_300001_SM_10006detail6reduce18DeviceReduceKernelINS2_10policy_hubIdjN4cuda3__47maximumIvEEE10Policy1000EPdjS8_dNS5_3std3__410__identityEEEvT0_PT3_T1_NS0_13GridEvenShareISI_EET2_T4_:
	.zero		1104


//--------------------- .nv.shared._ZN3cub18CUB_300001_SM_10006detail6reduce28DeviceReduceSingleTileKernelINS2_10policy_hubIdjN4cuda3__47maximumIvEEE10Policy1000EPdSB_jS8_ddNS5_3std3__410__identityEEEvT0_T1_T2_T3_T4_T6_ --------------------------
	.section	.nv.shared._ZN3cub18CUB_300001_SM_10006detail6reduce28DeviceReduceSingleTileKernelINS2_10policy_hubIdjN4cuda3__47maximumIvEEE10Policy1000EPdSB_jS8_ddNS5_3std3__410__identityEEEvT0_T1_T2_T3_T4_T6_,"aw",@nobits
	.sectionflags	@""
	.align	8
.nv.shared._ZN3cub18CUB_300001_SM_10006detail6reduce28DeviceReduceSingleTileKernelINS2_10policy_hubIdjN4cuda3__47maximumIvEEE10Policy1000EPdSB_jS8_ddNS5_3std3__410__identityEEEvT0_T1_T2_T3_T4_T6_:
	.zero		1104


//--------------------- .nv.constant0._ZN3cub18CUB_300001_SM_10006detail6reduce28DeviceReduceSingleTileKernelINS2_10policy_hubIdjN4cuda3__47maximumIvEEE10Policy1000EPdSB_iS8_ddNS5_3std3__410__identityEEEvT0_T1_T2_T3_T4_T6_ --------------------------
	.section	.nv.constant0._ZN3cub18CUB_300001_SM_10006detail6reduce28DeviceReduceSingleTileKernelINS2_10policy_hubIdjN4cuda3__47maximumIvEEE10Policy1000EPdSB_iS8_ddNS5_3std3__410__identityEEEvT0_T1_T2_T3_T4_T6_,"a",@progbits
	.sectionflags	@""
	.align	4
.nv.constant0._ZN3cub18CUB_300001_SM_10006detail6reduce28DeviceReduceSingleTileKernelINS2_10policy_hubIdjN4cuda3__47maximumIvEEE10Policy1000EPdSB_iS8_ddNS5_3std3__410__identityEEEvT0_T1_T2_T3_T4_T6_:
	.zero		929


//--------------------- .nv.constant0._ZN3cub18CUB_300001_SM_10006detail6reduce18DeviceReduceKernelINS2_10policy_hubIdjN4cuda3__47maximumIvEEE10Policy1000EPdjS8_dNS5_3std3__410__identityEEEvT0_PT3_T1_NS0_13GridEvenShareISI_EET2_T4_ --------------------------
	.section	.nv.constant0._ZN3cub18CUB_300001_SM_10006detail6reduce18DeviceReduceKernelINS2_10policy_hubIdjN4cuda3__47maximumIvEEE10Policy1000EPdjS8_dNS5_3std3__410__identityEEEvT0_PT3_T1_NS0_13GridEvenShareISI_EET2_T4_,"a",@progbits
	.sectionflags	@""
	.align	4
.nv.constant0._ZN3cub18CUB_300001_SM_10006detail6reduce18DeviceReduceKernelINS2_10policy_hubIdjN4cuda3__47maximumIvEEE10Policy1000EPdjS8_dNS5_3std3__410__identityEEEvT0_PT3_T1_NS0_13GridEvenShareISI_EET2_T4_:
	.zero		958


//--------------------- .nv.constant0._ZN3cub18CUB_300001_SM_10006detail6reduce28DeviceReduceSingleTileKernelINS2_10policy_hubIdjN4cuda3__47maximumIvEEE10Policy1000EPdSB_jS8_ddNS5_3std3__410__identityEEEvT0_T1_T2_T3_T4_T6_ --------------------------
	.section	.nv.constant0._ZN3cub18CUB_300001_SM_10006detail6reduce28DeviceReduceSingleTileKernelINS2_10policy_hubIdjN4cuda3__47maximumIvEEE10Policy1000EPdSB_jS8_ddNS5_3std3__410__identityEEEvT0_T1_T2_T3_T4_T6_,"a",@progbits
	.sectionflags	@""
	.align	4
.nv.constant0._ZN3cub18CUB_300001_SM_10006detail6reduce28DeviceReduceSingleTileKernelINS2_10policy_hubIdjN4cuda3__47maximumIvEEE10Policy1000EPdSB_jS8_ddNS5_3std3__410__identityEEEvT0_T1_T2_T3_T4_T6_:
	.zero		929


//--------------------- .nv.constant0._ZN3cub18CUB_300001_SM_10006detail11EmptyKernelIvEEvv --------------------------
	.section	.nv.constant0._ZN3cub18CUB_300001_SM_10006detail11EmptyKernelIvEEvv,"a",@progbits
	.sectionflags	@""
	.align	4
.nv.constant0._ZN3cub18CUB_300001_SM_10006detail11EmptyKernelIvEEvv:
	.zero		896


//--------------------- .nv.constant0._Z8abs_diffPdS_ --------------------------
	.section	.nv.constant0._Z8abs_diffPdS_,"a",@progbits
	.sectionflags	@""
	.align	4
.nv.constant0._Z8abs_diffPdS_:
	.zero		912


//--------------------- .nv.constant0._Z11interpolatePdS_ --------------------------
	.section	.nv.constant0._Z11interpolatePdS_,"a",@progbits
	.sectionflags	@""
	.align	4
.nv.constant0._Z11interpolatePdS_:
	.zero		912


//--------------------- SYMBOLS --------------------------

	.type		.nv.reservedSmem.offset0,@object
	.size		.nv.reservedSmem.offset0,0x4
	.type		.nv.reservedSmem.cap,@object
	.size		.nv.reservedSmem.cap,0x4
